//
// Generated by NVIDIA NVVM Compiler
//
// Compiler Build ID: CL-36424714
// Cuda compilation tools, release 13.0, V13.0.88
// Based on NVVM 20.0.0
//

.version 9.0
.target sm_100
.address_size 64

	// .globl	_Z22kernel_extract_patchesPKfPfiiiii
// _ZZ28kernel_update_atom_and_codesPfS_S_PKiPKfiiiiE4norm has been demoted

.visible .entry _Z22kernel_extract_patchesPKfPfiiiii(
	.param .u64 .ptr .align 1 _Z22kernel_extract_patchesPKfPfiiiii_param_0,
	.param .u64 .ptr .align 1 _Z22kernel_extract_patchesPKfPfiiiii_param_1,
	.param .u32 _Z22kernel_extract_patchesPKfPfiiiii_param_2,
	.param .u32 _Z22kernel_extract_patchesPKfPfiiiii_param_3,
	.param .u32 _Z22kernel_extract_patchesPKfPfiiiii_param_4,
	.param .u32 _Z22kernel_extract_patchesPKfPfiiiii_param_5,
	.param .u32 _Z22kernel_extract_patchesPKfPfiiiii_param_6
)
{
	.reg .pred 	%p<13>;
	.reg .b32 	%r<50>;
	.reg .b32 	%f<32>;
	.reg .b64 	%rd<53>;

	ld.param.u64 	%rd10, [_Z22kernel_extract_patchesPKfPfiiiii_param_0];
	ld.param.u64 	%rd11, [_Z22kernel_extract_patchesPKfPfiiiii_param_1];
	ld.param.u32 	%r24, [_Z22kernel_extract_patchesPKfPfiiiii_param_2];
	ld.param.u32 	%r25, [_Z22kernel_extract_patchesPKfPfiiiii_param_4];
	ld.param.u32 	%r26, [_Z22kernel_extract_patchesPKfPfiiiii_param_5];
	ld.param.u32 	%r27, [_Z22kernel_extract_patchesPKfPfiiiii_param_6];
	cvta.to.global.u64 	%rd1, %rd11;
	cvta.to.global.u64 	%rd2, %rd10;
	mov.u32 	%r28, %ctaid.x;
	mov.u32 	%r29, %ntid.x;
	mov.u32 	%r30, %tid.x;
	mad.lo.s32 	%r1, %r28, %r29, %r30;
	mul.lo.s32 	%r31, %r27, %r26;
	setp.ge.s32 	%p1, %r1, %r31;
	@%p1 bra 	$L__BB0_17;
	div.s32 	%r2, %r1, %r26;
	mul.lo.s32 	%r32, %r2, %r26;
	sub.s32 	%r3, %r1, %r32;
	mul.lo.s32 	%r33, %r25, %r1;
	mul.lo.s32 	%r34, %r33, %r25;
	cvt.s64.s32 	%rd3, %r34;
	setp.lt.s32 	%p2, %r25, 1;
	@%p2 bra 	$L__BB0_17;
	and.b32  	%r4, %r25, 15;
	add.s32 	%r5, %r4, -1;
	and.b32  	%r6, %r25, 7;
	add.s32 	%r7, %r6, -1;
	and.b32  	%r8, %r25, 2147483632;
	and.b32  	%r9, %r25, 3;
	neg.s32 	%r10, %r8;
	add.s64 	%rd4, %rd2, 32;
	mov.b32 	%r44, 0;
$L__BB0_3:
	setp.lt.u32 	%p3, %r25, 16;
	add.s32 	%r37, %r44, %r2;
	mad.lo.s32 	%r12, %r37, %r24, %r3;
	mul.lo.s32 	%r13, %r44, %r25;
	mov.b32 	%r48, 0;
	@%p3 bra 	$L__BB0_6;
	cvt.u64.u32 	%rd12, %r13;
	add.s64 	%rd13, %rd3, %rd12;
	shl.b64 	%rd14, %rd13, 2;
	add.s64 	%rd15, %rd1, %rd14;
	add.s64 	%rd52, %rd15, 32;
	mov.u32 	%r45, %r12;
	mov.u32 	%r46, %r10;
$L__BB0_5:
	.pragma "nounroll";
	mul.wide.s32 	%rd16, %r45, 4;
	add.s64 	%rd17, %rd4, %rd16;
	ld.global.nc.f32 	%f1, [%rd17+-32];
	st.global.f32 	[%rd52+-32], %f1;
	ld.global.nc.f32 	%f2, [%rd17+-28];
	st.global.f32 	[%rd52+-28], %f2;
	ld.global.nc.f32 	%f3, [%rd17+-24];
	st.global.f32 	[%rd52+-24], %f3;
	ld.global.nc.f32 	%f4, [%rd17+-20];
	st.global.f32 	[%rd52+-20], %f4;
	ld.global.nc.f32 	%f5, [%rd17+-16];
	st.global.f32 	[%rd52+-16], %f5;
	ld.global.nc.f32 	%f6, [%rd17+-12];
	st.global.f32 	[%rd52+-12], %f6;
	ld.global.nc.f32 	%f7, [%rd17+-8];
	st.global.f32 	[%rd52+-8], %f7;
	ld.global.nc.f32 	%f8, [%rd17+-4];
	st.global.f32 	[%rd52+-4], %f8;
	ld.global.nc.f32 	%f9, [%rd17];
	st.global.f32 	[%rd52], %f9;
	ld.global.nc.f32 	%f10, [%rd17+4];
	st.global.f32 	[%rd52+4], %f10;
	ld.global.nc.f32 	%f11, [%rd17+8];
	st.global.f32 	[%rd52+8], %f11;
	ld.global.nc.f32 	%f12, [%rd17+12];
	st.global.f32 	[%rd52+12], %f12;
	ld.global.nc.f32 	%f13, [%rd17+16];
	st.global.f32 	[%rd52+16], %f13;
	ld.global.nc.f32 	%f14, [%rd17+20];
	st.global.f32 	[%rd52+20], %f14;
	ld.global.nc.f32 	%f15, [%rd17+24];
	st.global.f32 	[%rd52+24], %f15;
	ld.global.nc.f32 	%f16, [%rd17+28];
	st.global.f32 	[%rd52+28], %f16;
	add.s32 	%r46, %r46, 16;
	add.s32 	%r45, %r45, 16;
	add.s64 	%rd52, %rd52, 64;
	setp.ne.s32 	%p4, %r46, 0;
	mov.u32 	%r48, %r8;
	@%p4 bra 	$L__BB0_5;
$L__BB0_6:
	setp.eq.s32 	%p5, %r4, 0;
	@%p5 bra 	$L__BB0_16;
	setp.lt.u32 	%p6, %r5, 7;
	@%p6 bra 	$L__BB0_9;
	add.s32 	%r38, %r12, %r48;
	mul.wide.s32 	%rd18, %r38, 4;
	add.s64 	%rd19, %rd2, %rd18;
	ld.global.nc.f32 	%f17, [%rd19];
	add.s32 	%r39, %r48, %r13;
	cvt.u64.u32 	%rd20, %r39;
	add.s64 	%rd21, %rd20, %rd3;
	shl.b64 	%rd22, %rd21, 2;
	add.s64 	%rd23, %rd1, %rd22;
	st.global.f32 	[%rd23], %f17;
	ld.global.nc.f32 	%f18, [%rd19+4];
	cvt.u64.u32 	%rd24, %r13;
	cvt.u64.u32 	%rd25, %r48;
	add.s64 	%rd26, %rd25, %rd24;
	add.s64 	%rd27, %rd26, %rd3;
	shl.b64 	%rd28, %rd27, 2;
	add.s64 	%rd29, %rd1, %rd28;
	st.global.f32 	[%rd29+4], %f18;
	ld.global.nc.f32 	%f19, [%rd19+8];
	st.global.f32 	[%rd29+8], %f19;
	ld.global.nc.f32 	%f20, [%rd19+12];
	st.global.f32 	[%rd29+12], %f20;
	ld.global.nc.f32 	%f21, [%rd19+16];
	st.global.f32 	[%rd29+16], %f21;
	ld.global.nc.f32 	%f22, [%rd19+20];
	st.global.f32 	[%rd29+20], %f22;
	ld.global.nc.f32 	%f23, [%rd19+24];
	st.global.f32 	[%rd29+24], %f23;
	ld.global.nc.f32 	%f24, [%rd19+28];
	st.global.f32 	[%rd29+28], %f24;
	add.s32 	%r48, %r48, 8;
$L__BB0_9:
	setp.eq.s32 	%p7, %r6, 0;
	@%p7 bra 	$L__BB0_16;
	setp.lt.u32 	%p8, %r7, 3;
	@%p8 bra 	$L__BB0_12;
	add.s32 	%r40, %r12, %r48;
	mul.wide.s32 	%rd30, %r40, 4;
	add.s64 	%rd31, %rd2, %rd30;
	ld.global.nc.f32 	%f25, [%rd31];
	add.s32 	%r41, %r48, %r13;
	cvt.u64.u32 	%rd32, %r41;
	add.s64 	%rd33, %rd32, %rd3;
	shl.b64 	%rd34, %rd33, 2;
	add.s64 	%rd35, %rd1, %rd34;
	st.global.f32 	[%rd35], %f25;
	ld.global.nc.f32 	%f26, [%rd31+4];
	cvt.u64.u32 	%rd36, %r13;
	cvt.u64.u32 	%rd37, %r48;
	add.s64 	%rd38, %rd37, %rd36;
	add.s64 	%rd39, %rd38, %rd3;
	shl.b64 	%rd40, %rd39, 2;
	add.s64 	%rd41, %rd1, %rd40;
	st.global.f32 	[%rd41+4], %f26;
	ld.global.nc.f32 	%f27, [%rd31+8];
	st.global.f32 	[%rd41+8], %f27;
	ld.global.nc.f32 	%f28, [%rd31+12];
	st.global.f32 	[%rd41+12], %f28;
	add.s32 	%r48, %r48, 4;
$L__BB0_12:
	setp.eq.s32 	%p9, %r9, 0;
	@%p9 bra 	$L__BB0_16;
	setp.eq.s32 	%p10, %r9, 1;
	add.s32 	%r42, %r12, %r48;
	mul.wide.s32 	%rd42, %r42, 4;
	add.s64 	%rd8, %rd2, %rd42;
	ld.global.nc.f32 	%f29, [%rd8];
	add.s32 	%r43, %r48, %r13;
	cvt.u64.u32 	%rd43, %r43;
	add.s64 	%rd44, %rd43, %rd3;
	shl.b64 	%rd45, %rd44, 2;
	add.s64 	%rd46, %rd1, %rd45;
	st.global.f32 	[%rd46], %f29;
	@%p10 bra 	$L__BB0_16;
	setp.eq.s32 	%p11, %r9, 2;
	ld.global.nc.f32 	%f30, [%rd8+4];
	cvt.u64.u32 	%rd47, %r13;
	cvt.u64.u32 	%rd48, %r48;
	add.s64 	%rd49, %rd48, %rd47;
	add.s64 	%rd50, %rd49, %rd3;
	shl.b64 	%rd51, %rd50, 2;
	add.s64 	%rd9, %rd1, %rd51;
	st.global.f32 	[%rd9+4], %f30;
	@%p11 bra 	$L__BB0_16;
	ld.global.nc.f32 	%f31, [%rd8+8];
	st.global.f32 	[%rd9+8], %f31;
$L__BB0_16:
	add.s32 	%r44, %r44, 1;
	setp.ne.s32 	%p12, %r44, %r25;
	@%p12 bra 	$L__BB0_3;
$L__BB0_17:
	ret;

}
	// .globl	_Z17kernel_omp_codingPKfS0_Pfiiii
.visible .entry _Z17kernel_omp_codingPKfS0_Pfiiii(
	.param .u64 .ptr .align 1 _Z17kernel_omp_codingPKfS0_Pfiiii_param_0,
	.param .u64 .ptr .align 1 _Z17kernel_omp_codingPKfS0_Pfiiii_param_1,
	.param .u64 .ptr .align 1 _Z17kernel_omp_codingPKfS0_Pfiiii_param_2,
	.param .u32 _Z17kernel_omp_codingPKfS0_Pfiiii_param_3,
	.param .u32 _Z17kernel_omp_codingPKfS0_Pfiiii_param_4,
	.param .u32 _Z17kernel_omp_codingPKfS0_Pfiiii_param_5,
	.param .u32 _Z17kernel_omp_codingPKfS0_Pfiiii_param_6
)
{
	.local .align 16 .b8 	__local_depot1[3344];
	.reg .b64 	%SP;
	.reg .b64 	%SPL;
	.reg .pred 	%p<138>;
	.reg .b16 	%rs<33>;
	.reg .b32 	%r<484>;
	.reg .b32 	%f<872>;
	.reg .b64 	%rd<559>;

	mov.u64 	%SPL, __local_depot1;
	ld.param.u64 	%rd31, [_Z17kernel_omp_codingPKfS0_Pfiiii_param_0];
	ld.param.u64 	%rd29, [_Z17kernel_omp_codingPKfS0_Pfiiii_param_1];
	ld.param.u32 	%r190, [_Z17kernel_omp_codingPKfS0_Pfiiii_param_3];
	ld.param.u32 	%r191, [_Z17kernel_omp_codingPKfS0_Pfiiii_param_4];
	ld.param.u32 	%r192, [_Z17kernel_omp_codingPKfS0_Pfiiii_param_5];
	ld.param.u32 	%r193, [_Z17kernel_omp_codingPKfS0_Pfiiii_param_6];
	cvta.to.global.u64 	%rd1, %rd31;
	add.u64 	%rd2, %SPL, 0;
	add.u64 	%rd3, %SPL, 256;
	add.u64 	%rd4, %SPL, 296;
	add.u64 	%rd5, %SPL, 336;
	add.u64 	%rd6, %SPL, 2896;
	add.u64 	%rd7, %SPL, 3296;
	mov.u32 	%r194, %ctaid.x;
	mov.u32 	%r195, %ntid.x;
	mov.u32 	%r196, %tid.x;
	mad.lo.s32 	%r1, %r194, %r195, %r196;
	setp.ge.s32 	%p1, %r1, %r193;
	@%p1 bra 	$L__BB1_196;
	cvta.to.global.u64 	%rd38, %rd29;
	mul.lo.s32 	%r197, %r191, %r1;
	mul.wide.s32 	%rd39, %r197, 4;
	add.s64 	%rd8, %rd38, %rd39;
	setp.lt.s32 	%p2, %r191, 1;
	@%p2 bra 	$L__BB1_14;
	add.s32 	%r199, %r191, -1;
	and.b32  	%r2, %r191, 15;
	setp.lt.u32 	%p3, %r199, 15;
	mov.b32 	%r411, 0;
	@%p3 bra 	$L__BB1_5;
	and.b32  	%r411, %r191, 2147483632;
	mov.b32 	%r416, 0;
$L__BB1_4:
	.pragma "nounroll";
	mul.wide.u32 	%rd40, %r416, 4;
	add.s64 	%rd41, %rd8, %rd40;
	ld.global.nc.f32 	%f77, [%rd41];
	add.s64 	%rd42, %rd2, %rd40;
	ld.global.nc.f32 	%f78, [%rd41+4];
	ld.global.nc.f32 	%f79, [%rd41+8];
	ld.global.nc.f32 	%f80, [%rd41+12];
	st.local.v4.f32 	[%rd42], {%f77, %f78, %f79, %f80};
	ld.global.nc.f32 	%f81, [%rd41+16];
	ld.global.nc.f32 	%f82, [%rd41+20];
	ld.global.nc.f32 	%f83, [%rd41+24];
	ld.global.nc.f32 	%f84, [%rd41+28];
	st.local.v4.f32 	[%rd42+16], {%f81, %f82, %f83, %f84};
	ld.global.nc.f32 	%f85, [%rd41+32];
	ld.global.nc.f32 	%f86, [%rd41+36];
	ld.global.nc.f32 	%f87, [%rd41+40];
	ld.global.nc.f32 	%f88, [%rd41+44];
	st.local.v4.f32 	[%rd42+32], {%f85, %f86, %f87, %f88};
	ld.global.nc.f32 	%f89, [%rd41+48];
	ld.global.nc.f32 	%f90, [%rd41+52];
	ld.global.nc.f32 	%f91, [%rd41+56];
	ld.global.nc.f32 	%f92, [%rd41+60];
	st.local.v4.f32 	[%rd42+48], {%f89, %f90, %f91, %f92};
	add.s32 	%r416, %r416, 16;
	setp.eq.s32 	%p4, %r416, %r411;
	@%p4 bra 	$L__BB1_5;
	bra.uni 	$L__BB1_4;
$L__BB1_5:
	setp.eq.s32 	%p5, %r2, 0;
	@%p5 bra 	$L__BB1_14;
	and.b32  	%r5, %r191, 7;
	setp.lt.u32 	%p6, %r2, 8;
	@%p6 bra 	$L__BB1_8;
	mul.wide.u32 	%rd43, %r411, 4;
	add.s64 	%rd44, %rd8, %rd43;
	ld.global.nc.f32 	%f93, [%rd44];
	add.s64 	%rd45, %rd2, %rd43;
	st.local.f32 	[%rd45], %f93;
	ld.global.nc.f32 	%f94, [%rd44+4];
	st.local.f32 	[%rd45+4], %f94;
	ld.global.nc.f32 	%f95, [%rd44+8];
	st.local.f32 	[%rd45+8], %f95;
	ld.global.nc.f32 	%f96, [%rd44+12];
	st.local.f32 	[%rd45+12], %f96;
	ld.global.nc.f32 	%f97, [%rd44+16];
	st.local.f32 	[%rd45+16], %f97;
	ld.global.nc.f32 	%f98, [%rd44+20];
	st.local.f32 	[%rd45+20], %f98;
	ld.global.nc.f32 	%f99, [%rd44+24];
	st.local.f32 	[%rd45+24], %f99;
	ld.global.nc.f32 	%f100, [%rd44+28];
	st.local.f32 	[%rd45+28], %f100;
	add.s32 	%r411, %r411, 8;
$L__BB1_8:
	setp.eq.s32 	%p7, %r5, 0;
	@%p7 bra 	$L__BB1_14;
	and.b32  	%r8, %r191, 3;
	setp.lt.u32 	%p8, %r5, 4;
	@%p8 bra 	$L__BB1_11;
	mul.wide.u32 	%rd46, %r411, 4;
	add.s64 	%rd47, %rd8, %rd46;
	ld.global.nc.f32 	%f101, [%rd47];
	add.s64 	%rd48, %rd2, %rd46;
	st.local.f32 	[%rd48], %f101;
	ld.global.nc.f32 	%f102, [%rd47+4];
	st.local.f32 	[%rd48+4], %f102;
	ld.global.nc.f32 	%f103, [%rd47+8];
	st.local.f32 	[%rd48+8], %f103;
	ld.global.nc.f32 	%f104, [%rd47+12];
	st.local.f32 	[%rd48+12], %f104;
	add.s32 	%r411, %r411, 4;
$L__BB1_11:
	setp.eq.s32 	%p9, %r8, 0;
	@%p9 bra 	$L__BB1_14;
	mov.b32 	%r415, 0;
$L__BB1_13:
	.pragma "nounroll";
	mul.wide.u32 	%rd49, %r411, 4;
	add.s64 	%rd50, %rd8, %rd49;
	ld.global.nc.f32 	%f105, [%rd50];
	add.s64 	%rd51, %rd2, %rd49;
	st.local.f32 	[%rd51], %f105;
	add.s32 	%r411, %r411, 1;
	add.s32 	%r415, %r415, 1;
	setp.ne.s32 	%p10, %r415, %r8;
	@%p10 bra 	$L__BB1_13;
$L__BB1_14:
	setp.lt.s32 	%p11, %r192, 1;
	@%p11 bra 	$L__BB1_196;
	and.b32  	%r15, %r192, 15;
	setp.lt.u32 	%p12, %r192, 16;
	mov.b32 	%r417, 0;
	@%p12 bra 	$L__BB1_18;
	and.b32  	%r417, %r192, 2147483632;
	mov.b32 	%r422, 0;
$L__BB1_17:
	.pragma "nounroll";
	mul.wide.u32 	%rd52, %r422, 4;
	add.s64 	%rd53, %rd3, %rd52;
	add.s64 	%rd54, %rd4, %rd52;
	mov.b32 	%r204, -1;
	st.local.v2.u32 	[%rd53], {%r204, %r204};
	mov.f32 	%f106, 0f00000000;
	st.local.v2.f32 	[%rd54], {%f106, %f106};
	st.local.v2.u32 	[%rd53+8], {%r204, %r204};
	st.local.v2.f32 	[%rd54+8], {%f106, %f106};
	st.local.v2.u32 	[%rd53+16], {%r204, %r204};
	st.local.v2.f32 	[%rd54+16], {%f106, %f106};
	st.local.v2.u32 	[%rd53+24], {%r204, %r204};
	st.local.v2.f32 	[%rd54+24], {%f106, %f106};
	st.local.v2.u32 	[%rd53+32], {%r204, %r204};
	st.local.v2.f32 	[%rd54+32], {%f106, %f106};
	st.local.v2.u32 	[%rd53+40], {%r204, %r204};
	st.local.v2.f32 	[%rd54+40], {%f106, %f106};
	st.local.v2.u32 	[%rd53+48], {%r204, %r204};
	st.local.v2.f32 	[%rd54+48], {%f106, %f106};
	st.local.v2.u32 	[%rd53+56], {%r204, %r204};
	st.local.v2.f32 	[%rd54+56], {%f106, %f106};
	add.s32 	%r422, %r422, 16;
	setp.eq.s32 	%p13, %r422, %r417;
	@%p13 bra 	$L__BB1_18;
	bra.uni 	$L__BB1_17;
$L__BB1_18:
	setp.eq.s32 	%p14, %r15, 0;
	@%p14 bra 	$L__BB1_27;
	and.b32  	%r20, %r192, 7;
	setp.lt.u32 	%p15, %r15, 8;
	@%p15 bra 	$L__BB1_21;
	mul.wide.u32 	%rd55, %r417, 4;
	add.s64 	%rd56, %rd3, %rd55;
	mov.b32 	%r205, -1;
	st.local.u32 	[%rd56], %r205;
	add.s64 	%rd57, %rd4, %rd55;
	mov.b32 	%r206, 0;
	st.local.u32 	[%rd57], %r206;
	st.local.u32 	[%rd56+4], %r205;
	st.local.u32 	[%rd57+4], %r206;
	st.local.u32 	[%rd56+8], %r205;
	st.local.u32 	[%rd57+8], %r206;
	st.local.u32 	[%rd56+12], %r205;
	st.local.u32 	[%rd57+12], %r206;
	st.local.u32 	[%rd56+16], %r205;
	st.local.u32 	[%rd57+16], %r206;
	st.local.u32 	[%rd56+20], %r205;
	st.local.u32 	[%rd57+20], %r206;
	st.local.u32 	[%rd56+24], %r205;
	st.local.u32 	[%rd57+24], %r206;
	st.local.u32 	[%rd56+28], %r205;
	st.local.u32 	[%rd57+28], %r206;
	add.s32 	%r417, %r417, 8;
$L__BB1_21:
	setp.eq.s32 	%p16, %r20, 0;
	@%p16 bra 	$L__BB1_27;
	and.b32  	%r23, %r192, 3;
	setp.lt.u32 	%p17, %r20, 4;
	@%p17 bra 	$L__BB1_24;
	mul.wide.u32 	%rd58, %r417, 4;
	add.s64 	%rd59, %rd3, %rd58;
	mov.b32 	%r207, -1;
	st.local.u32 	[%rd59], %r207;
	add.s64 	%rd60, %rd4, %rd58;
	mov.b32 	%r208, 0;
	st.local.u32 	[%rd60], %r208;
	st.local.u32 	[%rd59+4], %r207;
	st.local.u32 	[%rd60+4], %r208;
	st.local.u32 	[%rd59+8], %r207;
	st.local.u32 	[%rd60+8], %r208;
	st.local.u32 	[%rd59+12], %r207;
	st.local.u32 	[%rd60+12], %r208;
	add.s32 	%r417, %r417, 4;
$L__BB1_24:
	setp.eq.s32 	%p18, %r23, 0;
	@%p18 bra 	$L__BB1_27;
	mov.b32 	%r421, 0;
$L__BB1_26:
	.pragma "nounroll";
	mul.wide.u32 	%rd61, %r417, 4;
	add.s64 	%rd62, %rd3, %rd61;
	mov.b32 	%r210, -1;
	st.local.u32 	[%rd62], %r210;
	add.s64 	%rd63, %rd4, %rd61;
	mov.b32 	%r211, 0;
	st.local.u32 	[%rd63], %r211;
	add.s32 	%r417, %r417, 1;
	add.s32 	%r421, %r421, 1;
	setp.ne.s32 	%p19, %r421, %r23;
	@%p19 bra 	$L__BB1_26;
$L__BB1_27:
	add.s32 	%r30, %r191, -1;
	and.b32  	%r31, %r191, 15;
	add.s32 	%r32, %r31, -1;
	and.b32  	%r33, %r191, 7;
	add.s32 	%r34, %r33, -1;
	and.b32  	%r35, %r191, 2147483632;
	and.b32  	%r36, %r191, 3;
	mov.b32 	%r423, 0;
	mov.b16 	%rs26, 0;
	mov.u16 	%rs27, %rs26;
	mov.u16 	%rs28, %rs26;
	bra.uni 	$L__BB1_29;
$L__BB1_28:
	setp.eq.s32 	%p135, %r423, %r192;
	add.s16 	%rs27, %rs27, 1;
	@%p135 bra 	$L__BB1_193;
$L__BB1_29:
	mov.u32 	%r39, %r423;
	setp.lt.s32 	%p20, %r190, 1;
	add.s32 	%r423, %r39, 1;
	add.s16 	%rs28, %rs28, 1;
	cvt.u32.u16 	%r214, %rs28;
	and.b32  	%r41, %r214, 7;
	add.s32 	%r42, %r41, -1;
	add.s16 	%rs26, %rs26, 1;
	cvt.u32.u16 	%r215, %rs26;
	and.b32  	%r43, %r215, 15;
	add.s32 	%r44, %r43, -1;
	mov.b32 	%r433, -1;
	@%p20 bra 	$L__BB1_54;
	setp.lt.s32 	%p21, %r191, 1;
	@%p21 bra 	$L__BB1_51;
	mov.b32 	%r425, 0;
	mov.b32 	%r433, -1;
	mov.f32 	%f832, 0f00000000;
$L__BB1_32:
	setp.eq.s32 	%p26, %r39, 0;
	@%p26 bra 	$L__BB1_36;
	mov.b32 	%r426, 0;
$L__BB1_34:
	mul.wide.u32 	%rd64, %r426, 4;
	add.s64 	%rd65, %rd3, %rd64;
	ld.local.u32 	%r222, [%rd65];
	setp.eq.s32 	%p27, %r222, %r425;
	@%p27 bra 	$L__BB1_50;
	add.s32 	%r426, %r426, 1;
	setp.ne.s32 	%p28, %r426, %r39;
	@%p28 bra 	$L__BB1_34;
$L__BB1_36:
	setp.lt.u32 	%p29, %r30, 15;
	mul.lo.s32 	%r49, %r425, %r191;
	mov.b32 	%r430, 0;
	mov.f32 	%f839, 0f00000000;
	@%p29 bra 	$L__BB1_39;
	mov.b32 	%r427, 0;
	mov.f32 	%f839, 0f00000000;
$L__BB1_38:
	.pragma "nounroll";
	mul.wide.u32 	%rd66, %r427, 4;
	add.s64 	%rd67, %rd2, %rd66;
	ld.local.v4.f32 	{%f111, %f112, %f113, %f114}, [%rd67];
	add.s32 	%r225, %r427, %r49;
	mul.wide.u32 	%rd68, %r225, 4;
	add.s64 	%rd69, %rd1, %rd68;
	ld.global.nc.f32 	%f115, [%rd69];
	fma.rn.f32 	%f116, %f111, %f115, %f839;
	ld.global.nc.f32 	%f117, [%rd69+4];
	fma.rn.f32 	%f118, %f112, %f117, %f116;
	ld.global.nc.f32 	%f119, [%rd69+8];
	fma.rn.f32 	%f120, %f113, %f119, %f118;
	ld.global.nc.f32 	%f121, [%rd69+12];
	fma.rn.f32 	%f122, %f114, %f121, %f120;
	ld.local.v4.f32 	{%f123, %f124, %f125, %f126}, [%rd67+16];
	ld.global.nc.f32 	%f127, [%rd69+16];
	fma.rn.f32 	%f128, %f123, %f127, %f122;
	ld.global.nc.f32 	%f129, [%rd69+20];
	fma.rn.f32 	%f130, %f124, %f129, %f128;
	ld.global.nc.f32 	%f131, [%rd69+24];
	fma.rn.f32 	%f132, %f125, %f131, %f130;
	ld.global.nc.f32 	%f133, [%rd69+28];
	fma.rn.f32 	%f134, %f126, %f133, %f132;
	ld.local.v4.f32 	{%f135, %f136, %f137, %f138}, [%rd67+32];
	ld.global.nc.f32 	%f139, [%rd69+32];
	fma.rn.f32 	%f140, %f135, %f139, %f134;
	ld.global.nc.f32 	%f141, [%rd69+36];
	fma.rn.f32 	%f142, %f136, %f141, %f140;
	ld.global.nc.f32 	%f143, [%rd69+40];
	fma.rn.f32 	%f144, %f137, %f143, %f142;
	ld.global.nc.f32 	%f145, [%rd69+44];
	fma.rn.f32 	%f146, %f138, %f145, %f144;
	ld.local.v4.f32 	{%f147, %f148, %f149, %f150}, [%rd67+48];
	ld.global.nc.f32 	%f151, [%rd69+48];
	fma.rn.f32 	%f152, %f147, %f151, %f146;
	ld.global.nc.f32 	%f153, [%rd69+52];
	fma.rn.f32 	%f154, %f148, %f153, %f152;
	ld.global.nc.f32 	%f155, [%rd69+56];
	fma.rn.f32 	%f156, %f149, %f155, %f154;
	ld.global.nc.f32 	%f157, [%rd69+60];
	fma.rn.f32 	%f839, %f150, %f157, %f156;
	add.s32 	%r427, %r427, 16;
	setp.eq.s32 	%p30, %r427, %r35;
	mov.u32 	%r430, %r35;
	@%p30 bra 	$L__BB1_39;
	bra.uni 	$L__BB1_38;
$L__BB1_39:
	setp.eq.s32 	%p31, %r31, 0;
	@%p31 bra 	$L__BB1_49;
	setp.lt.u32 	%p32, %r32, 7;
	@%p32 bra 	$L__BB1_42;
	cvt.u64.u32 	%rd70, %r430;
	mul.wide.u32 	%rd71, %r430, 4;
	add.s64 	%rd72, %rd2, %rd71;
	ld.local.f32 	%f159, [%rd72];
	add.s32 	%r226, %r430, %r49;
	mul.wide.u32 	%rd73, %r226, 4;
	add.s64 	%rd74, %rd1, %rd73;
	ld.global.nc.f32 	%f160, [%rd74];
	fma.rn.f32 	%f161, %f159, %f160, %f839;
	ld.local.f32 	%f162, [%rd72+4];
	cvt.u64.u32 	%rd75, %r49;
	add.s64 	%rd76, %rd70, %rd75;
	shl.b64 	%rd77, %rd76, 2;
	add.s64 	%rd78, %rd1, %rd77;
	ld.global.nc.f32 	%f163, [%rd78+4];
	fma.rn.f32 	%f164, %f162, %f163, %f161;
	ld.local.f32 	%f165, [%rd72+8];
	ld.global.nc.f32 	%f166, [%rd78+8];
	fma.rn.f32 	%f167, %f165, %f166, %f164;
	ld.local.f32 	%f168, [%rd72+12];
	ld.global.nc.f32 	%f169, [%rd78+12];
	fma.rn.f32 	%f170, %f168, %f169, %f167;
	ld.local.f32 	%f171, [%rd72+16];
	ld.global.nc.f32 	%f172, [%rd78+16];
	fma.rn.f32 	%f173, %f171, %f172, %f170;
	ld.local.f32 	%f174, [%rd72+20];
	ld.global.nc.f32 	%f175, [%rd78+20];
	fma.rn.f32 	%f176, %f174, %f175, %f173;
	ld.local.f32 	%f177, [%rd72+24];
	ld.global.nc.f32 	%f178, [%rd78+24];
	fma.rn.f32 	%f179, %f177, %f178, %f176;
	ld.local.f32 	%f180, [%rd72+28];
	ld.global.nc.f32 	%f181, [%rd78+28];
	fma.rn.f32 	%f839, %f180, %f181, %f179;
	add.s32 	%r430, %r430, 8;
$L__BB1_42:
	setp.eq.s32 	%p33, %r33, 0;
	@%p33 bra 	$L__BB1_49;
	setp.lt.u32 	%p34, %r34, 3;
	@%p34 bra 	$L__BB1_45;
	cvt.u64.u32 	%rd79, %r430;
	mul.wide.u32 	%rd80, %r430, 4;
	add.s64 	%rd81, %rd2, %rd80;
	ld.local.f32 	%f183, [%rd81];
	add.s32 	%r227, %r430, %r49;
	mul.wide.u32 	%rd82, %r227, 4;
	add.s64 	%rd83, %rd1, %rd82;
	ld.global.nc.f32 	%f184, [%rd83];
	fma.rn.f32 	%f185, %f183, %f184, %f839;
	ld.local.f32 	%f186, [%rd81+4];
	cvt.u64.u32 	%rd84, %r49;
	add.s64 	%rd85, %rd79, %rd84;
	shl.b64 	%rd86, %rd85, 2;
	add.s64 	%rd87, %rd1, %rd86;
	ld.global.nc.f32 	%f187, [%rd87+4];
	fma.rn.f32 	%f188, %f186, %f187, %f185;
	ld.local.f32 	%f189, [%rd81+8];
	ld.global.nc.f32 	%f190, [%rd87+8];
	fma.rn.f32 	%f191, %f189, %f190, %f188;
	ld.local.f32 	%f192, [%rd81+12];
	ld.global.nc.f32 	%f193, [%rd87+12];
	fma.rn.f32 	%f839, %f192, %f193, %f191;
	add.s32 	%r430, %r430, 4;
$L__BB1_45:
	setp.eq.s32 	%p35, %r36, 0;
	@%p35 bra 	$L__BB1_49;
	setp.eq.s32 	%p36, %r36, 1;
	cvt.u64.u32 	%rd9, %r430;
	mul.wide.u32 	%rd88, %r430, 4;
	add.s64 	%rd10, %rd2, %rd88;
	ld.local.f32 	%f194, [%rd10];
	add.s32 	%r228, %r430, %r49;
	mul.wide.u32 	%rd89, %r228, 4;
	add.s64 	%rd90, %rd1, %rd89;
	ld.global.nc.f32 	%f195, [%rd90];
	fma.rn.f32 	%f839, %f194, %f195, %f839;
	@%p36 bra 	$L__BB1_49;
	setp.eq.s32 	%p37, %r36, 2;
	ld.local.f32 	%f196, [%rd10+4];
	cvt.u64.u32 	%rd91, %r49;
	add.s64 	%rd92, %rd9, %rd91;
	shl.b64 	%rd93, %rd92, 2;
	add.s64 	%rd11, %rd1, %rd93;
	ld.global.nc.f32 	%f197, [%rd11+4];
	fma.rn.f32 	%f839, %f196, %f197, %f839;
	@%p37 bra 	$L__BB1_49;
	ld.local.f32 	%f198, [%rd10+8];
	ld.global.nc.f32 	%f199, [%rd11+8];
	fma.rn.f32 	%f839, %f198, %f199, %f839;
$L__BB1_49:
	abs.f32 	%f200, %f839;
	abs.f32 	%f201, %f832;
	setp.gt.f32 	%p38, %f200, %f201;
	selp.b32 	%r433, %r425, %r433, %p38;
	selp.f32 	%f832, %f839, %f832, %p38;
$L__BB1_50:
	add.s32 	%r425, %r425, 1;
	setp.eq.s32 	%p39, %r425, %r190;
	@%p39 bra 	$L__BB1_54;
	bra.uni 	$L__BB1_32;
$L__BB1_51:
	setp.ne.s32 	%p22, %r39, 0;
	setp.lt.u32 	%p23, %r190, 4;
	or.pred  	%p24, %p22, %p23;
	@%p24 bra 	$L__BB1_54;
	and.b32  	%r217, %r190, 2147483644;
	neg.s32 	%r432, %r217;
$L__BB1_53:
	add.s32 	%r432, %r432, 4;
	setp.ne.s32 	%p25, %r432, 0;
	@%p25 bra 	$L__BB1_53;
$L__BB1_54:
	setp.eq.s32 	%p40, %r433, -1;
	@%p40 bra 	$L__BB1_193;
	setp.lt.s32 	%p41, %r191, 1;
	mul.wide.u32 	%rd94, %r39, 4;
	add.s64 	%rd95, %rd3, %rd94;
	st.local.u32 	[%rd95], %r433;
	@%p41 bra 	$L__BB1_88;
	mov.b32 	%r434, 0;
$L__BB1_57:
	mov.u32 	%r64, %r434;
	setp.lt.u32 	%p50, %r30, 15;
	mul.wide.u32 	%rd114, %r64, 4;
	add.s64 	%rd115, %rd3, %rd114;
	ld.local.u32 	%r242, [%rd115];
	mul.lo.s32 	%r243, %r242, %r191;
	cvt.s64.s32 	%rd12, %r243;
	mul.lo.s32 	%r65, %r64, %r191;
	mov.b32 	%r437, 0;
	@%p50 bra 	$L__BB1_60;
	mov.b32 	%r435, 0;
$L__BB1_59:
	.pragma "nounroll";
	cvt.u64.u32 	%rd116, %r435;
	add.s64 	%rd117, %rd116, %rd12;
	shl.b64 	%rd118, %rd117, 2;
	add.s64 	%rd119, %rd1, %rd118;
	ld.global.nc.f32 	%f202, [%rd119];
	add.s32 	%r245, %r435, %r65;
	mul.wide.u32 	%rd120, %r245, 4;
	add.s64 	%rd121, %rd5, %rd120;
	st.local.f32 	[%rd121], %f202;
	ld.global.nc.f32 	%f203, [%rd119+4];
	st.local.f32 	[%rd121+4], %f203;
	ld.global.nc.f32 	%f204, [%rd119+8];
	st.local.f32 	[%rd121+8], %f204;
	ld.global.nc.f32 	%f205, [%rd119+12];
	st.local.f32 	[%rd121+12], %f205;
	ld.global.nc.f32 	%f206, [%rd119+16];
	st.local.f32 	[%rd121+16], %f206;
	ld.global.nc.f32 	%f207, [%rd119+20];
	st.local.f32 	[%rd121+20], %f207;
	ld.global.nc.f32 	%f208, [%rd119+24];
	st.local.f32 	[%rd121+24], %f208;
	ld.global.nc.f32 	%f209, [%rd119+28];
	st.local.f32 	[%rd121+28], %f209;
	ld.global.nc.f32 	%f210, [%rd119+32];
	st.local.f32 	[%rd121+32], %f210;
	ld.global.nc.f32 	%f211, [%rd119+36];
	st.local.f32 	[%rd121+36], %f211;
	ld.global.nc.f32 	%f212, [%rd119+40];
	st.local.f32 	[%rd121+40], %f212;
	ld.global.nc.f32 	%f213, [%rd119+44];
	st.local.f32 	[%rd121+44], %f213;
	ld.global.nc.f32 	%f214, [%rd119+48];
	st.local.f32 	[%rd121+48], %f214;
	ld.global.nc.f32 	%f215, [%rd119+52];
	st.local.f32 	[%rd121+52], %f215;
	ld.global.nc.f32 	%f216, [%rd119+56];
	st.local.f32 	[%rd121+56], %f216;
	ld.global.nc.f32 	%f217, [%rd119+60];
	st.local.f32 	[%rd121+60], %f217;
	add.s32 	%r435, %r435, 16;
	setp.ne.s32 	%p51, %r435, %r35;
	mov.u32 	%r437, %r35;
	@%p51 bra 	$L__BB1_59;
$L__BB1_60:
	setp.eq.s32 	%p52, %r31, 0;
	@%p52 bra 	$L__BB1_70;
	setp.lt.u32 	%p53, %r32, 7;
	@%p53 bra 	$L__BB1_63;
	cvt.u64.u32 	%rd122, %r437;
	add.s64 	%rd123, %rd122, %rd12;
	shl.b64 	%rd124, %rd123, 2;
	add.s64 	%rd125, %rd1, %rd124;
	ld.global.nc.f32 	%f218, [%rd125];
	add.s32 	%r246, %r437, %r65;
	mul.wide.u32 	%rd126, %r246, 4;
	add.s64 	%rd127, %rd5, %rd126;
	st.local.f32 	[%rd127], %f218;
	ld.global.nc.f32 	%f219, [%rd125+4];
	cvt.u64.u32 	%rd128, %r65;
	add.s64 	%rd129, %rd122, %rd128;
	shl.b64 	%rd130, %rd129, 2;
	add.s64 	%rd131, %rd5, %rd130;
	st.local.f32 	[%rd131+4], %f219;
	ld.global.nc.f32 	%f220, [%rd125+8];
	st.local.f32 	[%rd131+8], %f220;
	ld.global.nc.f32 	%f221, [%rd125+12];
	st.local.f32 	[%rd131+12], %f221;
	ld.global.nc.f32 	%f222, [%rd125+16];
	st.local.f32 	[%rd131+16], %f222;
	ld.global.nc.f32 	%f223, [%rd125+20];
	st.local.f32 	[%rd131+20], %f223;
	ld.global.nc.f32 	%f224, [%rd125+24];
	st.local.f32 	[%rd131+24], %f224;
	ld.global.nc.f32 	%f225, [%rd125+28];
	st.local.f32 	[%rd131+28], %f225;
	add.s32 	%r437, %r437, 8;
$L__BB1_63:
	setp.eq.s32 	%p54, %r33, 0;
	@%p54 bra 	$L__BB1_70;
	setp.lt.u32 	%p55, %r34, 3;
	@%p55 bra 	$L__BB1_66;
	cvt.u64.u32 	%rd132, %r437;
	add.s64 	%rd133, %rd132, %rd12;
	shl.b64 	%rd134, %rd133, 2;
	add.s64 	%rd135, %rd1, %rd134;
	ld.global.nc.f32 	%f226, [%rd135];
	add.s32 	%r247, %r437, %r65;
	mul.wide.u32 	%rd136, %r247, 4;
	add.s64 	%rd137, %rd5, %rd136;
	st.local.f32 	[%rd137], %f226;
	ld.global.nc.f32 	%f227, [%rd135+4];
	cvt.u64.u32 	%rd138, %r65;
	add.s64 	%rd139, %rd132, %rd138;
	shl.b64 	%rd140, %rd139, 2;
	add.s64 	%rd141, %rd5, %rd140;
	st.local.f32 	[%rd141+4], %f227;
	ld.global.nc.f32 	%f228, [%rd135+8];
	st.local.f32 	[%rd141+8], %f228;
	ld.global.nc.f32 	%f229, [%rd135+12];
	st.local.f32 	[%rd141+12], %f229;
	add.s32 	%r437, %r437, 4;
$L__BB1_66:
	setp.eq.s32 	%p56, %r36, 0;
	@%p56 bra 	$L__BB1_70;
	setp.eq.s32 	%p57, %r36, 1;
	cvt.u64.u32 	%rd13, %r437;
	add.s64 	%rd142, %rd13, %rd12;
	shl.b64 	%rd143, %rd142, 2;
	add.s64 	%rd14, %rd1, %rd143;
	ld.global.nc.f32 	%f230, [%rd14];
	add.s32 	%r248, %r437, %r65;
	mul.wide.u32 	%rd144, %r248, 4;
	add.s64 	%rd145, %rd5, %rd144;
	st.local.f32 	[%rd145], %f230;
	@%p57 bra 	$L__BB1_70;
	setp.eq.s32 	%p58, %r36, 2;
	ld.global.nc.f32 	%f231, [%rd14+4];
	cvt.u64.u32 	%rd146, %r65;
	add.s64 	%rd147, %rd13, %rd146;
	shl.b64 	%rd148, %rd147, 2;
	add.s64 	%rd15, %rd5, %rd148;
	st.local.f32 	[%rd15+4], %f231;
	@%p58 bra 	$L__BB1_70;
	ld.global.nc.f32 	%f232, [%rd14+8];
	st.local.f32 	[%rd15+8], %f232;
$L__BB1_70:
	add.s32 	%r434, %r64, 1;
	setp.ne.s32 	%p59, %r64, %r39;
	@%p59 bra 	$L__BB1_57;
	mov.b32 	%r439, 0;
$L__BB1_72:
	mul.lo.s32 	%r78, %r439, %r191;
	mul.lo.s32 	%r79, %r439, %r423;
	mov.b32 	%r440, 0;
$L__BB1_73:
	mov.u32 	%r80, %r440;
	setp.lt.u32 	%p60, %r30, 15;
	mul.lo.s32 	%r81, %r80, %r191;
	mov.f32 	%f847, 0f00000000;
	mov.b32 	%r443, 0;
	@%p60 bra 	$L__BB1_76;
	mov.f32 	%f847, 0f00000000;
	mov.b32 	%r441, 0;
$L__BB1_75:
	.pragma "nounroll";
	add.s32 	%r253, %r441, %r78;
	mul.wide.u32 	%rd149, %r253, 4;
	add.s64 	%rd150, %rd5, %rd149;
	ld.local.f32 	%f236, [%rd150];
	add.s32 	%r254, %r441, %r81;
	mul.wide.u32 	%rd151, %r254, 4;
	add.s64 	%rd152, %rd5, %rd151;
	ld.local.f32 	%f237, [%rd152];
	fma.rn.f32 	%f238, %f236, %f237, %f847;
	ld.local.f32 	%f239, [%rd150+4];
	ld.local.f32 	%f240, [%rd152+4];
	fma.rn.f32 	%f241, %f239, %f240, %f238;
	ld.local.f32 	%f242, [%rd150+8];
	ld.local.f32 	%f243, [%rd152+8];
	fma.rn.f32 	%f244, %f242, %f243, %f241;
	ld.local.f32 	%f245, [%rd150+12];
	ld.local.f32 	%f246, [%rd152+12];
	fma.rn.f32 	%f247, %f245, %f246, %f244;
	ld.local.f32 	%f248, [%rd150+16];
	ld.local.f32 	%f249, [%rd152+16];
	fma.rn.f32 	%f250, %f248, %f249, %f247;
	ld.local.f32 	%f251, [%rd150+20];
	ld.local.f32 	%f252, [%rd152+20];
	fma.rn.f32 	%f253, %f251, %f252, %f250;
	ld.local.f32 	%f254, [%rd150+24];
	ld.local.f32 	%f255, [%rd152+24];
	fma.rn.f32 	%f256, %f254, %f255, %f253;
	ld.local.f32 	%f257, [%rd150+28];
	ld.local.f32 	%f258, [%rd152+28];
	fma.rn.f32 	%f259, %f257, %f258, %f256;
	ld.local.f32 	%f260, [%rd150+32];
	ld.local.f32 	%f261, [%rd152+32];
	fma.rn.f32 	%f262, %f260, %f261, %f259;
	ld.local.f32 	%f263, [%rd150+36];
	ld.local.f32 	%f264, [%rd152+36];
	fma.rn.f32 	%f265, %f263, %f264, %f262;
	ld.local.f32 	%f266, [%rd150+40];
	ld.local.f32 	%f267, [%rd152+40];
	fma.rn.f32 	%f268, %f266, %f267, %f265;
	ld.local.f32 	%f269, [%rd150+44];
	ld.local.f32 	%f270, [%rd152+44];
	fma.rn.f32 	%f271, %f269, %f270, %f268;
	ld.local.f32 	%f272, [%rd150+48];
	ld.local.f32 	%f273, [%rd152+48];
	fma.rn.f32 	%f274, %f272, %f273, %f271;
	ld.local.f32 	%f275, [%rd150+52];
	ld.local.f32 	%f276, [%rd152+52];
	fma.rn.f32 	%f277, %f275, %f276, %f274;
	ld.local.f32 	%f278, [%rd150+56];
	ld.local.f32 	%f279, [%rd152+56];
	fma.rn.f32 	%f280, %f278, %f279, %f277;
	ld.local.f32 	%f281, [%rd150+60];
	ld.local.f32 	%f282, [%rd152+60];
	fma.rn.f32 	%f847, %f281, %f282, %f280;
	add.s32 	%r441, %r441, 16;
	setp.ne.s32 	%p61, %r441, %r35;
	mov.u32 	%r443, %r35;
	@%p61 bra 	$L__BB1_75;
$L__BB1_76:
	setp.eq.s32 	%p62, %r31, 0;
	@%p62 bra 	$L__BB1_86;
	setp.lt.u32 	%p63, %r32, 7;
	@%p63 bra 	$L__BB1_79;
	add.s32 	%r255, %r443, %r78;
	mul.wide.u32 	%rd153, %r255, 4;
	add.s64 	%rd154, %rd5, %rd153;
	ld.local.f32 	%f284, [%rd154];
	add.s32 	%r256, %r443, %r81;
	mul.wide.u32 	%rd155, %r256, 4;
	add.s64 	%rd156, %rd5, %rd155;
	ld.local.f32 	%f285, [%rd156];
	fma.rn.f32 	%f286, %f284, %f285, %f847;
	cvt.u64.u32 	%rd157, %r78;
	cvt.u64.u32 	%rd158, %r443;
	add.s64 	%rd159, %rd158, %rd157;
	shl.b64 	%rd160, %rd159, 2;
	add.s64 	%rd161, %rd5, %rd160;
	ld.local.f32 	%f287, [%rd161+4];
	cvt.u64.u32 	%rd162, %r81;
	add.s64 	%rd163, %rd158, %rd162;
	shl.b64 	%rd164, %rd163, 2;
	add.s64 	%rd165, %rd5, %rd164;
	ld.local.f32 	%f288, [%rd165+4];
	fma.rn.f32 	%f289, %f287, %f288, %f286;
	ld.local.f32 	%f290, [%rd161+8];
	ld.local.f32 	%f291, [%rd165+8];
	fma.rn.f32 	%f292, %f290, %f291, %f289;
	ld.local.f32 	%f293, [%rd161+12];
	ld.local.f32 	%f294, [%rd165+12];
	fma.rn.f32 	%f295, %f293, %f294, %f292;
	ld.local.f32 	%f296, [%rd161+16];
	ld.local.f32 	%f297, [%rd165+16];
	fma.rn.f32 	%f298, %f296, %f297, %f295;
	ld.local.f32 	%f299, [%rd161+20];
	ld.local.f32 	%f300, [%rd165+20];
	fma.rn.f32 	%f301, %f299, %f300, %f298;
	ld.local.f32 	%f302, [%rd161+24];
	ld.local.f32 	%f303, [%rd165+24];
	fma.rn.f32 	%f304, %f302, %f303, %f301;
	ld.local.f32 	%f305, [%rd161+28];
	ld.local.f32 	%f306, [%rd165+28];
	fma.rn.f32 	%f847, %f305, %f306, %f304;
	add.s32 	%r443, %r443, 8;
$L__BB1_79:
	setp.eq.s32 	%p64, %r33, 0;
	@%p64 bra 	$L__BB1_86;
	setp.lt.u32 	%p65, %r34, 3;
	@%p65 bra 	$L__BB1_82;
	add.s32 	%r257, %r443, %r78;
	mul.wide.u32 	%rd166, %r257, 4;
	add.s64 	%rd167, %rd5, %rd166;
	ld.local.f32 	%f308, [%rd167];
	add.s32 	%r258, %r443, %r81;
	mul.wide.u32 	%rd168, %r258, 4;
	add.s64 	%rd169, %rd5, %rd168;
	ld.local.f32 	%f309, [%rd169];
	fma.rn.f32 	%f310, %f308, %f309, %f847;
	cvt.u64.u32 	%rd170, %r78;
	cvt.u64.u32 	%rd171, %r443;
	add.s64 	%rd172, %rd171, %rd170;
	shl.b64 	%rd173, %rd172, 2;
	add.s64 	%rd174, %rd5, %rd173;
	ld.local.f32 	%f311, [%rd174+4];
	cvt.u64.u32 	%rd175, %r81;
	add.s64 	%rd176, %rd171, %rd175;
	shl.b64 	%rd177, %rd176, 2;
	add.s64 	%rd178, %rd5, %rd177;
	ld.local.f32 	%f312, [%rd178+4];
	fma.rn.f32 	%f313, %f311, %f312, %f310;
	ld.local.f32 	%f314, [%rd174+8];
	ld.local.f32 	%f315, [%rd178+8];
	fma.rn.f32 	%f316, %f314, %f315, %f313;
	ld.local.f32 	%f317, [%rd174+12];
	ld.local.f32 	%f318, [%rd178+12];
	fma.rn.f32 	%f847, %f317, %f318, %f316;
	add.s32 	%r443, %r443, 4;
$L__BB1_82:
	setp.eq.s32 	%p66, %r36, 0;
	@%p66 bra 	$L__BB1_86;
	setp.eq.s32 	%p67, %r36, 1;
	add.s32 	%r259, %r443, %r78;
	mul.wide.u32 	%rd179, %r259, 4;
	add.s64 	%rd180, %rd5, %rd179;
	ld.local.f32 	%f319, [%rd180];
	add.s32 	%r260, %r443, %r81;
	mul.wide.u32 	%rd181, %r260, 4;
	add.s64 	%rd182, %rd5, %rd181;
	ld.local.f32 	%f320, [%rd182];
	fma.rn.f32 	%f847, %f319, %f320, %f847;
	@%p67 bra 	$L__BB1_86;
	setp.eq.s32 	%p68, %r36, 2;
	cvt.u64.u32 	%rd183, %r78;
	cvt.u64.u32 	%rd184, %r443;
	add.s64 	%rd185, %rd184, %rd183;
	shl.b64 	%rd186, %rd185, 2;
	add.s64 	%rd16, %rd5, %rd186;
	ld.local.f32 	%f321, [%rd16+4];
	cvt.u64.u32 	%rd187, %r81;
	add.s64 	%rd188, %rd184, %rd187;
	shl.b64 	%rd189, %rd188, 2;
	add.s64 	%rd17, %rd5, %rd189;
	ld.local.f32 	%f322, [%rd17+4];
	fma.rn.f32 	%f847, %f321, %f322, %f847;
	@%p68 bra 	$L__BB1_86;
	ld.local.f32 	%f323, [%rd16+8];
	ld.local.f32 	%f324, [%rd17+8];
	fma.rn.f32 	%f847, %f323, %f324, %f847;
$L__BB1_86:
	add.s32 	%r261, %r80, %r79;
	mul.wide.u32 	%rd190, %r261, 4;
	add.s64 	%rd191, %rd6, %rd190;
	st.local.f32 	[%rd191], %f847;
	add.s32 	%r440, %r80, 1;
	setp.ne.s32 	%p69, %r80, %r39;
	@%p69 bra 	$L__BB1_73;
	add.s32 	%r90, %r439, 1;
	setp.eq.s32 	%p70, %r439, %r39;
	mov.u32 	%r439, %r90;
	@%p70 bra 	$L__BB1_101;
	bra.uni 	$L__BB1_72;
$L__BB1_88:
	and.b32  	%r74, %r423, 7;
	and.b32  	%r75, %r423, -8;
	and.b32  	%r76, %r41, 3;
	and.b16  	%rs7, %rs27, 1;
	mov.b32 	%r445, 0;
$L__BB1_89:
	mov.u32 	%r91, %r445;
	setp.lt.u32 	%p42, %r39, 7;
	mul.lo.s32 	%r92, %r91, %r423;
	mov.b32 	%r448, 0;
	@%p42 bra 	$L__BB1_92;
	mov.b32 	%r446, 0;
$L__BB1_91:
	.pragma "nounroll";
	add.s32 	%r232, %r446, %r92;
	mul.wide.u32 	%rd96, %r232, 4;
	add.s64 	%rd97, %rd6, %rd96;
	mov.b32 	%r233, 0;
	st.local.u32 	[%rd97], %r233;
	st.local.u32 	[%rd97+4], %r233;
	st.local.u32 	[%rd97+8], %r233;
	st.local.u32 	[%rd97+12], %r233;
	st.local.u32 	[%rd97+16], %r233;
	st.local.u32 	[%rd97+20], %r233;
	st.local.u32 	[%rd97+24], %r233;
	st.local.u32 	[%rd97+28], %r233;
	add.s32 	%r446, %r446, 8;
	setp.ne.s32 	%p43, %r446, %r75;
	mov.u32 	%r448, %r75;
	@%p43 bra 	$L__BB1_91;
$L__BB1_92:
	setp.eq.s32 	%p44, %r74, 0;
	@%p44 bra 	$L__BB1_100;
	setp.lt.u32 	%p45, %r42, 3;
	@%p45 bra 	$L__BB1_95;
	add.s32 	%r234, %r448, %r92;
	mul.wide.u32 	%rd98, %r234, 4;
	add.s64 	%rd99, %rd6, %rd98;
	mov.b32 	%r235, 0;
	st.local.u32 	[%rd99], %r235;
	cvt.u64.u32 	%rd100, %r92;
	cvt.u64.u32 	%rd101, %r448;
	add.s64 	%rd102, %rd101, %rd100;
	shl.b64 	%rd103, %rd102, 2;
	add.s64 	%rd104, %rd6, %rd103;
	st.local.u32 	[%rd104+4], %r235;
	st.local.u32 	[%rd104+8], %r235;
	st.local.u32 	[%rd104+12], %r235;
	add.s32 	%r448, %r448, 4;
$L__BB1_95:
	setp.eq.s32 	%p46, %r76, 0;
	@%p46 bra 	$L__BB1_100;
	and.b16  	%rs19, %rs27, 3;
	setp.eq.s16 	%p47, %rs19, 0;
	@%p47 bra 	$L__BB1_98;
	add.s32 	%r236, %r448, %r92;
	mul.wide.u32 	%rd105, %r236, 4;
	add.s64 	%rd106, %rd6, %rd105;
	mov.b32 	%r237, 0;
	st.local.u32 	[%rd106], %r237;
	cvt.u64.u32 	%rd107, %r92;
	cvt.u64.u32 	%rd108, %r448;
	add.s64 	%rd109, %rd108, %rd107;
	shl.b64 	%rd110, %rd109, 2;
	add.s64 	%rd111, %rd6, %rd110;
	st.local.u32 	[%rd111+4], %r237;
	add.s32 	%r448, %r448, 2;
$L__BB1_98:
	setp.ne.s16 	%p48, %rs7, 0;
	@%p48 bra 	$L__BB1_100;
	add.s32 	%r238, %r448, %r92;
	mul.wide.u32 	%rd112, %r238, 4;
	add.s64 	%rd113, %rd6, %rd112;
	mov.b32 	%r239, 0;
	st.local.u32 	[%rd113], %r239;
$L__BB1_100:
	add.s32 	%r445, %r91, 1;
	setp.ne.s32 	%p49, %r91, %r39;
	@%p49 bra 	$L__BB1_89;
$L__BB1_101:
	setp.lt.s32 	%p71, %r191, 1;
	@%p71 bra 	$L__BB1_117;
	mov.b32 	%r450, 0;
$L__BB1_103:
	mov.u32 	%r101, %r450;
	setp.lt.u32 	%p81, %r30, 15;
	mul.lo.s32 	%r102, %r101, %r191;
	mov.f32 	%f855, 0f00000000;
	mov.b32 	%r453, 0;
	@%p81 bra 	$L__BB1_106;
	mov.f32 	%f855, 0f00000000;
	mov.b32 	%r451, 0;
$L__BB1_105:
	.pragma "nounroll";
	add.s32 	%r274, %r451, %r102;
	mul.wide.u32 	%rd199, %r274, 4;
	add.s64 	%rd200, %rd5, %rd199;
	ld.local.f32 	%f329, [%rd200];
	mul.wide.u32 	%rd201, %r451, 4;
	add.s64 	%rd202, %rd8, %rd201;
	ld.global.nc.f32 	%f330, [%rd202];
	fma.rn.f32 	%f331, %f329, %f330, %f855;
	ld.local.f32 	%f332, [%rd200+4];
	ld.global.nc.f32 	%f333, [%rd202+4];
	fma.rn.f32 	%f334, %f332, %f333, %f331;
	ld.local.f32 	%f335, [%rd200+8];
	ld.global.nc.f32 	%f336, [%rd202+8];
	fma.rn.f32 	%f337, %f335, %f336, %f334;
	ld.local.f32 	%f338, [%rd200+12];
	ld.global.nc.f32 	%f339, [%rd202+12];
	fma.rn.f32 	%f340, %f338, %f339, %f337;
	ld.local.f32 	%f341, [%rd200+16];
	ld.global.nc.f32 	%f342, [%rd202+16];
	fma.rn.f32 	%f343, %f341, %f342, %f340;
	ld.local.f32 	%f344, [%rd200+20];
	ld.global.nc.f32 	%f345, [%rd202+20];
	fma.rn.f32 	%f346, %f344, %f345, %f343;
	ld.local.f32 	%f347, [%rd200+24];
	ld.global.nc.f32 	%f348, [%rd202+24];
	fma.rn.f32 	%f349, %f347, %f348, %f346;
	ld.local.f32 	%f350, [%rd200+28];
	ld.global.nc.f32 	%f351, [%rd202+28];
	fma.rn.f32 	%f352, %f350, %f351, %f349;
	ld.local.f32 	%f353, [%rd200+32];
	ld.global.nc.f32 	%f354, [%rd202+32];
	fma.rn.f32 	%f355, %f353, %f354, %f352;
	ld.local.f32 	%f356, [%rd200+36];
	ld.global.nc.f32 	%f357, [%rd202+36];
	fma.rn.f32 	%f358, %f356, %f357, %f355;
	ld.local.f32 	%f359, [%rd200+40];
	ld.global.nc.f32 	%f360, [%rd202+40];
	fma.rn.f32 	%f361, %f359, %f360, %f358;
	ld.local.f32 	%f362, [%rd200+44];
	ld.global.nc.f32 	%f363, [%rd202+44];
	fma.rn.f32 	%f364, %f362, %f363, %f361;
	ld.local.f32 	%f365, [%rd200+48];
	ld.global.nc.f32 	%f366, [%rd202+48];
	fma.rn.f32 	%f367, %f365, %f366, %f364;
	ld.local.f32 	%f368, [%rd200+52];
	ld.global.nc.f32 	%f369, [%rd202+52];
	fma.rn.f32 	%f370, %f368, %f369, %f367;
	ld.local.f32 	%f371, [%rd200+56];
	ld.global.nc.f32 	%f372, [%rd202+56];
	fma.rn.f32 	%f373, %f371, %f372, %f370;
	ld.local.f32 	%f374, [%rd200+60];
	ld.global.nc.f32 	%f375, [%rd202+60];
	fma.rn.f32 	%f855, %f374, %f375, %f373;
	add.s32 	%r451, %r451, 16;
	setp.ne.s32 	%p82, %r451, %r35;
	mov.u32 	%r453, %r35;
	@%p82 bra 	$L__BB1_105;
$L__BB1_106:
	setp.eq.s32 	%p83, %r31, 0;
	@%p83 bra 	$L__BB1_116;
	setp.lt.u32 	%p84, %r32, 7;
	@%p84 bra 	$L__BB1_109;
	add.s32 	%r275, %r453, %r102;
	mul.wide.u32 	%rd203, %r275, 4;
	add.s64 	%rd204, %rd5, %rd203;
	ld.local.f32 	%f377, [%rd204];
	cvt.u64.u32 	%rd205, %r453;
	mul.wide.u32 	%rd206, %r453, 4;
	add.s64 	%rd207, %rd8, %rd206;
	ld.global.nc.f32 	%f378, [%rd207];
	fma.rn.f32 	%f379, %f377, %f378, %f855;
	cvt.u64.u32 	%rd208, %r102;
	add.s64 	%rd209, %rd205, %rd208;
	shl.b64 	%rd210, %rd209, 2;
	add.s64 	%rd211, %rd5, %rd210;
	ld.local.f32 	%f380, [%rd211+4];
	ld.global.nc.f32 	%f381, [%rd207+4];
	fma.rn.f32 	%f382, %f380, %f381, %f379;
	ld.local.f32 	%f383, [%rd211+8];
	ld.global.nc.f32 	%f384, [%rd207+8];
	fma.rn.f32 	%f385, %f383, %f384, %f382;
	ld.local.f32 	%f386, [%rd211+12];
	ld.global.nc.f32 	%f387, [%rd207+12];
	fma.rn.f32 	%f388, %f386, %f387, %f385;
	ld.local.f32 	%f389, [%rd211+16];
	ld.global.nc.f32 	%f390, [%rd207+16];
	fma.rn.f32 	%f391, %f389, %f390, %f388;
	ld.local.f32 	%f392, [%rd211+20];
	ld.global.nc.f32 	%f393, [%rd207+20];
	fma.rn.f32 	%f394, %f392, %f393, %f391;
	ld.local.f32 	%f395, [%rd211+24];
	ld.global.nc.f32 	%f396, [%rd207+24];
	fma.rn.f32 	%f397, %f395, %f396, %f394;
	ld.local.f32 	%f398, [%rd211+28];
	ld.global.nc.f32 	%f399, [%rd207+28];
	fma.rn.f32 	%f855, %f398, %f399, %f397;
	add.s32 	%r453, %r453, 8;
$L__BB1_109:
	setp.eq.s32 	%p85, %r33, 0;
	@%p85 bra 	$L__BB1_116;
	setp.lt.u32 	%p86, %r34, 3;
	@%p86 bra 	$L__BB1_112;
	add.s32 	%r276, %r453, %r102;
	mul.wide.u32 	%rd212, %r276, 4;
	add.s64 	%rd213, %rd5, %rd212;
	ld.local.f32 	%f401, [%rd213];
	cvt.u64.u32 	%rd214, %r453;
	mul.wide.u32 	%rd215, %r453, 4;
	add.s64 	%rd216, %rd8, %rd215;
	ld.global.nc.f32 	%f402, [%rd216];
	fma.rn.f32 	%f403, %f401, %f402, %f855;
	cvt.u64.u32 	%rd217, %r102;
	add.s64 	%rd218, %rd214, %rd217;
	shl.b64 	%rd219, %rd218, 2;
	add.s64 	%rd220, %rd5, %rd219;
	ld.local.f32 	%f404, [%rd220+4];
	ld.global.nc.f32 	%f405, [%rd216+4];
	fma.rn.f32 	%f406, %f404, %f405, %f403;
	ld.local.f32 	%f407, [%rd220+8];
	ld.global.nc.f32 	%f408, [%rd216+8];
	fma.rn.f32 	%f409, %f407, %f408, %f406;
	ld.local.f32 	%f410, [%rd220+12];
	ld.global.nc.f32 	%f411, [%rd216+12];
	fma.rn.f32 	%f855, %f410, %f411, %f409;
	add.s32 	%r453, %r453, 4;
$L__BB1_112:
	setp.eq.s32 	%p87, %r36, 0;
	@%p87 bra 	$L__BB1_116;
	setp.eq.s32 	%p88, %r36, 1;
	add.s32 	%r277, %r453, %r102;
	mul.wide.u32 	%rd221, %r277, 4;
	add.s64 	%rd222, %rd5, %rd221;
	ld.local.f32 	%f412, [%rd222];
	cvt.u64.u32 	%rd18, %r453;
	mul.wide.u32 	%rd223, %r453, 4;
	add.s64 	%rd19, %rd8, %rd223;
	ld.global.nc.f32 	%f413, [%rd19];
	fma.rn.f32 	%f855, %f412, %f413, %f855;
	@%p88 bra 	$L__BB1_116;
	setp.eq.s32 	%p89, %r36, 2;
	cvt.u64.u32 	%rd224, %r102;
	add.s64 	%rd225, %rd18, %rd224;
	shl.b64 	%rd226, %rd225, 2;
	add.s64 	%rd20, %rd5, %rd226;
	ld.local.f32 	%f414, [%rd20+4];
	ld.global.nc.f32 	%f415, [%rd19+4];
	fma.rn.f32 	%f855, %f414, %f415, %f855;
	@%p89 bra 	$L__BB1_116;
	ld.local.f32 	%f416, [%rd20+8];
	ld.global.nc.f32 	%f417, [%rd19+8];
	fma.rn.f32 	%f855, %f416, %f417, %f855;
$L__BB1_116:
	mul.wide.u32 	%rd227, %r101, 4;
	add.s64 	%rd228, %rd7, %rd227;
	st.local.f32 	[%rd228], %f855;
	add.s32 	%r450, %r101, 1;
	setp.eq.s32 	%p90, %r101, %r39;
	@%p90 bra 	$L__BB1_130;
	bra.uni 	$L__BB1_103;
$L__BB1_117:
	setp.lt.u32 	%p72, %r39, 15;
	mov.b32 	%r457, 0;
	@%p72 bra 	$L__BB1_120;
	and.b32  	%r457, %r423, -16;
	mov.b32 	%r455, 0;
$L__BB1_119:
	.pragma "nounroll";
	mul.wide.u32 	%rd192, %r455, 4;
	add.s64 	%rd193, %rd7, %rd192;
	mov.f32 	%f325, 0f00000000;
	st.local.v2.f32 	[%rd193], {%f325, %f325};
	st.local.v2.f32 	[%rd193+8], {%f325, %f325};
	st.local.v2.f32 	[%rd193+16], {%f325, %f325};
	st.local.v2.f32 	[%rd193+24], {%f325, %f325};
	st.local.v2.f32 	[%rd193+32], {%f325, %f325};
	st.local.v2.f32 	[%rd193+40], {%f325, %f325};
	st.local.v2.f32 	[%rd193+48], {%f325, %f325};
	st.local.v2.f32 	[%rd193+56], {%f325, %f325};
	add.s32 	%r455, %r455, 16;
	setp.ne.s32 	%p73, %r455, %r457;
	@%p73 bra 	$L__BB1_119;
$L__BB1_120:
	and.b32  	%r264, %r423, 15;
	setp.eq.s32 	%p74, %r264, 0;
	@%p74 bra 	$L__BB1_130;
	setp.lt.u32 	%p75, %r44, 7;
	@%p75 bra 	$L__BB1_123;
	mul.wide.u32 	%rd194, %r457, 4;
	add.s64 	%rd195, %rd7, %rd194;
	mov.b32 	%r265, 0;
	st.local.u32 	[%rd195], %r265;
	st.local.u32 	[%rd195+4], %r265;
	st.local.u32 	[%rd195+8], %r265;
	st.local.u32 	[%rd195+12], %r265;
	st.local.u32 	[%rd195+16], %r265;
	st.local.u32 	[%rd195+20], %r265;
	st.local.u32 	[%rd195+24], %r265;
	st.local.u32 	[%rd195+28], %r265;
	add.s32 	%r457, %r457, 8;
$L__BB1_123:
	and.b32  	%r266, %r43, 7;
	setp.eq.s32 	%p76, %r266, 0;
	@%p76 bra 	$L__BB1_130;
	and.b32  	%r117, %r41, 3;
	setp.lt.u32 	%p77, %r42, 3;
	@%p77 bra 	$L__BB1_126;
	mul.wide.u32 	%rd196, %r457, 4;
	add.s64 	%rd197, %rd7, %rd196;
	mov.b32 	%r267, 0;
	st.local.u32 	[%rd197], %r267;
	st.local.u32 	[%rd197+4], %r267;
	st.local.u32 	[%rd197+8], %r267;
	st.local.u32 	[%rd197+12], %r267;
	add.s32 	%r457, %r457, 4;
$L__BB1_126:
	setp.eq.s32 	%p78, %r117, 0;
	@%p78 bra 	$L__BB1_130;
	mul.wide.u32 	%rd198, %r457, 4;
	add.s64 	%rd21, %rd7, %rd198;
	mov.b32 	%r268, 0;
	st.local.u32 	[%rd21], %r268;
	setp.eq.s32 	%p79, %r117, 1;
	@%p79 bra 	$L__BB1_130;
	mov.b32 	%r269, 0;
	st.local.u32 	[%rd21+4], %r269;
	setp.eq.s32 	%p80, %r117, 2;
	@%p80 bra 	$L__BB1_130;
	mov.b32 	%r270, 0;
	st.local.u32 	[%rd21+8], %r270;
$L__BB1_130:
	and.b32  	%r120, %r423, 15;
	setp.lt.u32 	%p91, %r39, 15;
	mov.b32 	%r461, 0;
	@%p91 bra 	$L__BB1_133;
	and.b32  	%r461, %r423, -16;
	mov.b32 	%r459, 0;
$L__BB1_132:
	.pragma "nounroll";
	mul.lo.s32 	%r280, %r459, %r423;
	add.s32 	%r281, %r280, %r459;
	mul.wide.u32 	%rd229, %r281, 4;
	add.s64 	%rd230, %rd6, %rd229;
	ld.local.f32 	%f418, [%rd230];
	add.f32 	%f419, %f418, 0f358637BD;
	st.local.f32 	[%rd230], %f419;
	add.s32 	%r282, %r280, %r423;
	cvt.u64.u32 	%rd231, %r282;
	cvt.u64.u32 	%rd232, %r459;
	add.s64 	%rd233, %rd231, %rd232;
	shl.b64 	%rd234, %rd233, 2;
	add.s64 	%rd235, %rd6, %rd234;
	ld.local.f32 	%f420, [%rd235+4];
	add.f32 	%f421, %f420, 0f358637BD;
	st.local.f32 	[%rd235+4], %f421;
	add.s32 	%r283, %r282, %r423;
	cvt.u64.u32 	%rd236, %r283;
	add.s64 	%rd237, %rd236, %rd232;
	shl.b64 	%rd238, %rd237, 2;
	add.s64 	%rd239, %rd6, %rd238;
	ld.local.f32 	%f422, [%rd239+8];
	add.f32 	%f423, %f422, 0f358637BD;
	st.local.f32 	[%rd239+8], %f423;
	add.s32 	%r284, %r283, %r423;
	cvt.u64.u32 	%rd240, %r284;
	add.s64 	%rd241, %rd240, %rd232;
	shl.b64 	%rd242, %rd241, 2;
	add.s64 	%rd243, %rd6, %rd242;
	ld.local.f32 	%f424, [%rd243+12];
	add.f32 	%f425, %f424, 0f358637BD;
	st.local.f32 	[%rd243+12], %f425;
	add.s32 	%r285, %r284, %r423;
	cvt.u64.u32 	%rd244, %r285;
	add.s64 	%rd245, %rd244, %rd232;
	shl.b64 	%rd246, %rd245, 2;
	add.s64 	%rd247, %rd6, %rd246;
	ld.local.f32 	%f426, [%rd247+16];
	add.f32 	%f427, %f426, 0f358637BD;
	st.local.f32 	[%rd247+16], %f427;
	add.s32 	%r286, %r285, %r423;
	cvt.u64.u32 	%rd248, %r286;
	add.s64 	%rd249, %rd248, %rd232;
	shl.b64 	%rd250, %rd249, 2;
	add.s64 	%rd251, %rd6, %rd250;
	ld.local.f32 	%f428, [%rd251+20];
	add.f32 	%f429, %f428, 0f358637BD;
	st.local.f32 	[%rd251+20], %f429;
	add.s32 	%r287, %r286, %r423;
	cvt.u64.u32 	%rd252, %r287;
	add.s64 	%rd253, %rd252, %rd232;
	shl.b64 	%rd254, %rd253, 2;
	add.s64 	%rd255, %rd6, %rd254;
	ld.local.f32 	%f430, [%rd255+24];
	add.f32 	%f431, %f430, 0f358637BD;
	st.local.f32 	[%rd255+24], %f431;
	add.s32 	%r288, %r287, %r423;
	cvt.u64.u32 	%rd256, %r288;
	add.s64 	%rd257, %rd256, %rd232;
	shl.b64 	%rd258, %rd257, 2;
	add.s64 	%rd259, %rd6, %rd258;
	ld.local.f32 	%f432, [%rd259+28];
	add.f32 	%f433, %f432, 0f358637BD;
	st.local.f32 	[%rd259+28], %f433;
	add.s32 	%r289, %r288, %r423;
	cvt.u64.u32 	%rd260, %r289;
	add.s64 	%rd261, %rd260, %rd232;
	shl.b64 	%rd262, %rd261, 2;
	add.s64 	%rd263, %rd6, %rd262;
	ld.local.f32 	%f434, [%rd263+32];
	add.f32 	%f435, %f434, 0f358637BD;
	st.local.f32 	[%rd263+32], %f435;
	add.s32 	%r290, %r289, %r423;
	cvt.u64.u32 	%rd264, %r290;
	add.s64 	%rd265, %rd264, %rd232;
	shl.b64 	%rd266, %rd265, 2;
	add.s64 	%rd267, %rd6, %rd266;
	ld.local.f32 	%f436, [%rd267+36];
	add.f32 	%f437, %f436, 0f358637BD;
	st.local.f32 	[%rd267+36], %f437;
	add.s32 	%r291, %r290, %r423;
	cvt.u64.u32 	%rd268, %r291;
	add.s64 	%rd269, %rd268, %rd232;
	shl.b64 	%rd270, %rd269, 2;
	add.s64 	%rd271, %rd6, %rd270;
	ld.local.f32 	%f438, [%rd271+40];
	add.f32 	%f439, %f438, 0f358637BD;
	st.local.f32 	[%rd271+40], %f439;
	add.s32 	%r292, %r291, %r423;
	cvt.u64.u32 	%rd272, %r292;
	add.s64 	%rd273, %rd272, %rd232;
	shl.b64 	%rd274, %rd273, 2;
	add.s64 	%rd275, %rd6, %rd274;
	ld.local.f32 	%f440, [%rd275+44];
	add.f32 	%f441, %f440, 0f358637BD;
	st.local.f32 	[%rd275+44], %f441;
	add.s32 	%r293, %r292, %r423;
	cvt.u64.u32 	%rd276, %r293;
	add.s64 	%rd277, %rd276, %rd232;
	shl.b64 	%rd278, %rd277, 2;
	add.s64 	%rd279, %rd6, %rd278;
	ld.local.f32 	%f442, [%rd279+48];
	add.f32 	%f443, %f442, 0f358637BD;
	st.local.f32 	[%rd279+48], %f443;
	add.s32 	%r294, %r293, %r423;
	cvt.u64.u32 	%rd280, %r294;
	add.s64 	%rd281, %rd280, %rd232;
	shl.b64 	%rd282, %rd281, 2;
	add.s64 	%rd283, %rd6, %rd282;
	ld.local.f32 	%f444, [%rd283+52];
	add.f32 	%f445, %f444, 0f358637BD;
	st.local.f32 	[%rd283+52], %f445;
	add.s32 	%r295, %r294, %r423;
	cvt.u64.u32 	%rd284, %r295;
	add.s64 	%rd285, %rd284, %rd232;
	shl.b64 	%rd286, %rd285, 2;
	add.s64 	%rd287, %rd6, %rd286;
	ld.local.f32 	%f446, [%rd287+56];
	add.f32 	%f447, %f446, 0f358637BD;
	st.local.f32 	[%rd287+56], %f447;
	add.s32 	%r296, %r295, %r423;
	cvt.u64.u32 	%rd288, %r296;
	add.s64 	%rd289, %rd288, %rd232;
	shl.b64 	%rd290, %rd289, 2;
	add.s64 	%rd291, %rd6, %rd290;
	ld.local.f32 	%f448, [%rd291+60];
	add.f32 	%f449, %f448, 0f358637BD;
	st.local.f32 	[%rd291+60], %f449;
	add.s32 	%r459, %r459, 16;
	setp.ne.s32 	%p92, %r459, %r461;
	@%p92 bra 	$L__BB1_132;
$L__BB1_133:
	setp.eq.s32 	%p93, %r120, 0;
	@%p93 bra 	$L__BB1_143;
	setp.lt.u32 	%p94, %r44, 7;
	@%p94 bra 	$L__BB1_136;
	mul.lo.s32 	%r297, %r461, %r423;
	add.s32 	%r298, %r297, %r461;
	mul.wide.u32 	%rd292, %r298, 4;
	add.s64 	%rd293, %rd6, %rd292;
	ld.local.f32 	%f450, [%rd293];
	add.f32 	%f451, %f450, 0f358637BD;
	st.local.f32 	[%rd293], %f451;
	add.s32 	%r299, %r297, %r423;
	cvt.u64.u32 	%rd294, %r299;
	cvt.u64.u32 	%rd295, %r461;
	add.s64 	%rd296, %rd294, %rd295;
	shl.b64 	%rd297, %rd296, 2;
	add.s64 	%rd298, %rd6, %rd297;
	ld.local.f32 	%f452, [%rd298+4];
	add.f32 	%f453, %f452, 0f358637BD;
	st.local.f32 	[%rd298+4], %f453;
	add.s32 	%r300, %r299, %r423;
	cvt.u64.u32 	%rd299, %r300;
	add.s64 	%rd300, %rd299, %rd295;
	shl.b64 	%rd301, %rd300, 2;
	add.s64 	%rd302, %rd6, %rd301;
	ld.local.f32 	%f454, [%rd302+8];
	add.f32 	%f455, %f454, 0f358637BD;
	st.local.f32 	[%rd302+8], %f455;
	add.s32 	%r301, %r300, %r423;
	cvt.u64.u32 	%rd303, %r301;
	add.s64 	%rd304, %rd303, %rd295;
	shl.b64 	%rd305, %rd304, 2;
	add.s64 	%rd306, %rd6, %rd305;
	ld.local.f32 	%f456, [%rd306+12];
	add.f32 	%f457, %f456, 0f358637BD;
	st.local.f32 	[%rd306+12], %f457;
	add.s32 	%r302, %r301, %r423;
	cvt.u64.u32 	%rd307, %r302;
	add.s64 	%rd308, %rd307, %rd295;
	shl.b64 	%rd309, %rd308, 2;
	add.s64 	%rd310, %rd6, %rd309;
	ld.local.f32 	%f458, [%rd310+16];
	add.f32 	%f459, %f458, 0f358637BD;
	st.local.f32 	[%rd310+16], %f459;
	add.s32 	%r303, %r302, %r423;
	cvt.u64.u32 	%rd311, %r303;
	add.s64 	%rd312, %rd311, %rd295;
	shl.b64 	%rd313, %rd312, 2;
	add.s64 	%rd314, %rd6, %rd313;
	ld.local.f32 	%f460, [%rd314+20];
	add.f32 	%f461, %f460, 0f358637BD;
	st.local.f32 	[%rd314+20], %f461;
	add.s32 	%r304, %r303, %r423;
	cvt.u64.u32 	%rd315, %r304;
	add.s64 	%rd316, %rd315, %rd295;
	shl.b64 	%rd317, %rd316, 2;
	add.s64 	%rd318, %rd6, %rd317;
	ld.local.f32 	%f462, [%rd318+24];
	add.f32 	%f463, %f462, 0f358637BD;
	st.local.f32 	[%rd318+24], %f463;
	add.s32 	%r305, %r304, %r423;
	cvt.u64.u32 	%rd319, %r305;
	add.s64 	%rd320, %rd319, %rd295;
	shl.b64 	%rd321, %rd320, 2;
	add.s64 	%rd322, %rd6, %rd321;
	ld.local.f32 	%f464, [%rd322+28];
	add.f32 	%f465, %f464, 0f358637BD;
	st.local.f32 	[%rd322+28], %f465;
	add.s32 	%r461, %r461, 8;
$L__BB1_136:
	and.b32  	%r306, %r43, 7;
	setp.eq.s32 	%p95, %r306, 0;
	@%p95 bra 	$L__BB1_143;
	and.b32  	%r127, %r41, 3;
	setp.lt.u32 	%p96, %r42, 3;
	@%p96 bra 	$L__BB1_139;
	mul.lo.s32 	%r307, %r461, %r423;
	add.s32 	%r308, %r307, %r461;
	mul.wide.u32 	%rd323, %r308, 4;
	add.s64 	%rd324, %rd6, %rd323;
	ld.local.f32 	%f466, [%rd324];
	add.f32 	%f467, %f466, 0f358637BD;
	st.local.f32 	[%rd324], %f467;
	add.s32 	%r309, %r307, %r423;
	cvt.u64.u32 	%rd325, %r309;
	cvt.u64.u32 	%rd326, %r461;
	add.s64 	%rd327, %rd325, %rd326;
	shl.b64 	%rd328, %rd327, 2;
	add.s64 	%rd329, %rd6, %rd328;
	ld.local.f32 	%f468, [%rd329+4];
	add.f32 	%f469, %f468, 0f358637BD;
	st.local.f32 	[%rd329+4], %f469;
	add.s32 	%r310, %r309, %r423;
	cvt.u64.u32 	%rd330, %r310;
	add.s64 	%rd331, %rd330, %rd326;
	shl.b64 	%rd332, %rd331, 2;
	add.s64 	%rd333, %rd6, %rd332;
	ld.local.f32 	%f470, [%rd333+8];
	add.f32 	%f471, %f470, 0f358637BD;
	st.local.f32 	[%rd333+8], %f471;
	add.s32 	%r311, %r310, %r423;
	cvt.u64.u32 	%rd334, %r311;
	add.s64 	%rd335, %rd334, %rd326;
	shl.b64 	%rd336, %rd335, 2;
	add.s64 	%rd337, %rd6, %rd336;
	ld.local.f32 	%f472, [%rd337+12];
	add.f32 	%f473, %f472, 0f358637BD;
	st.local.f32 	[%rd337+12], %f473;
	add.s32 	%r461, %r461, 4;
$L__BB1_139:
	setp.eq.s32 	%p97, %r127, 0;
	@%p97 bra 	$L__BB1_143;
	mul.lo.s32 	%r130, %r461, %r423;
	add.s32 	%r312, %r130, %r461;
	mul.wide.u32 	%rd338, %r312, 4;
	add.s64 	%rd339, %rd6, %rd338;
	ld.local.f32 	%f474, [%rd339];
	add.f32 	%f475, %f474, 0f358637BD;
	st.local.f32 	[%rd339], %f475;
	setp.eq.s32 	%p98, %r127, 1;
	@%p98 bra 	$L__BB1_143;
	add.s32 	%r131, %r130, %r423;
	cvt.u64.u32 	%rd340, %r131;
	cvt.u64.u32 	%rd22, %r461;
	add.s64 	%rd341, %rd340, %rd22;
	shl.b64 	%rd342, %rd341, 2;
	add.s64 	%rd343, %rd6, %rd342;
	ld.local.f32 	%f476, [%rd343+4];
	add.f32 	%f477, %f476, 0f358637BD;
	st.local.f32 	[%rd343+4], %f477;
	setp.eq.s32 	%p99, %r127, 2;
	@%p99 bra 	$L__BB1_143;
	add.s32 	%r313, %r131, %r423;
	cvt.u64.u32 	%rd344, %r313;
	add.s64 	%rd345, %rd344, %rd22;
	shl.b64 	%rd346, %rd345, 2;
	add.s64 	%rd347, %rd6, %rd346;
	ld.local.f32 	%f478, [%rd347+8];
	add.f32 	%f479, %f478, 0f358637BD;
	st.local.f32 	[%rd347+8], %f479;
$L__BB1_143:
	mov.b32 	%r463, 0;
	mov.b16 	%rs29, 0;
	mov.u16 	%rs30, %rs29;
$L__BB1_144:
	mul.lo.s32 	%r133, %r463, %r423;
	setp.le.u32 	%p100, %r39, %r463;
	@%p100 bra 	$L__BB1_160;
	sub.s32 	%r315, %r423, %r463;
	add.s32 	%r316, %r133, %r463;
	mul.wide.u32 	%rd348, %r316, 4;
	add.s64 	%rd349, %rd6, %rd348;
	ld.local.f32 	%f480, [%rd349];
	sub.s16 	%rs22, %rs26, %rs30;
	cvt.u32.u16 	%r317, %rs22;
	and.b32  	%r318, %r317, 15;
	add.s32 	%r134, %r318, -1;
	sub.s16 	%rs23, %rs28, %rs29;
	cvt.u32.u16 	%r319, %rs23;
	and.b32  	%r320, %r319, 7;
	add.s32 	%r135, %r320, -1;
	mul.wide.u32 	%rd350, %r463, 4;
	add.s64 	%rd23, %rd7, %rd350;
	and.b32  	%r136, %r315, 15;
	and.b32  	%r137, %r315, -16;
	and.b32  	%r138, %r317, 7;
	and.b32  	%r139, %r319, 3;
	abs.f32 	%f481, %f480;
	setp.lt.f32 	%p101, %f481, 0f2B8CBCCC;
	selp.f32 	%f46, 0f358637BD, %f480, %p101;
	sub.s32 	%r140, %r39, %r463;
	mov.u32 	%r464, %r463;
$L__BB1_146:
	mov.u32 	%r141, %r464;
	setp.lt.u32 	%p102, %r140, 15;
	add.s32 	%r464, %r141, 1;
	mad.lo.s32 	%r143, %r423, %r141, %r423;
	add.s32 	%r321, %r143, %r463;
	mul.wide.u32 	%rd351, %r321, 4;
	add.s64 	%rd352, %rd6, %rd351;
	ld.local.f32 	%f482, [%rd352];
	div.rn.f32 	%f47, %f482, %f46;
	mov.u32 	%r467, %r463;
	@%p102 bra 	$L__BB1_149;
	mov.b32 	%r466, 0;
	mov.u32 	%r467, %r463;
$L__BB1_148:
	.pragma "nounroll";
	add.s32 	%r323, %r467, %r133;
	mul.wide.u32 	%rd353, %r323, 4;
	add.s64 	%rd354, %rd6, %rd353;
	ld.local.f32 	%f483, [%rd354];
	mul.f32 	%f484, %f47, %f483;
	add.s32 	%r324, %r467, %r143;
	mul.wide.u32 	%rd355, %r324, 4;
	add.s64 	%rd356, %rd6, %rd355;
	ld.local.f32 	%f485, [%rd356];
	sub.f32 	%f486, %f485, %f484;
	st.local.f32 	[%rd356], %f486;
	cvt.u64.u32 	%rd357, %r133;
	cvt.u64.u32 	%rd358, %r467;
	add.s64 	%rd359, %rd358, %rd357;
	shl.b64 	%rd360, %rd359, 2;
	add.s64 	%rd361, %rd6, %rd360;
	ld.local.f32 	%f487, [%rd361+4];
	mul.f32 	%f488, %f47, %f487;
	cvt.u64.u32 	%rd362, %r143;
	add.s64 	%rd363, %rd358, %rd362;
	shl.b64 	%rd364, %rd363, 2;
	add.s64 	%rd365, %rd6, %rd364;
	ld.local.f32 	%f489, [%rd365+4];
	sub.f32 	%f490, %f489, %f488;
	st.local.f32 	[%rd365+4], %f490;
	ld.local.f32 	%f491, [%rd361+8];
	mul.f32 	%f492, %f47, %f491;
	ld.local.f32 	%f493, [%rd365+8];
	sub.f32 	%f494, %f493, %f492;
	st.local.f32 	[%rd365+8], %f494;
	ld.local.f32 	%f495, [%rd361+12];
	mul.f32 	%f496, %f47, %f495;
	ld.local.f32 	%f497, [%rd365+12];
	sub.f32 	%f498, %f497, %f496;
	st.local.f32 	[%rd365+12], %f498;
	ld.local.f32 	%f499, [%rd361+16];
	mul.f32 	%f500, %f47, %f499;
	ld.local.f32 	%f501, [%rd365+16];
	sub.f32 	%f502, %f501, %f500;
	st.local.f32 	[%rd365+16], %f502;
	ld.local.f32 	%f503, [%rd361+20];
	mul.f32 	%f504, %f47, %f503;
	ld.local.f32 	%f505, [%rd365+20];
	sub.f32 	%f506, %f505, %f504;
	st.local.f32 	[%rd365+20], %f506;
	ld.local.f32 	%f507, [%rd361+24];
	mul.f32 	%f508, %f47, %f507;
	ld.local.f32 	%f509, [%rd365+24];
	sub.f32 	%f510, %f509, %f508;
	st.local.f32 	[%rd365+24], %f510;
	ld.local.f32 	%f511, [%rd361+28];
	mul.f32 	%f512, %f47, %f511;
	ld.local.f32 	%f513, [%rd365+28];
	sub.f32 	%f514, %f513, %f512;
	st.local.f32 	[%rd365+28], %f514;
	ld.local.f32 	%f515, [%rd361+32];
	mul.f32 	%f516, %f47, %f515;
	ld.local.f32 	%f517, [%rd365+32];
	sub.f32 	%f518, %f517, %f516;
	st.local.f32 	[%rd365+32], %f518;
	ld.local.f32 	%f519, [%rd361+36];
	mul.f32 	%f520, %f47, %f519;
	ld.local.f32 	%f521, [%rd365+36];
	sub.f32 	%f522, %f521, %f520;
	st.local.f32 	[%rd365+36], %f522;
	ld.local.f32 	%f523, [%rd361+40];
	mul.f32 	%f524, %f47, %f523;
	ld.local.f32 	%f525, [%rd365+40];
	sub.f32 	%f526, %f525, %f524;
	st.local.f32 	[%rd365+40], %f526;
	ld.local.f32 	%f527, [%rd361+44];
	mul.f32 	%f528, %f47, %f527;
	ld.local.f32 	%f529, [%rd365+44];
	sub.f32 	%f530, %f529, %f528;
	st.local.f32 	[%rd365+44], %f530;
	ld.local.f32 	%f531, [%rd361+48];
	mul.f32 	%f532, %f47, %f531;
	ld.local.f32 	%f533, [%rd365+48];
	sub.f32 	%f534, %f533, %f532;
	st.local.f32 	[%rd365+48], %f534;
	ld.local.f32 	%f535, [%rd361+52];
	mul.f32 	%f536, %f47, %f535;
	ld.local.f32 	%f537, [%rd365+52];
	sub.f32 	%f538, %f537, %f536;
	st.local.f32 	[%rd365+52], %f538;
	ld.local.f32 	%f539, [%rd361+56];
	mul.f32 	%f540, %f47, %f539;
	ld.local.f32 	%f541, [%rd365+56];
	sub.f32 	%f542, %f541, %f540;
	st.local.f32 	[%rd365+56], %f542;
	ld.local.f32 	%f543, [%rd361+60];
	mul.f32 	%f544, %f47, %f543;
	ld.local.f32 	%f545, [%rd365+60];
	sub.f32 	%f546, %f545, %f544;
	st.local.f32 	[%rd365+60], %f546;
	add.s32 	%r467, %r467, 16;
	add.s32 	%r466, %r466, 16;
	setp.ne.s32 	%p103, %r466, %r137;
	@%p103 bra 	$L__BB1_148;
$L__BB1_149:
	setp.eq.s32 	%p104, %r136, 0;
	@%p104 bra 	$L__BB1_159;
	setp.lt.u32 	%p105, %r134, 7;
	@%p105 bra 	$L__BB1_152;
	add.s32 	%r325, %r467, %r133;
	mul.wide.u32 	%rd366, %r325, 4;
	add.s64 	%rd367, %rd6, %rd366;
	ld.local.f32 	%f547, [%rd367];
	mul.f32 	%f548, %f47, %f547;
	add.s32 	%r326, %r467, %r143;
	mul.wide.u32 	%rd368, %r326, 4;
	add.s64 	%rd369, %rd6, %rd368;
	ld.local.f32 	%f549, [%rd369];
	sub.f32 	%f550, %f549, %f548;
	st.local.f32 	[%rd369], %f550;
	cvt.u64.u32 	%rd370, %r133;
	cvt.u64.u32 	%rd371, %r467;
	add.s64 	%rd372, %rd371, %rd370;
	shl.b64 	%rd373, %rd372, 2;
	add.s64 	%rd374, %rd6, %rd373;
	ld.local.f32 	%f551, [%rd374+4];
	mul.f32 	%f552, %f47, %f551;
	cvt.u64.u32 	%rd375, %r143;
	add.s64 	%rd376, %rd371, %rd375;
	shl.b64 	%rd377, %rd376, 2;
	add.s64 	%rd378, %rd6, %rd377;
	ld.local.f32 	%f553, [%rd378+4];
	sub.f32 	%f554, %f553, %f552;
	st.local.f32 	[%rd378+4], %f554;
	ld.local.f32 	%f555, [%rd374+8];
	mul.f32 	%f556, %f47, %f555;
	ld.local.f32 	%f557, [%rd378+8];
	sub.f32 	%f558, %f557, %f556;
	st.local.f32 	[%rd378+8], %f558;
	ld.local.f32 	%f559, [%rd374+12];
	mul.f32 	%f560, %f47, %f559;
	ld.local.f32 	%f561, [%rd378+12];
	sub.f32 	%f562, %f561, %f560;
	st.local.f32 	[%rd378+12], %f562;
	ld.local.f32 	%f563, [%rd374+16];
	mul.f32 	%f564, %f47, %f563;
	ld.local.f32 	%f565, [%rd378+16];
	sub.f32 	%f566, %f565, %f564;
	st.local.f32 	[%rd378+16], %f566;
	ld.local.f32 	%f567, [%rd374+20];
	mul.f32 	%f568, %f47, %f567;
	ld.local.f32 	%f569, [%rd378+20];
	sub.f32 	%f570, %f569, %f568;
	st.local.f32 	[%rd378+20], %f570;
	ld.local.f32 	%f571, [%rd374+24];
	mul.f32 	%f572, %f47, %f571;
	ld.local.f32 	%f573, [%rd378+24];
	sub.f32 	%f574, %f573, %f572;
	st.local.f32 	[%rd378+24], %f574;
	ld.local.f32 	%f575, [%rd374+28];
	mul.f32 	%f576, %f47, %f575;
	ld.local.f32 	%f577, [%rd378+28];
	sub.f32 	%f578, %f577, %f576;
	st.local.f32 	[%rd378+28], %f578;
	add.s32 	%r467, %r467, 8;
$L__BB1_152:
	setp.eq.s32 	%p106, %r138, 0;
	@%p106 bra 	$L__BB1_159;
	setp.lt.u32 	%p107, %r135, 3;
	@%p107 bra 	$L__BB1_155;
	add.s32 	%r327, %r467, %r133;
	mul.wide.u32 	%rd379, %r327, 4;
	add.s64 	%rd380, %rd6, %rd379;
	ld.local.f32 	%f579, [%rd380];
	mul.f32 	%f580, %f47, %f579;
	add.s32 	%r328, %r467, %r143;
	mul.wide.u32 	%rd381, %r328, 4;
	add.s64 	%rd382, %rd6, %rd381;
	ld.local.f32 	%f581, [%rd382];
	sub.f32 	%f582, %f581, %f580;
	st.local.f32 	[%rd382], %f582;
	cvt.u64.u32 	%rd383, %r133;
	cvt.u64.u32 	%rd384, %r467;
	add.s64 	%rd385, %rd384, %rd383;
	shl.b64 	%rd386, %rd385, 2;
	add.s64 	%rd387, %rd6, %rd386;
	ld.local.f32 	%f583, [%rd387+4];
	mul.f32 	%f584, %f47, %f583;
	cvt.u64.u32 	%rd388, %r143;
	add.s64 	%rd389, %rd384, %rd388;
	shl.b64 	%rd390, %rd389, 2;
	add.s64 	%rd391, %rd6, %rd390;
	ld.local.f32 	%f585, [%rd391+4];
	sub.f32 	%f586, %f585, %f584;
	st.local.f32 	[%rd391+4], %f586;
	ld.local.f32 	%f587, [%rd387+8];
	mul.f32 	%f588, %f47, %f587;
	ld.local.f32 	%f589, [%rd391+8];
	sub.f32 	%f590, %f589, %f588;
	st.local.f32 	[%rd391+8], %f590;
	ld.local.f32 	%f591, [%rd387+12];
	mul.f32 	%f592, %f47, %f591;
	ld.local.f32 	%f593, [%rd391+12];
	sub.f32 	%f594, %f593, %f592;
	st.local.f32 	[%rd391+12], %f594;
	add.s32 	%r467, %r467, 4;
$L__BB1_155:
	setp.eq.s32 	%p108, %r139, 0;
	@%p108 bra 	$L__BB1_159;
	setp.eq.s32 	%p109, %r139, 1;
	add.s32 	%r329, %r467, %r133;
	mul.wide.u32 	%rd392, %r329, 4;
	add.s64 	%rd393, %rd6, %rd392;
	ld.local.f32 	%f595, [%rd393];
	mul.f32 	%f596, %f47, %f595;
	add.s32 	%r330, %r467, %r143;
	mul.wide.u32 	%rd394, %r330, 4;
	add.s64 	%rd395, %rd6, %rd394;
	ld.local.f32 	%f597, [%rd395];
	sub.f32 	%f598, %f597, %f596;
	st.local.f32 	[%rd395], %f598;
	@%p109 bra 	$L__BB1_159;
	setp.eq.s32 	%p110, %r139, 2;
	cvt.u64.u32 	%rd396, %r133;
	cvt.u64.u32 	%rd397, %r467;
	add.s64 	%rd398, %rd397, %rd396;
	shl.b64 	%rd399, %rd398, 2;
	add.s64 	%rd24, %rd6, %rd399;
	ld.local.f32 	%f599, [%rd24+4];
	mul.f32 	%f600, %f47, %f599;
	cvt.u64.u32 	%rd400, %r143;
	add.s64 	%rd401, %rd397, %rd400;
	shl.b64 	%rd402, %rd401, 2;
	add.s64 	%rd25, %rd6, %rd402;
	ld.local.f32 	%f601, [%rd25+4];
	sub.f32 	%f602, %f601, %f600;
	st.local.f32 	[%rd25+4], %f602;
	@%p110 bra 	$L__BB1_159;
	ld.local.f32 	%f603, [%rd24+8];
	mul.f32 	%f604, %f47, %f603;
	ld.local.f32 	%f605, [%rd25+8];
	sub.f32 	%f606, %f605, %f604;
	st.local.f32 	[%rd25+8], %f606;
$L__BB1_159:
	ld.local.f32 	%f607, [%rd23];
	mul.f32 	%f608, %f47, %f607;
	mul.wide.u32 	%rd403, %r141, 4;
	add.s64 	%rd404, %rd7, %rd403;
	ld.local.f32 	%f609, [%rd404+4];
	sub.f32 	%f610, %f609, %f608;
	st.local.f32 	[%rd404+4], %f610;
	setp.ne.s32 	%p111, %r464, %r39;
	@%p111 bra 	$L__BB1_146;
$L__BB1_160:
	add.s32 	%r153, %r463, 1;
	setp.ne.s32 	%p112, %r39, %r463;
	add.s16 	%rs30, %rs30, 1;
	add.s16 	%rs29, %rs29, 1;
	mov.u32 	%r463, %r153;
	@%p112 bra 	$L__BB1_144;
	mov.b32 	%r470, 0;
	mov.b16 	%rs31, 0;
	mov.u16 	%rs32, %rs31;
	mov.u32 	%r471, %r39;
	mov.u32 	%r472, %r423;
$L__BB1_162:
	mov.u32 	%r475, %r472;
	mov.u32 	%r472, %r471;
	mul.wide.u32 	%rd405, %r472, 4;
	add.s64 	%rd406, %rd7, %rd405;
	ld.local.f32 	%f863, [%rd406];
	setp.gt.s32 	%p113, %r475, %r39;
	@%p113 bra 	$L__BB1_176;
	add.s32 	%r332, %r470, -1;
	mul.lo.s32 	%r160, %r472, %r423;
	setp.lt.u32 	%p114, %r332, 15;
	@%p114 bra 	$L__BB1_166;
	and.b32  	%r161, %r470, -16;
	mov.b32 	%r474, 0;
$L__BB1_165:
	.pragma "nounroll";
	add.s32 	%r334, %r475, %r160;
	mul.wide.s32 	%rd407, %r334, 4;
	add.s64 	%rd408, %rd6, %rd407;
	ld.local.f32 	%f612, [%rd408];
	mul.wide.u32 	%rd409, %r475, 4;
	add.s64 	%rd410, %rd4, %rd409;
	ld.local.f32 	%f613, [%rd410];
	mul.f32 	%f614, %f612, %f613;
	sub.f32 	%f615, %f863, %f614;
	add.s32 	%r335, %r475, 1;
	ld.local.f32 	%f616, [%rd408+4];
	mul.wide.u32 	%rd411, %r335, 4;
	add.s64 	%rd412, %rd4, %rd411;
	ld.local.f32 	%f617, [%rd412];
	mul.f32 	%f618, %f616, %f617;
	sub.f32 	%f619, %f615, %f618;
	add.s32 	%r336, %r475, 2;
	ld.local.f32 	%f620, [%rd408+8];
	mul.wide.u32 	%rd413, %r336, 4;
	add.s64 	%rd414, %rd4, %rd413;
	ld.local.f32 	%f621, [%rd414];
	mul.f32 	%f622, %f620, %f621;
	sub.f32 	%f623, %f619, %f622;
	add.s32 	%r337, %r475, 3;
	ld.local.f32 	%f624, [%rd408+12];
	mul.wide.u32 	%rd415, %r337, 4;
	add.s64 	%rd416, %rd4, %rd415;
	ld.local.f32 	%f625, [%rd416];
	mul.f32 	%f626, %f624, %f625;
	sub.f32 	%f627, %f623, %f626;
	add.s32 	%r338, %r475, 4;
	ld.local.f32 	%f628, [%rd408+16];
	mul.wide.u32 	%rd417, %r338, 4;
	add.s64 	%rd418, %rd4, %rd417;
	ld.local.f32 	%f629, [%rd418];
	mul.f32 	%f630, %f628, %f629;
	sub.f32 	%f631, %f627, %f630;
	add.s32 	%r339, %r475, 5;
	ld.local.f32 	%f632, [%rd408+20];
	mul.wide.u32 	%rd419, %r339, 4;
	add.s64 	%rd420, %rd4, %rd419;
	ld.local.f32 	%f633, [%rd420];
	mul.f32 	%f634, %f632, %f633;
	sub.f32 	%f635, %f631, %f634;
	add.s32 	%r340, %r475, 6;
	ld.local.f32 	%f636, [%rd408+24];
	mul.wide.u32 	%rd421, %r340, 4;
	add.s64 	%rd422, %rd4, %rd421;
	ld.local.f32 	%f637, [%rd422];
	mul.f32 	%f638, %f636, %f637;
	sub.f32 	%f639, %f635, %f638;
	add.s32 	%r341, %r475, 7;
	ld.local.f32 	%f640, [%rd408+28];
	mul.wide.u32 	%rd423, %r341, 4;
	add.s64 	%rd424, %rd4, %rd423;
	ld.local.f32 	%f641, [%rd424];
	mul.f32 	%f642, %f640, %f641;
	sub.f32 	%f643, %f639, %f642;
	add.s32 	%r342, %r475, 8;
	ld.local.f32 	%f644, [%rd408+32];
	mul.wide.u32 	%rd425, %r342, 4;
	add.s64 	%rd426, %rd4, %rd425;
	ld.local.f32 	%f645, [%rd426];
	mul.f32 	%f646, %f644, %f645;
	sub.f32 	%f647, %f643, %f646;
	add.s32 	%r343, %r475, 9;
	ld.local.f32 	%f648, [%rd408+36];
	mul.wide.u32 	%rd427, %r343, 4;
	add.s64 	%rd428, %rd4, %rd427;
	ld.local.f32 	%f649, [%rd428];
	mul.f32 	%f650, %f648, %f649;
	sub.f32 	%f651, %f647, %f650;
	add.s32 	%r344, %r475, 10;
	ld.local.f32 	%f652, [%rd408+40];
	mul.wide.u32 	%rd429, %r344, 4;
	add.s64 	%rd430, %rd4, %rd429;
	ld.local.f32 	%f653, [%rd430];
	mul.f32 	%f654, %f652, %f653;
	sub.f32 	%f655, %f651, %f654;
	add.s32 	%r345, %r475, 11;
	ld.local.f32 	%f656, [%rd408+44];
	mul.wide.u32 	%rd431, %r345, 4;
	add.s64 	%rd432, %rd4, %rd431;
	ld.local.f32 	%f657, [%rd432];
	mul.f32 	%f658, %f656, %f657;
	sub.f32 	%f659, %f655, %f658;
	add.s32 	%r346, %r475, 12;
	ld.local.f32 	%f660, [%rd408+48];
	mul.wide.u32 	%rd433, %r346, 4;
	add.s64 	%rd434, %rd4, %rd433;
	ld.local.f32 	%f661, [%rd434];
	mul.f32 	%f662, %f660, %f661;
	sub.f32 	%f663, %f659, %f662;
	add.s32 	%r347, %r475, 13;
	ld.local.f32 	%f664, [%rd408+52];
	mul.wide.u32 	%rd435, %r347, 4;
	add.s64 	%rd436, %rd4, %rd435;
	ld.local.f32 	%f665, [%rd436];
	mul.f32 	%f666, %f664, %f665;
	sub.f32 	%f667, %f663, %f666;
	add.s32 	%r348, %r475, 14;
	ld.local.f32 	%f668, [%rd408+56];
	mul.wide.u32 	%rd437, %r348, 4;
	add.s64 	%rd438, %rd4, %rd437;
	ld.local.f32 	%f669, [%rd438];
	mul.f32 	%f670, %f668, %f669;
	sub.f32 	%f671, %f667, %f670;
	add.s32 	%r349, %r475, 15;
	ld.local.f32 	%f672, [%rd408+60];
	mul.wide.u32 	%rd439, %r349, 4;
	add.s64 	%rd440, %rd4, %rd439;
	ld.local.f32 	%f673, [%rd440];
	mul.f32 	%f674, %f672, %f673;
	sub.f32 	%f863, %f671, %f674;
	add.s32 	%r475, %r475, 16;
	add.s32 	%r474, %r474, 16;
	setp.ne.s32 	%p115, %r474, %r161;
	@%p115 bra 	$L__BB1_165;
$L__BB1_166:
	and.b32  	%r350, %r470, 15;
	setp.eq.s32 	%p116, %r350, 0;
	@%p116 bra 	$L__BB1_176;
	cvt.u32.u16 	%r351, %rs32;
	and.b32  	%r167, %r351, 15;
	add.s32 	%r352, %r167, -1;
	setp.lt.u32 	%p117, %r352, 7;
	@%p117 bra 	$L__BB1_169;
	add.s32 	%r353, %r475, %r160;
	mul.wide.s32 	%rd441, %r353, 4;
	add.s64 	%rd442, %rd6, %rd441;
	ld.local.f32 	%f676, [%rd442];
	mul.wide.u32 	%rd443, %r475, 4;
	add.s64 	%rd444, %rd4, %rd443;
	ld.local.f32 	%f677, [%rd444];
	mul.f32 	%f678, %f676, %f677;
	sub.f32 	%f679, %f863, %f678;
	add.s32 	%r354, %r475, 1;
	ld.local.f32 	%f680, [%rd442+4];
	mul.wide.u32 	%rd445, %r354, 4;
	add.s64 	%rd446, %rd4, %rd445;
	ld.local.f32 	%f681, [%rd446];
	mul.f32 	%f682, %f680, %f681;
	sub.f32 	%f683, %f679, %f682;
	add.s32 	%r355, %r475, 2;
	ld.local.f32 	%f684, [%rd442+8];
	mul.wide.u32 	%rd447, %r355, 4;
	add.s64 	%rd448, %rd4, %rd447;
	ld.local.f32 	%f685, [%rd448];
	mul.f32 	%f686, %f684, %f685;
	sub.f32 	%f687, %f683, %f686;
	add.s32 	%r356, %r475, 3;
	ld.local.f32 	%f688, [%rd442+12];
	mul.wide.u32 	%rd449, %r356, 4;
	add.s64 	%rd450, %rd4, %rd449;
	ld.local.f32 	%f689, [%rd450];
	mul.f32 	%f690, %f688, %f689;
	sub.f32 	%f691, %f687, %f690;
	add.s32 	%r357, %r475, 4;
	ld.local.f32 	%f692, [%rd442+16];
	mul.wide.u32 	%rd451, %r357, 4;
	add.s64 	%rd452, %rd4, %rd451;
	ld.local.f32 	%f693, [%rd452];
	mul.f32 	%f694, %f692, %f693;
	sub.f32 	%f695, %f691, %f694;
	add.s32 	%r358, %r475, 5;
	ld.local.f32 	%f696, [%rd442+20];
	mul.wide.u32 	%rd453, %r358, 4;
	add.s64 	%rd454, %rd4, %rd453;
	ld.local.f32 	%f697, [%rd454];
	mul.f32 	%f698, %f696, %f697;
	sub.f32 	%f699, %f695, %f698;
	add.s32 	%r359, %r475, 6;
	ld.local.f32 	%f700, [%rd442+24];
	mul.wide.u32 	%rd455, %r359, 4;
	add.s64 	%rd456, %rd4, %rd455;
	ld.local.f32 	%f701, [%rd456];
	mul.f32 	%f702, %f700, %f701;
	sub.f32 	%f703, %f699, %f702;
	add.s32 	%r360, %r475, 7;
	ld.local.f32 	%f704, [%rd442+28];
	mul.wide.u32 	%rd457, %r360, 4;
	add.s64 	%rd458, %rd4, %rd457;
	ld.local.f32 	%f705, [%rd458];
	mul.f32 	%f706, %f704, %f705;
	sub.f32 	%f863, %f703, %f706;
	add.s32 	%r475, %r475, 8;
$L__BB1_169:
	and.b32  	%r361, %r167, 7;
	setp.eq.s32 	%p118, %r361, 0;
	@%p118 bra 	$L__BB1_176;
	cvt.u32.u16 	%r362, %rs31;
	and.b32  	%r363, %r362, 7;
	and.b32  	%r170, %r362, 3;
	add.s32 	%r364, %r363, -1;
	setp.lt.u32 	%p119, %r364, 3;
	@%p119 bra 	$L__BB1_172;
	add.s32 	%r365, %r475, %r160;
	mul.wide.s32 	%rd459, %r365, 4;
	add.s64 	%rd460, %rd6, %rd459;
	ld.local.f32 	%f708, [%rd460];
	mul.wide.u32 	%rd461, %r475, 4;
	add.s64 	%rd462, %rd4, %rd461;
	ld.local.f32 	%f709, [%rd462];
	mul.f32 	%f710, %f708, %f709;
	sub.f32 	%f711, %f863, %f710;
	add.s32 	%r366, %r475, 1;
	ld.local.f32 	%f712, [%rd460+4];
	mul.wide.u32 	%rd463, %r366, 4;
	add.s64 	%rd464, %rd4, %rd463;
	ld.local.f32 	%f713, [%rd464];
	mul.f32 	%f714, %f712, %f713;
	sub.f32 	%f715, %f711, %f714;
	add.s32 	%r367, %r475, 2;
	ld.local.f32 	%f716, [%rd460+8];
	mul.wide.u32 	%rd465, %r367, 4;
	add.s64 	%rd466, %rd4, %rd465;
	ld.local.f32 	%f717, [%rd466];
	mul.f32 	%f718, %f716, %f717;
	sub.f32 	%f719, %f715, %f718;
	add.s32 	%r368, %r475, 3;
	ld.local.f32 	%f720, [%rd460+12];
	mul.wide.u32 	%rd467, %r368, 4;
	add.s64 	%rd468, %rd4, %rd467;
	ld.local.f32 	%f721, [%rd468];
	mul.f32 	%f722, %f720, %f721;
	sub.f32 	%f863, %f719, %f722;
	add.s32 	%r475, %r475, 4;
$L__BB1_172:
	setp.eq.s32 	%p120, %r170, 0;
	@%p120 bra 	$L__BB1_176;
	add.s32 	%r369, %r475, %r160;
	mul.wide.s32 	%rd469, %r369, 4;
	add.s64 	%rd26, %rd6, %rd469;
	ld.local.f32 	%f723, [%rd26];
	mul.wide.u32 	%rd470, %r475, 4;
	add.s64 	%rd471, %rd4, %rd470;
	ld.local.f32 	%f724, [%rd471];
	mul.f32 	%f725, %f723, %f724;
	sub.f32 	%f863, %f863, %f725;
	setp.eq.s32 	%p121, %r170, 1;
	@%p121 bra 	$L__BB1_176;
	add.s32 	%r370, %r475, 1;
	ld.local.f32 	%f726, [%rd26+4];
	mul.wide.u32 	%rd472, %r370, 4;
	add.s64 	%rd473, %rd4, %rd472;
	ld.local.f32 	%f727, [%rd473];
	mul.f32 	%f728, %f726, %f727;
	sub.f32 	%f863, %f863, %f728;
	setp.eq.s32 	%p122, %r170, 2;
	@%p122 bra 	$L__BB1_176;
	add.s32 	%r371, %r475, 2;
	ld.local.f32 	%f729, [%rd26+8];
	mul.wide.u32 	%rd474, %r371, 4;
	add.s64 	%rd475, %rd4, %rd474;
	ld.local.f32 	%f730, [%rd475];
	mul.f32 	%f731, %f729, %f730;
	sub.f32 	%f863, %f863, %f731;
$L__BB1_176:
	mad.lo.s32 	%r372, %r472, %r423, %r472;
	mul.wide.s32 	%rd476, %r372, 4;
	add.s64 	%rd477, %rd6, %rd476;
	ld.local.f32 	%f732, [%rd477];
	add.f32 	%f733, %f732, 0f2B8CBCCC;
	div.rn.f32 	%f734, %f863, %f733;
	mul.wide.u32 	%rd478, %r472, 4;
	add.s64 	%rd479, %rd4, %rd478;
	st.local.f32 	[%rd479], %f734;
	add.s32 	%r471, %r472, -1;
	setp.gt.s32 	%p123, %r472, 0;
	add.s32 	%r470, %r470, 1;
	add.s16 	%rs32, %rs32, 1;
	add.s16 	%rs31, %rs31, 1;
	@%p123 bra 	$L__BB1_162;
	setp.lt.s32 	%p124, %r191, 1;
	@%p124 bra 	$L__BB1_28;
	and.b32  	%r154, %r423, -16;
	and.b32  	%r155, %r43, 7;
	and.b32  	%r156, %r41, 3;
	mov.b32 	%r478, 0;
$L__BB1_179:
	setp.lt.u32 	%p125, %r39, 15;
	mov.f32 	%f871, 0f00000000;
	mov.b32 	%r481, 0;
	@%p125 bra 	$L__BB1_182;
	mov.f32 	%f871, 0f00000000;
	mov.b32 	%r479, 0;
$L__BB1_181:
	.pragma "nounroll";
	mad.lo.s32 	%r376, %r479, %r191, %r478;
	mul.wide.u32 	%rd480, %r376, 4;
	add.s64 	%rd481, %rd5, %rd480;
	ld.local.f32 	%f738, [%rd481];
	mul.wide.u32 	%rd482, %r479, 4;
	add.s64 	%rd483, %rd4, %rd482;
	ld.local.v2.f32 	{%f739, %f740}, [%rd483];
	fma.rn.f32 	%f741, %f738, %f739, %f871;
	add.s32 	%r377, %r376, %r191;
	mul.wide.u32 	%rd484, %r377, 4;
	add.s64 	%rd485, %rd5, %rd484;
	ld.local.f32 	%f742, [%rd485];
	fma.rn.f32 	%f743, %f742, %f740, %f741;
	add.s32 	%r378, %r377, %r191;
	mul.wide.u32 	%rd486, %r378, 4;
	add.s64 	%rd487, %rd5, %rd486;
	ld.local.f32 	%f744, [%rd487];
	ld.local.v2.f32 	{%f745, %f746}, [%rd483+8];
	fma.rn.f32 	%f747, %f744, %f745, %f743;
	add.s32 	%r379, %r378, %r191;
	mul.wide.u32 	%rd488, %r379, 4;
	add.s64 	%rd489, %rd5, %rd488;
	ld.local.f32 	%f748, [%rd489];
	fma.rn.f32 	%f749, %f748, %f746, %f747;
	add.s32 	%r380, %r379, %r191;
	mul.wide.u32 	%rd490, %r380, 4;
	add.s64 	%rd491, %rd5, %rd490;
	ld.local.f32 	%f750, [%rd491];
	ld.local.v2.f32 	{%f751, %f752}, [%rd483+16];
	fma.rn.f32 	%f753, %f750, %f751, %f749;
	add.s32 	%r381, %r380, %r191;
	mul.wide.u32 	%rd492, %r381, 4;
	add.s64 	%rd493, %rd5, %rd492;
	ld.local.f32 	%f754, [%rd493];
	fma.rn.f32 	%f755, %f754, %f752, %f753;
	add.s32 	%r382, %r381, %r191;
	mul.wide.u32 	%rd494, %r382, 4;
	add.s64 	%rd495, %rd5, %rd494;
	ld.local.f32 	%f756, [%rd495];
	ld.local.v2.f32 	{%f757, %f758}, [%rd483+24];
	fma.rn.f32 	%f759, %f756, %f757, %f755;
	add.s32 	%r383, %r382, %r191;
	mul.wide.u32 	%rd496, %r383, 4;
	add.s64 	%rd497, %rd5, %rd496;
	ld.local.f32 	%f760, [%rd497];
	fma.rn.f32 	%f761, %f760, %f758, %f759;
	add.s32 	%r384, %r383, %r191;
	mul.wide.u32 	%rd498, %r384, 4;
	add.s64 	%rd499, %rd5, %rd498;
	ld.local.f32 	%f762, [%rd499];
	ld.local.v2.f32 	{%f763, %f764}, [%rd483+32];
	fma.rn.f32 	%f765, %f762, %f763, %f761;
	add.s32 	%r385, %r384, %r191;
	mul.wide.u32 	%rd500, %r385, 4;
	add.s64 	%rd501, %rd5, %rd500;
	ld.local.f32 	%f766, [%rd501];
	fma.rn.f32 	%f767, %f766, %f764, %f765;
	add.s32 	%r386, %r385, %r191;
	mul.wide.u32 	%rd502, %r386, 4;
	add.s64 	%rd503, %rd5, %rd502;
	ld.local.f32 	%f768, [%rd503];
	ld.local.v2.f32 	{%f769, %f770}, [%rd483+40];
	fma.rn.f32 	%f771, %f768, %f769, %f767;
	add.s32 	%r387, %r386, %r191;
	mul.wide.u32 	%rd504, %r387, 4;
	add.s64 	%rd505, %rd5, %rd504;
	ld.local.f32 	%f772, [%rd505];
	fma.rn.f32 	%f773, %f772, %f770, %f771;
	add.s32 	%r388, %r387, %r191;
	mul.wide.u32 	%rd506, %r388, 4;
	add.s64 	%rd507, %rd5, %rd506;
	ld.local.f32 	%f774, [%rd507];
	ld.local.v2.f32 	{%f775, %f776}, [%rd483+48];
	fma.rn.f32 	%f777, %f774, %f775, %f773;
	add.s32 	%r389, %r388, %r191;
	mul.wide.u32 	%rd508, %r389, 4;
	add.s64 	%rd509, %rd5, %rd508;
	ld.local.f32 	%f778, [%rd509];
	fma.rn.f32 	%f779, %f778, %f776, %f777;
	add.s32 	%r390, %r389, %r191;
	mul.wide.u32 	%rd510, %r390, 4;
	add.s64 	%rd511, %rd5, %rd510;
	ld.local.f32 	%f780, [%rd511];
	ld.local.v2.f32 	{%f781, %f782}, [%rd483+56];
	fma.rn.f32 	%f783, %f780, %f781, %f779;
	add.s32 	%r391, %r390, %r191;
	mul.wide.u32 	%rd512, %r391, 4;
	add.s64 	%rd513, %rd5, %rd512;
	ld.local.f32 	%f784, [%rd513];
	fma.rn.f32 	%f871, %f784, %f782, %f783;
	add.s32 	%r479, %r479, 16;
	setp.ne.s32 	%p126, %r479, %r154;
	mov.u32 	%r481, %r154;
	@%p126 bra 	$L__BB1_181;
$L__BB1_182:
	and.b32  	%r392, %r423, 15;
	setp.eq.s32 	%p127, %r392, 0;
	@%p127 bra 	$L__BB1_192;
	cvt.u32.u16 	%r393, %rs26;
	and.b32  	%r394, %r393, 15;
	add.s32 	%r395, %r394, -1;
	setp.lt.u32 	%p128, %r395, 7;
	@%p128 bra 	$L__BB1_185;
	mad.lo.s32 	%r396, %r481, %r191, %r478;
	mul.wide.u32 	%rd514, %r396, 4;
	add.s64 	%rd515, %rd5, %rd514;
	ld.local.f32 	%f786, [%rd515];
	mul.wide.u32 	%rd516, %r481, 4;
	add.s64 	%rd517, %rd4, %rd516;
	ld.local.f32 	%f787, [%rd517];
	fma.rn.f32 	%f788, %f786, %f787, %f871;
	add.s32 	%r397, %r396, %r191;
	mul.wide.u32 	%rd518, %r397, 4;
	add.s64 	%rd519, %rd5, %rd518;
	ld.local.f32 	%f789, [%rd519];
	ld.local.f32 	%f790, [%rd517+4];
	fma.rn.f32 	%f791, %f789, %f790, %f788;
	add.s32 	%r398, %r397, %r191;
	mul.wide.u32 	%rd520, %r398, 4;
	add.s64 	%rd521, %rd5, %rd520;
	ld.local.f32 	%f792, [%rd521];
	ld.local.f32 	%f793, [%rd517+8];
	fma.rn.f32 	%f794, %f792, %f793, %f791;
	add.s32 	%r399, %r398, %r191;
	mul.wide.u32 	%rd522, %r399, 4;
	add.s64 	%rd523, %rd5, %rd522;
	ld.local.f32 	%f795, [%rd523];
	ld.local.f32 	%f796, [%rd517+12];
	fma.rn.f32 	%f797, %f795, %f796, %f794;
	add.s32 	%r400, %r399, %r191;
	mul.wide.u32 	%rd524, %r400, 4;
	add.s64 	%rd525, %rd5, %rd524;
	ld.local.f32 	%f798, [%rd525];
	ld.local.f32 	%f799, [%rd517+16];
	fma.rn.f32 	%f800, %f798, %f799, %f797;
	add.s32 	%r401, %r400, %r191;
	mul.wide.u32 	%rd526, %r401, 4;
	add.s64 	%rd527, %rd5, %rd526;
	ld.local.f32 	%f801, [%rd527];
	ld.local.f32 	%f802, [%rd517+20];
	fma.rn.f32 	%f803, %f801, %f802, %f800;
	add.s32 	%r402, %r401, %r191;
	mul.wide.u32 	%rd528, %r402, 4;
	add.s64 	%rd529, %rd5, %rd528;
	ld.local.f32 	%f804, [%rd529];
	ld.local.f32 	%f805, [%rd517+24];
	fma.rn.f32 	%f806, %f804, %f805, %f803;
	add.s32 	%r403, %r402, %r191;
	mul.wide.u32 	%rd530, %r403, 4;
	add.s64 	%rd531, %rd5, %rd530;
	ld.local.f32 	%f807, [%rd531];
	ld.local.f32 	%f808, [%rd517+28];
	fma.rn.f32 	%f871, %f807, %f808, %f806;
	add.s32 	%r481, %r481, 8;
$L__BB1_185:
	setp.eq.s32 	%p129, %r155, 0;
	@%p129 bra 	$L__BB1_192;
	setp.lt.u32 	%p130, %r42, 3;
	@%p130 bra 	$L__BB1_188;
	mad.lo.s32 	%r404, %r481, %r191, %r478;
	mul.wide.u32 	%rd532, %r404, 4;
	add.s64 	%rd533, %rd5, %rd532;
	ld.local.f32 	%f810, [%rd533];
	mul.wide.u32 	%rd534, %r481, 4;
	add.s64 	%rd535, %rd4, %rd534;
	ld.local.f32 	%f811, [%rd535];
	fma.rn.f32 	%f812, %f810, %f811, %f871;
	add.s32 	%r405, %r404, %r191;
	mul.wide.u32 	%rd536, %r405, 4;
	add.s64 	%rd537, %rd5, %rd536;
	ld.local.f32 	%f813, [%rd537];
	ld.local.f32 	%f814, [%rd535+4];
	fma.rn.f32 	%f815, %f813, %f814, %f812;
	add.s32 	%r406, %r405, %r191;
	mul.wide.u32 	%rd538, %r406, 4;
	add.s64 	%rd539, %rd5, %rd538;
	ld.local.f32 	%f816, [%rd539];
	ld.local.f32 	%f817, [%rd535+8];
	fma.rn.f32 	%f818, %f816, %f817, %f815;
	add.s32 	%r407, %r406, %r191;
	mul.wide.u32 	%rd540, %r407, 4;
	add.s64 	%rd541, %rd5, %rd540;
	ld.local.f32 	%f819, [%rd541];
	ld.local.f32 	%f820, [%rd535+12];
	fma.rn.f32 	%f871, %f819, %f820, %f818;
	add.s32 	%r481, %r481, 4;
$L__BB1_188:
	setp.eq.s32 	%p131, %r156, 0;
	@%p131 bra 	$L__BB1_192;
	setp.eq.s32 	%p132, %r156, 1;
	mad.lo.s32 	%r183, %r481, %r191, %r478;
	mul.wide.u32 	%rd542, %r183, 4;
	add.s64 	%rd543, %rd5, %rd542;
	ld.local.f32 	%f821, [%rd543];
	mul.wide.u32 	%rd544, %r481, 4;
	add.s64 	%rd27, %rd4, %rd544;
	ld.local.f32 	%f822, [%rd27];
	fma.rn.f32 	%f871, %f821, %f822, %f871;
	@%p132 bra 	$L__BB1_192;
	setp.eq.s32 	%p133, %r156, 2;
	add.s32 	%r184, %r183, %r191;
	mul.wide.u32 	%rd545, %r184, 4;
	add.s64 	%rd546, %rd5, %rd545;
	ld.local.f32 	%f823, [%rd546];
	ld.local.f32 	%f824, [%rd27+4];
	fma.rn.f32 	%f871, %f823, %f824, %f871;
	@%p133 bra 	$L__BB1_192;
	add.s32 	%r408, %r184, %r191;
	mul.wide.u32 	%rd547, %r408, 4;
	add.s64 	%rd548, %rd5, %rd547;
	ld.local.f32 	%f825, [%rd548];
	ld.local.f32 	%f826, [%rd27+8];
	fma.rn.f32 	%f871, %f825, %f826, %f871;
$L__BB1_192:
	mul.wide.u32 	%rd549, %r478, 4;
	add.s64 	%rd550, %rd8, %rd549;
	ld.global.nc.f32 	%f827, [%rd550];
	sub.f32 	%f828, %f827, %f871;
	add.s64 	%rd551, %rd2, %rd549;
	st.local.f32 	[%rd551], %f828;
	add.s32 	%r478, %r478, 1;
	setp.eq.s32 	%p134, %r478, %r191;
	@%p134 bra 	$L__BB1_28;
	bra.uni 	$L__BB1_179;
$L__BB1_193:
	ld.param.u64 	%rd558, [_Z17kernel_omp_codingPKfS0_Pfiiii_param_2];
	mul.lo.s32 	%r186, %r190, %r1;
	cvta.to.global.u64 	%rd28, %rd558;
	mov.b32 	%r483, 0;
$L__BB1_194:
	mul.wide.u32 	%rd552, %r483, 4;
	add.s64 	%rd553, %rd3, %rd552;
	ld.local.u32 	%r188, [%rd553];
	setp.lt.s32 	%p136, %r188, 0;
	@%p136 bra 	$L__BB1_196;
	add.s64 	%rd555, %rd4, %rd552;
	ld.local.f32 	%f829, [%rd555];
	add.s32 	%r410, %r188, %r186;
	mul.wide.s32 	%rd556, %r410, 4;
	add.s64 	%rd557, %rd28, %rd556;
	st.global.f32 	[%rd557], %f829;
	add.s32 	%r483, %r483, 1;
	setp.ne.s32 	%p137, %r483, %r192;
	@%p137 bra 	$L__BB1_194;
$L__BB1_196:
	ret;

}
	// .globl	_Z23kernel_count_atom_usagePKfiiiPiS1_
.visible .entry _Z23kernel_count_atom_usagePKfiiiPiS1_(
	.param .u64 .ptr .align 1 _Z23kernel_count_atom_usagePKfiiiPiS1__param_0,
	.param .u32 _Z23kernel_count_atom_usagePKfiiiPiS1__param_1,
	.param .u32 _Z23kernel_count_atom_usagePKfiiiPiS1__param_2,
	.param .u32 _Z23kernel_count_atom_usagePKfiiiPiS1__param_3,
	.param .u64 .ptr .align 1 _Z23kernel_count_atom_usagePKfiiiPiS1__param_4,
	.param .u64 .ptr .align 1 _Z23kernel_count_atom_usagePKfiiiPiS1__param_5
)
{
	.reg .pred 	%p<3>;
	.reg .b32 	%r<10>;
	.reg .b32 	%f<3>;
	.reg .b64 	%rd<11>;

	ld.param.u64 	%rd1, [_Z23kernel_count_atom_usagePKfiiiPiS1__param_0];
	ld.param.u32 	%r4, [_Z23kernel_count_atom_usagePKfiiiPiS1__param_1];
	ld.param.u32 	%r2, [_Z23kernel_count_atom_usagePKfiiiPiS1__param_2];
	ld.param.u32 	%r3, [_Z23kernel_count_atom_usagePKfiiiPiS1__param_3];
	ld.param.u64 	%rd2, [_Z23kernel_count_atom_usagePKfiiiPiS1__param_4];
	ld.param.u64 	%rd3, [_Z23kernel_count_atom_usagePKfiiiPiS1__param_5];
	mov.u32 	%r5, %ctaid.x;
	mov.u32 	%r6, %ntid.x;
	mov.u32 	%r7, %tid.x;
	mad.lo.s32 	%r1, %r5, %r6, %r7;
	setp.ge.s32 	%p1, %r1, %r4;
	@%p1 bra 	$L__BB2_3;
	cvta.to.global.u64 	%rd4, %rd1;
	mad.lo.s32 	%r8, %r2, %r1, %r3;
	mul.wide.s32 	%rd5, %r8, 4;
	add.s64 	%rd6, %rd4, %rd5;
	ld.global.nc.f32 	%f1, [%rd6];
	abs.f32 	%f2, %f1;
	setp.leu.f32 	%p2, %f2, 0f2B8CBCCC;
	@%p2 bra 	$L__BB2_3;
	cvta.to.global.u64 	%rd7, %rd3;
	atom.global.add.u32 	%r9, [%rd7], 1;
	cvta.to.global.u64 	%rd8, %rd2;
	mul.wide.s32 	%rd9, %r9, 4;
	add.s64 	%rd10, %rd8, %rd9;
	st.global.u32 	[%rd10], %r1;
$L__BB2_3:
	ret;

}
	// .globl	_Z25kernel_build_error_matrixPKfS0_S0_PKiiiiiPf
.visible .entry _Z25kernel_build_error_matrixPKfS0_S0_PKiiiiiPf(
	.param .u64 .ptr .align 1 _Z25kernel_build_error_matrixPKfS0_S0_PKiiiiiPf_param_0,
	.param .u64 .ptr .align 1 _Z25kernel_build_error_matrixPKfS0_S0_PKiiiiiPf_param_1,
	.param .u64 .ptr .align 1 _Z25kernel_build_error_matrixPKfS0_S0_PKiiiiiPf_param_2,
	.param .u64 .ptr .align 1 _Z25kernel_build_error_matrixPKfS0_S0_PKiiiiiPf_param_3,
	.param .u32 _Z25kernel_build_error_matrixPKfS0_S0_PKiiiiiPf_param_4,
	.param .u32 _Z25kernel_build_error_matrixPKfS0_S0_PKiiiiiPf_param_5,
	.param .u32 _Z25kernel_build_error_matrixPKfS0_S0_PKiiiiiPf_param_6,
	.param .u32 _Z25kernel_build_error_matrixPKfS0_S0_PKiiiiiPf_param_7,
	.param .u64 .ptr .align 1 _Z25kernel_build_error_matrixPKfS0_S0_PKiiiiiPf_param_8
)
{
	.reg .pred 	%p<25>;
	.reg .b32 	%r<65>;
	.reg .b32 	%f<156>;
	.reg .b64 	%rd<81>;

	ld.param.u64 	%rd19, [_Z25kernel_build_error_matrixPKfS0_S0_PKiiiiiPf_param_0];
	ld.param.u64 	%rd20, [_Z25kernel_build_error_matrixPKfS0_S0_PKiiiiiPf_param_1];
	ld.param.u64 	%rd16, [_Z25kernel_build_error_matrixPKfS0_S0_PKiiiiiPf_param_2];
	ld.param.u64 	%rd17, [_Z25kernel_build_error_matrixPKfS0_S0_PKiiiiiPf_param_3];
	ld.param.u32 	%r40, [_Z25kernel_build_error_matrixPKfS0_S0_PKiiiiiPf_param_4];
	ld.param.u32 	%r37, [_Z25kernel_build_error_matrixPKfS0_S0_PKiiiiiPf_param_5];
	ld.param.u32 	%r38, [_Z25kernel_build_error_matrixPKfS0_S0_PKiiiiiPf_param_6];
	ld.param.u32 	%r39, [_Z25kernel_build_error_matrixPKfS0_S0_PKiiiiiPf_param_7];
	ld.param.u64 	%rd18, [_Z25kernel_build_error_matrixPKfS0_S0_PKiiiiiPf_param_8];
	cvta.to.global.u64 	%rd1, %rd19;
	cvta.to.global.u64 	%rd2, %rd20;
	mov.u32 	%r41, %ctaid.x;
	mov.u32 	%r42, %ntid.x;
	mov.u32 	%r43, %tid.x;
	mad.lo.s32 	%r1, %r41, %r42, %r43;
	setp.ge.s32 	%p1, %r1, %r40;
	@%p1 bra 	$L__BB3_33;
	cvta.to.global.u64 	%rd21, %rd17;
	cvta.to.global.u64 	%rd3, %rd18;
	mul.wide.s32 	%rd22, %r1, 4;
	add.s64 	%rd23, %rd21, %rd22;
	ld.global.nc.u32 	%r2, [%rd23];
	mul.lo.s32 	%r44, %r2, %r37;
	cvt.s64.s32 	%rd4, %r44;
	mul.lo.s32 	%r3, %r37, %r1;
	mul.wide.s32 	%rd24, %r3, 4;
	add.s64 	%rd5, %rd3, %rd24;
	setp.lt.s32 	%p2, %r37, 1;
	@%p2 bra 	$L__BB3_14;
	and.b32  	%r4, %r37, 15;
	setp.lt.u32 	%p3, %r37, 16;
	mov.b32 	%r54, 0;
	@%p3 bra 	$L__BB3_5;
	and.b32  	%r54, %r37, 2147483632;
	mov.b32 	%r64, 0;
$L__BB3_4:
	.pragma "nounroll";
	cvt.u64.u32 	%rd25, %r64;
	add.s64 	%rd26, %rd25, %rd4;
	shl.b64 	%rd27, %rd26, 2;
	add.s64 	%rd28, %rd1, %rd27;
	ld.global.nc.f32 	%f2, [%rd28];
	mul.wide.u32 	%rd29, %r64, 4;
	add.s64 	%rd30, %rd5, %rd29;
	st.global.f32 	[%rd30], %f2;
	ld.global.nc.f32 	%f3, [%rd28+4];
	st.global.f32 	[%rd30+4], %f3;
	ld.global.nc.f32 	%f4, [%rd28+8];
	st.global.f32 	[%rd30+8], %f4;
	ld.global.nc.f32 	%f5, [%rd28+12];
	st.global.f32 	[%rd30+12], %f5;
	ld.global.nc.f32 	%f6, [%rd28+16];
	st.global.f32 	[%rd30+16], %f6;
	ld.global.nc.f32 	%f7, [%rd28+20];
	st.global.f32 	[%rd30+20], %f7;
	ld.global.nc.f32 	%f8, [%rd28+24];
	st.global.f32 	[%rd30+24], %f8;
	ld.global.nc.f32 	%f9, [%rd28+28];
	st.global.f32 	[%rd30+28], %f9;
	ld.global.nc.f32 	%f10, [%rd28+32];
	st.global.f32 	[%rd30+32], %f10;
	ld.global.nc.f32 	%f11, [%rd28+36];
	st.global.f32 	[%rd30+36], %f11;
	ld.global.nc.f32 	%f12, [%rd28+40];
	st.global.f32 	[%rd30+40], %f12;
	ld.global.nc.f32 	%f13, [%rd28+44];
	st.global.f32 	[%rd30+44], %f13;
	ld.global.nc.f32 	%f14, [%rd28+48];
	st.global.f32 	[%rd30+48], %f14;
	ld.global.nc.f32 	%f15, [%rd28+52];
	st.global.f32 	[%rd30+52], %f15;
	ld.global.nc.f32 	%f16, [%rd28+56];
	st.global.f32 	[%rd30+56], %f16;
	ld.global.nc.f32 	%f17, [%rd28+60];
	st.global.f32 	[%rd30+60], %f17;
	add.s32 	%r64, %r64, 16;
	setp.eq.s32 	%p4, %r64, %r54;
	@%p4 bra 	$L__BB3_5;
	bra.uni 	$L__BB3_4;
$L__BB3_5:
	setp.eq.s32 	%p5, %r4, 0;
	@%p5 bra 	$L__BB3_14;
	and.b32  	%r7, %r37, 7;
	setp.lt.u32 	%p6, %r4, 8;
	@%p6 bra 	$L__BB3_8;
	cvt.u64.u32 	%rd31, %r54;
	add.s64 	%rd32, %rd31, %rd4;
	shl.b64 	%rd33, %rd32, 2;
	add.s64 	%rd34, %rd1, %rd33;
	ld.global.nc.f32 	%f18, [%rd34];
	mul.wide.u32 	%rd35, %r54, 4;
	add.s64 	%rd36, %rd5, %rd35;
	st.global.f32 	[%rd36], %f18;
	ld.global.nc.f32 	%f19, [%rd34+4];
	st.global.f32 	[%rd36+4], %f19;
	ld.global.nc.f32 	%f20, [%rd34+8];
	st.global.f32 	[%rd36+8], %f20;
	ld.global.nc.f32 	%f21, [%rd34+12];
	st.global.f32 	[%rd36+12], %f21;
	ld.global.nc.f32 	%f22, [%rd34+16];
	st.global.f32 	[%rd36+16], %f22;
	ld.global.nc.f32 	%f23, [%rd34+20];
	st.global.f32 	[%rd36+20], %f23;
	ld.global.nc.f32 	%f24, [%rd34+24];
	st.global.f32 	[%rd36+24], %f24;
	ld.global.nc.f32 	%f25, [%rd34+28];
	st.global.f32 	[%rd36+28], %f25;
	add.s32 	%r54, %r54, 8;
$L__BB3_8:
	setp.eq.s32 	%p7, %r7, 0;
	@%p7 bra 	$L__BB3_14;
	and.b32  	%r10, %r37, 3;
	setp.lt.u32 	%p8, %r7, 4;
	@%p8 bra 	$L__BB3_11;
	cvt.u64.u32 	%rd37, %r54;
	add.s64 	%rd38, %rd37, %rd4;
	shl.b64 	%rd39, %rd38, 2;
	add.s64 	%rd40, %rd1, %rd39;
	ld.global.nc.f32 	%f26, [%rd40];
	mul.wide.u32 	%rd41, %r54, 4;
	add.s64 	%rd42, %rd5, %rd41;
	st.global.f32 	[%rd42], %f26;
	ld.global.nc.f32 	%f27, [%rd40+4];
	st.global.f32 	[%rd42+4], %f27;
	ld.global.nc.f32 	%f28, [%rd40+8];
	st.global.f32 	[%rd42+8], %f28;
	ld.global.nc.f32 	%f29, [%rd40+12];
	st.global.f32 	[%rd42+12], %f29;
	add.s32 	%r54, %r54, 4;
$L__BB3_11:
	setp.eq.s32 	%p9, %r10, 0;
	@%p9 bra 	$L__BB3_14;
	mov.b32 	%r58, 0;
$L__BB3_13:
	.pragma "nounroll";
	cvt.u64.u32 	%rd43, %r54;
	add.s64 	%rd44, %rd43, %rd4;
	shl.b64 	%rd45, %rd44, 2;
	add.s64 	%rd46, %rd1, %rd45;
	ld.global.nc.f32 	%f30, [%rd46];
	mul.wide.u32 	%rd47, %r54, 4;
	add.s64 	%rd48, %rd5, %rd47;
	st.global.f32 	[%rd48], %f30;
	add.s32 	%r54, %r54, 1;
	add.s32 	%r58, %r58, 1;
	setp.ne.s32 	%p10, %r58, %r10;
	@%p10 bra 	$L__BB3_13;
$L__BB3_14:
	setp.lt.s32 	%p11, %r38, 1;
	@%p11 bra 	$L__BB3_33;
	setp.lt.s32 	%p12, %r37, 1;
	@%p12 bra 	$L__BB3_33;
	and.b32  	%r17, %r37, 15;
	add.s32 	%r18, %r17, -1;
	and.b32  	%r19, %r37, 7;
	add.s32 	%r20, %r19, -1;
	and.b32  	%r21, %r37, 2147483632;
	and.b32  	%r22, %r37, 3;
	neg.s32 	%r23, %r21;
	add.s64 	%rd50, %rd24, %rd3;
	add.s64 	%rd6, %rd50, 32;
	cvta.to.global.u64 	%rd7, %rd16;
	mul.lo.s32 	%r24, %r2, %r38;
	mov.b32 	%r59, 0;
$L__BB3_17:
	setp.eq.s32 	%p13, %r59, %r39;
	@%p13 bra 	$L__BB3_32;
	add.s32 	%r49, %r59, %r24;
	mul.wide.s32 	%rd51, %r49, 4;
	add.s64 	%rd52, %rd7, %rd51;
	ld.global.nc.f32 	%f1, [%rd52];
	abs.f32 	%f31, %f1;
	setp.leu.f32 	%p14, %f31, 0f2B8CBCCC;
	@%p14 bra 	$L__BB3_32;
	setp.lt.u32 	%p15, %r37, 16;
	mul.lo.s32 	%r26, %r59, %r37;
	mov.b32 	%r62, 0;
	@%p15 bra 	$L__BB3_22;
	mul.wide.u32 	%rd53, %r26, 4;
	add.s64 	%rd54, %rd2, %rd53;
	add.s64 	%rd79, %rd54, 32;
	mov.u64 	%rd80, %rd6;
	mov.u32 	%r60, %r23;
$L__BB3_21:
	.pragma "nounroll";
	ld.global.nc.f32 	%f32, [%rd79+-32];
	mul.f32 	%f33, %f1, %f32;
	ld.global.f32 	%f34, [%rd80+-32];
	sub.f32 	%f35, %f34, %f33;
	st.global.f32 	[%rd80+-32], %f35;
	ld.global.nc.f32 	%f36, [%rd79+-28];
	mul.f32 	%f37, %f1, %f36;
	ld.global.f32 	%f38, [%rd80+-28];
	sub.f32 	%f39, %f38, %f37;
	st.global.f32 	[%rd80+-28], %f39;
	ld.global.nc.f32 	%f40, [%rd79+-24];
	mul.f32 	%f41, %f1, %f40;
	ld.global.f32 	%f42, [%rd80+-24];
	sub.f32 	%f43, %f42, %f41;
	st.global.f32 	[%rd80+-24], %f43;
	ld.global.nc.f32 	%f44, [%rd79+-20];
	mul.f32 	%f45, %f1, %f44;
	ld.global.f32 	%f46, [%rd80+-20];
	sub.f32 	%f47, %f46, %f45;
	st.global.f32 	[%rd80+-20], %f47;
	ld.global.nc.f32 	%f48, [%rd79+-16];
	mul.f32 	%f49, %f1, %f48;
	ld.global.f32 	%f50, [%rd80+-16];
	sub.f32 	%f51, %f50, %f49;
	st.global.f32 	[%rd80+-16], %f51;
	ld.global.nc.f32 	%f52, [%rd79+-12];
	mul.f32 	%f53, %f1, %f52;
	ld.global.f32 	%f54, [%rd80+-12];
	sub.f32 	%f55, %f54, %f53;
	st.global.f32 	[%rd80+-12], %f55;
	ld.global.nc.f32 	%f56, [%rd79+-8];
	mul.f32 	%f57, %f1, %f56;
	ld.global.f32 	%f58, [%rd80+-8];
	sub.f32 	%f59, %f58, %f57;
	st.global.f32 	[%rd80+-8], %f59;
	ld.global.nc.f32 	%f60, [%rd79+-4];
	mul.f32 	%f61, %f1, %f60;
	ld.global.f32 	%f62, [%rd80+-4];
	sub.f32 	%f63, %f62, %f61;
	st.global.f32 	[%rd80+-4], %f63;
	ld.global.nc.f32 	%f64, [%rd79];
	mul.f32 	%f65, %f1, %f64;
	ld.global.f32 	%f66, [%rd80];
	sub.f32 	%f67, %f66, %f65;
	st.global.f32 	[%rd80], %f67;
	ld.global.nc.f32 	%f68, [%rd79+4];
	mul.f32 	%f69, %f1, %f68;
	ld.global.f32 	%f70, [%rd80+4];
	sub.f32 	%f71, %f70, %f69;
	st.global.f32 	[%rd80+4], %f71;
	ld.global.nc.f32 	%f72, [%rd79+8];
	mul.f32 	%f73, %f1, %f72;
	ld.global.f32 	%f74, [%rd80+8];
	sub.f32 	%f75, %f74, %f73;
	st.global.f32 	[%rd80+8], %f75;
	ld.global.nc.f32 	%f76, [%rd79+12];
	mul.f32 	%f77, %f1, %f76;
	ld.global.f32 	%f78, [%rd80+12];
	sub.f32 	%f79, %f78, %f77;
	st.global.f32 	[%rd80+12], %f79;
	ld.global.nc.f32 	%f80, [%rd79+16];
	mul.f32 	%f81, %f1, %f80;
	ld.global.f32 	%f82, [%rd80+16];
	sub.f32 	%f83, %f82, %f81;
	st.global.f32 	[%rd80+16], %f83;
	ld.global.nc.f32 	%f84, [%rd79+20];
	mul.f32 	%f85, %f1, %f84;
	ld.global.f32 	%f86, [%rd80+20];
	sub.f32 	%f87, %f86, %f85;
	st.global.f32 	[%rd80+20], %f87;
	ld.global.nc.f32 	%f88, [%rd79+24];
	mul.f32 	%f89, %f1, %f88;
	ld.global.f32 	%f90, [%rd80+24];
	sub.f32 	%f91, %f90, %f89;
	st.global.f32 	[%rd80+24], %f91;
	ld.global.nc.f32 	%f92, [%rd79+28];
	mul.f32 	%f93, %f1, %f92;
	ld.global.f32 	%f94, [%rd80+28];
	sub.f32 	%f95, %f94, %f93;
	st.global.f32 	[%rd80+28], %f95;
	add.s32 	%r60, %r60, 16;
	add.s64 	%rd80, %rd80, 64;
	add.s64 	%rd79, %rd79, 64;
	setp.eq.s32 	%p16, %r60, 0;
	mov.u32 	%r62, %r21;
	@%p16 bra 	$L__BB3_22;
	bra.uni 	$L__BB3_21;
$L__BB3_22:
	setp.eq.s32 	%p17, %r17, 0;
	@%p17 bra 	$L__BB3_32;
	setp.lt.u32 	%p18, %r18, 7;
	@%p18 bra 	$L__BB3_25;
	cvt.u64.u32 	%rd55, %r62;
	add.s32 	%r51, %r62, %r26;
	mul.wide.u32 	%rd56, %r51, 4;
	add.s64 	%rd57, %rd2, %rd56;
	ld.global.nc.f32 	%f96, [%rd57];
	mul.f32 	%f97, %f1, %f96;
	mul.wide.u32 	%rd58, %r62, 4;
	add.s64 	%rd59, %rd5, %rd58;
	ld.global.f32 	%f98, [%rd59];
	sub.f32 	%f99, %f98, %f97;
	st.global.f32 	[%rd59], %f99;
	cvt.u64.u32 	%rd60, %r26;
	add.s64 	%rd61, %rd55, %rd60;
	shl.b64 	%rd62, %rd61, 2;
	add.s64 	%rd63, %rd2, %rd62;
	ld.global.nc.f32 	%f100, [%rd63+4];
	mul.f32 	%f101, %f1, %f100;
	ld.global.f32 	%f102, [%rd59+4];
	sub.f32 	%f103, %f102, %f101;
	st.global.f32 	[%rd59+4], %f103;
	ld.global.nc.f32 	%f104, [%rd63+8];
	mul.f32 	%f105, %f1, %f104;
	ld.global.f32 	%f106, [%rd59+8];
	sub.f32 	%f107, %f106, %f105;
	st.global.f32 	[%rd59+8], %f107;
	ld.global.nc.f32 	%f108, [%rd63+12];
	mul.f32 	%f109, %f1, %f108;
	ld.global.f32 	%f110, [%rd59+12];
	sub.f32 	%f111, %f110, %f109;
	st.global.f32 	[%rd59+12], %f111;
	ld.global.nc.f32 	%f112, [%rd63+16];
	mul.f32 	%f113, %f1, %f112;
	ld.global.f32 	%f114, [%rd59+16];
	sub.f32 	%f115, %f114, %f113;
	st.global.f32 	[%rd59+16], %f115;
	ld.global.nc.f32 	%f116, [%rd63+20];
	mul.f32 	%f117, %f1, %f116;
	ld.global.f32 	%f118, [%rd59+20];
	sub.f32 	%f119, %f118, %f117;
	st.global.f32 	[%rd59+20], %f119;
	ld.global.nc.f32 	%f120, [%rd63+24];
	mul.f32 	%f121, %f1, %f120;
	ld.global.f32 	%f122, [%rd59+24];
	sub.f32 	%f123, %f122, %f121;
	st.global.f32 	[%rd59+24], %f123;
	ld.global.nc.f32 	%f124, [%rd63+28];
	mul.f32 	%f125, %f1, %f124;
	ld.global.f32 	%f126, [%rd59+28];
	sub.f32 	%f127, %f126, %f125;
	st.global.f32 	[%rd59+28], %f127;
	add.s32 	%r62, %r62, 8;
$L__BB3_25:
	setp.eq.s32 	%p19, %r19, 0;
	@%p19 bra 	$L__BB3_32;
	setp.lt.u32 	%p20, %r20, 3;
	@%p20 bra 	$L__BB3_28;
	cvt.u64.u32 	%rd64, %r62;
	add.s32 	%r52, %r62, %r26;
	mul.wide.u32 	%rd65, %r52, 4;
	add.s64 	%rd66, %rd2, %rd65;
	ld.global.nc.f32 	%f128, [%rd66];
	mul.f32 	%f129, %f1, %f128;
	mul.wide.u32 	%rd67, %r62, 4;
	add.s64 	%rd68, %rd5, %rd67;
	ld.global.f32 	%f130, [%rd68];
	sub.f32 	%f131, %f130, %f129;
	st.global.f32 	[%rd68], %f131;
	cvt.u64.u32 	%rd69, %r26;
	add.s64 	%rd70, %rd64, %rd69;
	shl.b64 	%rd71, %rd70, 2;
	add.s64 	%rd72, %rd2, %rd71;
	ld.global.nc.f32 	%f132, [%rd72+4];
	mul.f32 	%f133, %f1, %f132;
	ld.global.f32 	%f134, [%rd68+4];
	sub.f32 	%f135, %f134, %f133;
	st.global.f32 	[%rd68+4], %f135;
	ld.global.nc.f32 	%f136, [%rd72+8];
	mul.f32 	%f137, %f1, %f136;
	ld.global.f32 	%f138, [%rd68+8];
	sub.f32 	%f139, %f138, %f137;
	st.global.f32 	[%rd68+8], %f139;
	ld.global.nc.f32 	%f140, [%rd72+12];
	mul.f32 	%f141, %f1, %f140;
	ld.global.f32 	%f142, [%rd68+12];
	sub.f32 	%f143, %f142, %f141;
	st.global.f32 	[%rd68+12], %f143;
	add.s32 	%r62, %r62, 4;
$L__BB3_28:
	setp.eq.s32 	%p21, %r22, 0;
	@%p21 bra 	$L__BB3_32;
	setp.eq.s32 	%p22, %r22, 1;
	cvt.u64.u32 	%rd13, %r62;
	add.s32 	%r53, %r62, %r26;
	mul.wide.u32 	%rd73, %r53, 4;
	add.s64 	%rd74, %rd2, %rd73;
	ld.global.nc.f32 	%f144, [%rd74];
	mul.f32 	%f145, %f1, %f144;
	mul.wide.u32 	%rd75, %r62, 4;
	add.s64 	%rd14, %rd5, %rd75;
	ld.global.f32 	%f146, [%rd14];
	sub.f32 	%f147, %f146, %f145;
	st.global.f32 	[%rd14], %f147;
	@%p22 bra 	$L__BB3_32;
	setp.eq.s32 	%p23, %r22, 2;
	cvt.u64.u32 	%rd76, %r26;
	add.s64 	%rd77, %rd13, %rd76;
	shl.b64 	%rd78, %rd77, 2;
	add.s64 	%rd15, %rd2, %rd78;
	ld.global.nc.f32 	%f148, [%rd15+4];
	mul.f32 	%f149, %f1, %f148;
	ld.global.f32 	%f150, [%rd14+4];
	sub.f32 	%f151, %f150, %f149;
	st.global.f32 	[%rd14+4], %f151;
	@%p23 bra 	$L__BB3_32;
	ld.global.nc.f32 	%f152, [%rd15+8];
	mul.f32 	%f153, %f1, %f152;
	ld.global.f32 	%f154, [%rd14+8];
	sub.f32 	%f155, %f154, %f153;
	st.global.f32 	[%rd14+8], %f155;
$L__BB3_32:
	add.s32 	%r59, %r59, 1;
	setp.eq.s32 	%p24, %r59, %r38;
	@%p24 bra 	$L__BB3_33;
	bra.uni 	$L__BB3_17;
$L__BB3_33:
	ret;

}
	// .globl	_Z23kernel_compute_new_atomPKfiiPf
.visible .entry _Z23kernel_compute_new_atomPKfiiPf(
	.param .u64 .ptr .align 1 _Z23kernel_compute_new_atomPKfiiPf_param_0,
	.param .u32 _Z23kernel_compute_new_atomPKfiiPf_param_1,
	.param .u32 _Z23kernel_compute_new_atomPKfiiPf_param_2,
	.param .u64 .ptr .align 1 _Z23kernel_compute_new_atomPKfiiPf_param_3
)
{
	.reg .pred 	%p<12>;
	.reg .b32 	%r<38>;
	.reg .b32 	%f<87>;
	.reg .b64 	%rd<43>;

	ld.param.u64 	%rd3, [_Z23kernel_compute_new_atomPKfiiPf_param_0];
	ld.param.u32 	%r23, [_Z23kernel_compute_new_atomPKfiiPf_param_1];
	ld.param.u32 	%r24, [_Z23kernel_compute_new_atomPKfiiPf_param_2];
	ld.param.u64 	%rd2, [_Z23kernel_compute_new_atomPKfiiPf_param_3];
	cvta.to.global.u64 	%rd1, %rd3;
	mov.u32 	%r25, %ctaid.x;
	mov.u32 	%r26, %ntid.x;
	mov.u32 	%r27, %tid.x;
	mad.lo.s32 	%r1, %r25, %r26, %r27;
	setp.ge.s32 	%p1, %r1, %r24;
	@%p1 bra 	$L__BB4_17;
	setp.lt.s32 	%p2, %r23, 1;
	mov.f32 	%f85, 0f00000000;
	@%p2 bra 	$L__BB4_14;
	and.b32  	%r2, %r23, 15;
	setp.lt.u32 	%p3, %r23, 16;
	mov.f32 	%f85, 0f00000000;
	mov.b32 	%r34, 0;
	@%p3 bra 	$L__BB4_5;
	and.b32  	%r34, %r23, 2147483632;
	neg.s32 	%r32, %r34;
	shl.b32 	%r5, %r24, 4;
	mov.f32 	%f85, 0f00000000;
	mul.wide.s32 	%rd6, %r24, 4;
	mov.u32 	%r31, %r1;
$L__BB4_4:
	.pragma "nounroll";
	mul.wide.s32 	%rd4, %r31, 4;
	add.s64 	%rd5, %rd1, %rd4;
	ld.global.nc.f32 	%f20, [%rd5];
	add.f32 	%f21, %f85, %f20;
	add.s64 	%rd7, %rd5, %rd6;
	ld.global.nc.f32 	%f22, [%rd7];
	add.f32 	%f23, %f21, %f22;
	add.s64 	%rd8, %rd7, %rd6;
	ld.global.nc.f32 	%f24, [%rd8];
	add.f32 	%f25, %f23, %f24;
	add.s64 	%rd9, %rd8, %rd6;
	ld.global.nc.f32 	%f26, [%rd9];
	add.f32 	%f27, %f25, %f26;
	add.s64 	%rd10, %rd9, %rd6;
	ld.global.nc.f32 	%f28, [%rd10];
	add.f32 	%f29, %f27, %f28;
	add.s64 	%rd11, %rd10, %rd6;
	ld.global.nc.f32 	%f30, [%rd11];
	add.f32 	%f31, %f29, %f30;
	add.s64 	%rd12, %rd11, %rd6;
	ld.global.nc.f32 	%f32, [%rd12];
	add.f32 	%f33, %f31, %f32;
	add.s64 	%rd13, %rd12, %rd6;
	ld.global.nc.f32 	%f34, [%rd13];
	add.f32 	%f35, %f33, %f34;
	add.s64 	%rd14, %rd13, %rd6;
	ld.global.nc.f32 	%f36, [%rd14];
	add.f32 	%f37, %f35, %f36;
	add.s64 	%rd15, %rd14, %rd6;
	ld.global.nc.f32 	%f38, [%rd15];
	add.f32 	%f39, %f37, %f38;
	add.s64 	%rd16, %rd15, %rd6;
	ld.global.nc.f32 	%f40, [%rd16];
	add.f32 	%f41, %f39, %f40;
	add.s64 	%rd17, %rd16, %rd6;
	ld.global.nc.f32 	%f42, [%rd17];
	add.f32 	%f43, %f41, %f42;
	add.s64 	%rd18, %rd17, %rd6;
	ld.global.nc.f32 	%f44, [%rd18];
	add.f32 	%f45, %f43, %f44;
	add.s64 	%rd19, %rd18, %rd6;
	ld.global.nc.f32 	%f46, [%rd19];
	add.f32 	%f47, %f45, %f46;
	add.s64 	%rd20, %rd19, %rd6;
	ld.global.nc.f32 	%f48, [%rd20];
	add.f32 	%f49, %f47, %f48;
	add.s64 	%rd21, %rd20, %rd6;
	ld.global.nc.f32 	%f50, [%rd21];
	add.f32 	%f85, %f49, %f50;
	add.s32 	%r32, %r32, 16;
	add.s32 	%r31, %r31, %r5;
	setp.ne.s32 	%p4, %r32, 0;
	@%p4 bra 	$L__BB4_4;
$L__BB4_5:
	setp.eq.s32 	%p5, %r2, 0;
	@%p5 bra 	$L__BB4_14;
	and.b32  	%r11, %r23, 7;
	setp.lt.u32 	%p6, %r2, 8;
	@%p6 bra 	$L__BB4_8;
	mad.lo.s32 	%r29, %r34, %r24, %r1;
	mul.wide.s32 	%rd22, %r29, 4;
	add.s64 	%rd23, %rd1, %rd22;
	ld.global.nc.f32 	%f52, [%rd23];
	add.f32 	%f53, %f85, %f52;
	mul.wide.s32 	%rd24, %r24, 4;
	add.s64 	%rd25, %rd23, %rd24;
	ld.global.nc.f32 	%f54, [%rd25];
	add.f32 	%f55, %f53, %f54;
	add.s64 	%rd26, %rd25, %rd24;
	ld.global.nc.f32 	%f56, [%rd26];
	add.f32 	%f57, %f55, %f56;
	add.s64 	%rd27, %rd26, %rd24;
	ld.global.nc.f32 	%f58, [%rd27];
	add.f32 	%f59, %f57, %f58;
	add.s64 	%rd28, %rd27, %rd24;
	ld.global.nc.f32 	%f60, [%rd28];
	add.f32 	%f61, %f59, %f60;
	add.s64 	%rd29, %rd28, %rd24;
	ld.global.nc.f32 	%f62, [%rd29];
	add.f32 	%f63, %f61, %f62;
	add.s64 	%rd30, %rd29, %rd24;
	ld.global.nc.f32 	%f64, [%rd30];
	add.f32 	%f65, %f63, %f64;
	add.s64 	%rd31, %rd30, %rd24;
	ld.global.nc.f32 	%f66, [%rd31];
	add.f32 	%f85, %f65, %f66;
	add.s32 	%r34, %r34, 8;
$L__BB4_8:
	setp.eq.s32 	%p7, %r11, 0;
	@%p7 bra 	$L__BB4_14;
	and.b32  	%r14, %r23, 3;
	setp.lt.u32 	%p8, %r11, 4;
	@%p8 bra 	$L__BB4_11;
	mad.lo.s32 	%r30, %r34, %r24, %r1;
	mul.wide.s32 	%rd32, %r30, 4;
	add.s64 	%rd33, %rd1, %rd32;
	ld.global.nc.f32 	%f68, [%rd33];
	add.f32 	%f69, %f85, %f68;
	mul.wide.s32 	%rd34, %r24, 4;
	add.s64 	%rd35, %rd33, %rd34;
	ld.global.nc.f32 	%f70, [%rd35];
	add.f32 	%f71, %f69, %f70;
	add.s64 	%rd36, %rd35, %rd34;
	ld.global.nc.f32 	%f72, [%rd36];
	add.f32 	%f73, %f71, %f72;
	add.s64 	%rd37, %rd36, %rd34;
	ld.global.nc.f32 	%f74, [%rd37];
	add.f32 	%f85, %f73, %f74;
	add.s32 	%r34, %r34, 4;
$L__BB4_11:
	setp.eq.s32 	%p9, %r14, 0;
	@%p9 bra 	$L__BB4_14;
	mad.lo.s32 	%r37, %r34, %r24, %r1;
	neg.s32 	%r36, %r14;
$L__BB4_13:
	.pragma "nounroll";
	mul.wide.s32 	%rd38, %r37, 4;
	add.s64 	%rd39, %rd1, %rd38;
	ld.global.nc.f32 	%f75, [%rd39];
	add.f32 	%f85, %f85, %f75;
	add.s32 	%r37, %r37, %r24;
	add.s32 	%r36, %r36, 1;
	setp.ne.s32 	%p10, %r36, 0;
	@%p10 bra 	$L__BB4_13;
$L__BB4_14:
	setp.lt.s32 	%p11, %r23, 1;
	@%p11 bra 	$L__BB4_16;
	cvt.rn.f32.u32 	%f76, %r23;
	div.rn.f32 	%f85, %f85, %f76;
$L__BB4_16:
	cvta.to.global.u64 	%rd40, %rd2;
	mul.wide.s32 	%rd41, %r1, 4;
	add.s64 	%rd42, %rd40, %rd41;
	st.global.f32 	[%rd42], %f85;
$L__BB4_17:
	ret;

}
	// .globl	_Z28kernel_update_atom_and_codesPfS_S_PKiPKfiiii
.visible .entry _Z28kernel_update_atom_and_codesPfS_S_PKiPKfiiii(
	.param .u64 .ptr .align 1 _Z28kernel_update_atom_and_codesPfS_S_PKiPKfiiii_param_0,
	.param .u64 .ptr .align 1 _Z28kernel_update_atom_and_codesPfS_S_PKiPKfiiii_param_1,
	.param .u64 .ptr .align 1 _Z28kernel_update_atom_and_codesPfS_S_PKiPKfiiii_param_2,
	.param .u64 .ptr .align 1 _Z28kernel_update_atom_and_codesPfS_S_PKiPKfiiii_param_3,
	.param .u64 .ptr .align 1 _Z28kernel_update_atom_and_codesPfS_S_PKiPKfiiii_param_4,
	.param .u32 _Z28kernel_update_atom_and_codesPfS_S_PKiPKfiiii_param_5,
	.param .u32 _Z28kernel_update_atom_and_codesPfS_S_PKiPKfiiii_param_6,
	.param .u32 _Z28kernel_update_atom_and_codesPfS_S_PKiPKfiiii_param_7,
	.param .u32 _Z28kernel_update_atom_and_codesPfS_S_PKiPKfiiii_param_8
)
{
	.reg .pred 	%p<42>;
	.reg .b32 	%r<177>;
	.reg .b32 	%f<231>;
	.reg .b64 	%rd<144>;
	// demoted variable
	.shared .align 4 .f32 _ZZ28kernel_update_atom_and_codesPfS_S_PKiPKfiiiiE4norm;
	ld.param.u64 	%rd15, [_Z28kernel_update_atom_and_codesPfS_S_PKiPKfiiii_param_0];
	ld.param.u64 	%rd16, [_Z28kernel_update_atom_and_codesPfS_S_PKiPKfiiii_param_1];
	ld.param.u64 	%rd17, [_Z28kernel_update_atom_and_codesPfS_S_PKiPKfiiii_param_2];
	ld.param.u64 	%rd18, [_Z28kernel_update_atom_and_codesPfS_S_PKiPKfiiii_param_3];
	ld.param.u64 	%rd19, [_Z28kernel_update_atom_and_codesPfS_S_PKiPKfiiii_param_4];
	ld.param.u32 	%r67, [_Z28kernel_update_atom_and_codesPfS_S_PKiPKfiiii_param_5];
	ld.param.u32 	%r68, [_Z28kernel_update_atom_and_codesPfS_S_PKiPKfiiii_param_6];
	ld.param.u32 	%r69, [_Z28kernel_update_atom_and_codesPfS_S_PKiPKfiiii_param_7];
	ld.param.u32 	%r70, [_Z28kernel_update_atom_and_codesPfS_S_PKiPKfiiii_param_8];
	cvta.to.global.u64 	%rd1, %rd16;
	cvta.to.global.u64 	%rd2, %rd19;
	cvta.to.global.u64 	%rd3, %rd17;
	cvta.to.global.u64 	%rd4, %rd18;
	cvta.to.global.u64 	%rd5, %rd15;
	mov.u32 	%r1, %tid.x;
	setp.ne.s32 	%p1, %r1, 0;
	@%p1 bra 	$L__BB5_15;
	setp.lt.s32 	%p2, %r68, 1;
	mov.f32 	%f222, 0f00000000;
	@%p2 bra 	$L__BB5_14;
	and.b32  	%r2, %r68, 15;
	setp.lt.u32 	%p3, %r68, 16;
	mov.f32 	%f222, 0f00000000;
	mov.b32 	%r156, 0;
	@%p3 bra 	$L__BB5_5;
	and.b32  	%r156, %r68, 2147483632;
	mov.f32 	%f222, 0f00000000;
	mov.b32 	%r154, 0;
$L__BB5_4:
	.pragma "nounroll";
	mul.wide.u32 	%rd20, %r154, 4;
	add.s64 	%rd21, %rd5, %rd20;
	ld.global.f32 	%f32, [%rd21];
	fma.rn.f32 	%f33, %f32, %f32, %f222;
	ld.global.f32 	%f34, [%rd21+4];
	fma.rn.f32 	%f35, %f34, %f34, %f33;
	ld.global.f32 	%f36, [%rd21+8];
	fma.rn.f32 	%f37, %f36, %f36, %f35;
	ld.global.f32 	%f38, [%rd21+12];
	fma.rn.f32 	%f39, %f38, %f38, %f37;
	ld.global.f32 	%f40, [%rd21+16];
	fma.rn.f32 	%f41, %f40, %f40, %f39;
	ld.global.f32 	%f42, [%rd21+20];
	fma.rn.f32 	%f43, %f42, %f42, %f41;
	ld.global.f32 	%f44, [%rd21+24];
	fma.rn.f32 	%f45, %f44, %f44, %f43;
	ld.global.f32 	%f46, [%rd21+28];
	fma.rn.f32 	%f47, %f46, %f46, %f45;
	ld.global.f32 	%f48, [%rd21+32];
	fma.rn.f32 	%f49, %f48, %f48, %f47;
	ld.global.f32 	%f50, [%rd21+36];
	fma.rn.f32 	%f51, %f50, %f50, %f49;
	ld.global.f32 	%f52, [%rd21+40];
	fma.rn.f32 	%f53, %f52, %f52, %f51;
	ld.global.f32 	%f54, [%rd21+44];
	fma.rn.f32 	%f55, %f54, %f54, %f53;
	ld.global.f32 	%f56, [%rd21+48];
	fma.rn.f32 	%f57, %f56, %f56, %f55;
	ld.global.f32 	%f58, [%rd21+52];
	fma.rn.f32 	%f59, %f58, %f58, %f57;
	ld.global.f32 	%f60, [%rd21+56];
	fma.rn.f32 	%f61, %f60, %f60, %f59;
	ld.global.f32 	%f62, [%rd21+60];
	fma.rn.f32 	%f222, %f62, %f62, %f61;
	add.s32 	%r154, %r154, 16;
	setp.ne.s32 	%p4, %r154, %r156;
	@%p4 bra 	$L__BB5_4;
$L__BB5_5:
	setp.eq.s32 	%p5, %r2, 0;
	@%p5 bra 	$L__BB5_14;
	and.b32  	%r7, %r68, 7;
	setp.lt.u32 	%p6, %r2, 8;
	@%p6 bra 	$L__BB5_8;
	mul.wide.u32 	%rd22, %r156, 4;
	add.s64 	%rd23, %rd5, %rd22;
	ld.global.f32 	%f64, [%rd23];
	fma.rn.f32 	%f65, %f64, %f64, %f222;
	ld.global.f32 	%f66, [%rd23+4];
	fma.rn.f32 	%f67, %f66, %f66, %f65;
	ld.global.f32 	%f68, [%rd23+8];
	fma.rn.f32 	%f69, %f68, %f68, %f67;
	ld.global.f32 	%f70, [%rd23+12];
	fma.rn.f32 	%f71, %f70, %f70, %f69;
	ld.global.f32 	%f72, [%rd23+16];
	fma.rn.f32 	%f73, %f72, %f72, %f71;
	ld.global.f32 	%f74, [%rd23+20];
	fma.rn.f32 	%f75, %f74, %f74, %f73;
	ld.global.f32 	%f76, [%rd23+24];
	fma.rn.f32 	%f77, %f76, %f76, %f75;
	ld.global.f32 	%f78, [%rd23+28];
	fma.rn.f32 	%f222, %f78, %f78, %f77;
	add.s32 	%r156, %r156, 8;
$L__BB5_8:
	setp.eq.s32 	%p7, %r7, 0;
	@%p7 bra 	$L__BB5_14;
	and.b32  	%r10, %r68, 3;
	setp.lt.u32 	%p8, %r7, 4;
	@%p8 bra 	$L__BB5_11;
	mul.wide.u32 	%rd24, %r156, 4;
	add.s64 	%rd25, %rd5, %rd24;
	ld.global.f32 	%f80, [%rd25];
	fma.rn.f32 	%f81, %f80, %f80, %f222;
	ld.global.f32 	%f82, [%rd25+4];
	fma.rn.f32 	%f83, %f82, %f82, %f81;
	ld.global.f32 	%f84, [%rd25+8];
	fma.rn.f32 	%f85, %f84, %f84, %f83;
	ld.global.f32 	%f86, [%rd25+12];
	fma.rn.f32 	%f222, %f86, %f86, %f85;
	add.s32 	%r156, %r156, 4;
$L__BB5_11:
	setp.eq.s32 	%p9, %r10, 0;
	@%p9 bra 	$L__BB5_14;
	mov.b32 	%r159, 0;
$L__BB5_13:
	.pragma "nounroll";
	mul.wide.u32 	%rd26, %r156, 4;
	add.s64 	%rd27, %rd5, %rd26;
	ld.global.f32 	%f87, [%rd27];
	fma.rn.f32 	%f222, %f87, %f87, %f222;
	add.s32 	%r156, %r156, 1;
	add.s32 	%r159, %r159, 1;
	setp.ne.s32 	%p10, %r159, %r10;
	@%p10 bra 	$L__BB5_13;
$L__BB5_14:
	sqrt.rn.f32 	%f88, %f222;
	add.f32 	%f89, %f88, 0f358637BD;
	st.shared.f32 	[_ZZ28kernel_update_atom_and_codesPfS_S_PKiPKfiiiiE4norm], %f89;
$L__BB5_15:
	bar.sync 	0;
	mov.u32 	%r74, %ctaid.x;
	mov.u32 	%r75, %ntid.x;
	mad.lo.s32 	%r17, %r74, %r75, %r1;
	setp.ge.s32 	%p11, %r17, %r68;
	@%p11 bra 	$L__BB5_17;
	mul.wide.s32 	%rd28, %r17, 4;
	add.s64 	%rd29, %rd5, %rd28;
	ld.global.f32 	%f90, [%rd29];
	ld.shared.f32 	%f91, [_ZZ28kernel_update_atom_and_codesPfS_S_PKiPKfiiiiE4norm];
	div.rn.f32 	%f92, %f90, %f91;
	st.global.f32 	[%rd29], %f92;
$L__BB5_17:
	bar.sync 	0;
	setp.ne.s32 	%p12, %r17, 0;
	@%p12 bra 	$L__BB5_60;
	setp.lt.s32 	%p13, %r68, 1;
	@%p13 bra 	$L__BB5_31;
	mul.lo.s32 	%r18, %r70, %r68;
	and.b32  	%r19, %r68, 15;
	setp.lt.u32 	%p14, %r68, 16;
	mov.b32 	%r160, 0;
	@%p14 bra 	$L__BB5_22;
	and.b32  	%r160, %r68, 2147483632;
	mov.b32 	%r170, 0;
$L__BB5_21:
	.pragma "nounroll";
	mul.wide.u32 	%rd30, %r170, 4;
	add.s64 	%rd31, %rd5, %rd30;
	ld.global.f32 	%f93, [%rd31];
	add.s32 	%r78, %r170, %r18;
	mul.wide.s32 	%rd32, %r78, 4;
	add.s64 	%rd33, %rd1, %rd32;
	st.global.f32 	[%rd33], %f93;
	ld.global.f32 	%f94, [%rd31+4];
	st.global.f32 	[%rd33+4], %f94;
	ld.global.f32 	%f95, [%rd31+8];
	st.global.f32 	[%rd33+8], %f95;
	ld.global.f32 	%f96, [%rd31+12];
	st.global.f32 	[%rd33+12], %f96;
	ld.global.f32 	%f97, [%rd31+16];
	st.global.f32 	[%rd33+16], %f97;
	ld.global.f32 	%f98, [%rd31+20];
	st.global.f32 	[%rd33+20], %f98;
	ld.global.f32 	%f99, [%rd31+24];
	st.global.f32 	[%rd33+24], %f99;
	ld.global.f32 	%f100, [%rd31+28];
	st.global.f32 	[%rd33+28], %f100;
	ld.global.f32 	%f101, [%rd31+32];
	st.global.f32 	[%rd33+32], %f101;
	ld.global.f32 	%f102, [%rd31+36];
	st.global.f32 	[%rd33+36], %f102;
	ld.global.f32 	%f103, [%rd31+40];
	st.global.f32 	[%rd33+40], %f103;
	ld.global.f32 	%f104, [%rd31+44];
	st.global.f32 	[%rd33+44], %f104;
	ld.global.f32 	%f105, [%rd31+48];
	st.global.f32 	[%rd33+48], %f105;
	ld.global.f32 	%f106, [%rd31+52];
	st.global.f32 	[%rd33+52], %f106;
	ld.global.f32 	%f107, [%rd31+56];
	st.global.f32 	[%rd33+56], %f107;
	ld.global.f32 	%f108, [%rd31+60];
	st.global.f32 	[%rd33+60], %f108;
	add.s32 	%r170, %r170, 16;
	setp.eq.s32 	%p15, %r170, %r160;
	@%p15 bra 	$L__BB5_22;
	bra.uni 	$L__BB5_21;
$L__BB5_22:
	setp.eq.s32 	%p16, %r19, 0;
	@%p16 bra 	$L__BB5_31;
	and.b32  	%r22, %r68, 7;
	setp.lt.u32 	%p17, %r19, 8;
	@%p17 bra 	$L__BB5_25;
	mul.wide.u32 	%rd34, %r160, 4;
	add.s64 	%rd35, %rd5, %rd34;
	ld.global.f32 	%f109, [%rd35];
	add.s32 	%r79, %r160, %r18;
	mul.wide.s32 	%rd36, %r79, 4;
	add.s64 	%rd37, %rd1, %rd36;
	st.global.f32 	[%rd37], %f109;
	ld.global.f32 	%f110, [%rd35+4];
	st.global.f32 	[%rd37+4], %f110;
	ld.global.f32 	%f111, [%rd35+8];
	st.global.f32 	[%rd37+8], %f111;
	ld.global.f32 	%f112, [%rd35+12];
	st.global.f32 	[%rd37+12], %f112;
	ld.global.f32 	%f113, [%rd35+16];
	st.global.f32 	[%rd37+16], %f113;
	ld.global.f32 	%f114, [%rd35+20];
	st.global.f32 	[%rd37+20], %f114;
	ld.global.f32 	%f115, [%rd35+24];
	st.global.f32 	[%rd37+24], %f115;
	ld.global.f32 	%f116, [%rd35+28];
	st.global.f32 	[%rd37+28], %f116;
	add.s32 	%r160, %r160, 8;
$L__BB5_25:
	setp.eq.s32 	%p18, %r22, 0;
	@%p18 bra 	$L__BB5_31;
	and.b32  	%r25, %r68, 3;
	setp.lt.u32 	%p19, %r22, 4;
	@%p19 bra 	$L__BB5_28;
	mul.wide.u32 	%rd38, %r160, 4;
	add.s64 	%rd39, %rd5, %rd38;
	ld.global.f32 	%f117, [%rd39];
	add.s32 	%r80, %r160, %r18;
	mul.wide.s32 	%rd40, %r80, 4;
	add.s64 	%rd41, %rd1, %rd40;
	st.global.f32 	[%rd41], %f117;
	ld.global.f32 	%f118, [%rd39+4];
	st.global.f32 	[%rd41+4], %f118;
	ld.global.f32 	%f119, [%rd39+8];
	st.global.f32 	[%rd41+8], %f119;
	ld.global.f32 	%f120, [%rd39+12];
	st.global.f32 	[%rd41+12], %f120;
	add.s32 	%r160, %r160, 4;
$L__BB5_28:
	setp.eq.s32 	%p20, %r25, 0;
	@%p20 bra 	$L__BB5_31;
	mov.b32 	%r164, 0;
$L__BB5_30:
	.pragma "nounroll";
	mul.wide.u32 	%rd42, %r160, 4;
	add.s64 	%rd43, %rd5, %rd42;
	ld.global.f32 	%f121, [%rd43];
	add.s32 	%r82, %r160, %r18;
	mul.wide.s32 	%rd44, %r82, 4;
	add.s64 	%rd45, %rd1, %rd44;
	st.global.f32 	[%rd45], %f121;
	add.s32 	%r160, %r160, 1;
	add.s32 	%r164, %r164, 1;
	setp.ne.s32 	%p21, %r164, %r25;
	@%p21 bra 	$L__BB5_30;
$L__BB5_31:
	setp.lt.s32 	%p22, %r67, 1;
	@%p22 bra 	$L__BB5_60;
	setp.lt.s32 	%p23, %r68, 1;
	@%p23 bra 	$L__BB5_48;
	and.b32  	%r32, %r68, 15;
	add.s32 	%r33, %r32, -1;
	and.b32  	%r34, %r68, 7;
	add.s32 	%r35, %r34, -1;
	and.b32  	%r36, %r68, 2147483632;
	and.b32  	%r37, %r68, 3;
	neg.s32 	%r38, %r36;
	mov.b32 	%r165, 0;
$L__BB5_34:
	setp.lt.u32 	%p32, %r68, 16;
	mul.wide.u32 	%rd112, %r165, 4;
	add.s64 	%rd113, %rd4, %rd112;
	ld.global.nc.u32 	%r40, [%rd113];
	mul.lo.s32 	%r41, %r165, %r68;
	mov.f32 	%f230, 0f00000000;
	mov.b32 	%r168, 0;
	@%p32 bra 	$L__BB5_37;
	add.s64 	%rd142, %rd5, 32;
	mul.wide.u32 	%rd114, %r41, 4;
	add.s64 	%rd115, %rd2, %rd114;
	add.s64 	%rd143, %rd115, 32;
	mov.f32 	%f230, 0f00000000;
	mov.u32 	%r166, %r38;
$L__BB5_36:
	.pragma "nounroll";
	ld.global.nc.f32 	%f125, [%rd143+-32];
	ld.global.f32 	%f126, [%rd142+-32];
	fma.rn.f32 	%f127, %f125, %f126, %f230;
	ld.global.nc.f32 	%f128, [%rd143+-28];
	ld.global.f32 	%f129, [%rd142+-28];
	fma.rn.f32 	%f130, %f128, %f129, %f127;
	ld.global.nc.f32 	%f131, [%rd143+-24];
	ld.global.f32 	%f132, [%rd142+-24];
	fma.rn.f32 	%f133, %f131, %f132, %f130;
	ld.global.nc.f32 	%f134, [%rd143+-20];
	ld.global.f32 	%f135, [%rd142+-20];
	fma.rn.f32 	%f136, %f134, %f135, %f133;
	ld.global.nc.f32 	%f137, [%rd143+-16];
	ld.global.f32 	%f138, [%rd142+-16];
	fma.rn.f32 	%f139, %f137, %f138, %f136;
	ld.global.nc.f32 	%f140, [%rd143+-12];
	ld.global.f32 	%f141, [%rd142+-12];
	fma.rn.f32 	%f142, %f140, %f141, %f139;
	ld.global.nc.f32 	%f143, [%rd143+-8];
	ld.global.f32 	%f144, [%rd142+-8];
	fma.rn.f32 	%f145, %f143, %f144, %f142;
	ld.global.nc.f32 	%f146, [%rd143+-4];
	ld.global.f32 	%f147, [%rd142+-4];
	fma.rn.f32 	%f148, %f146, %f147, %f145;
	ld.global.nc.f32 	%f149, [%rd143];
	ld.global.f32 	%f150, [%rd142];
	fma.rn.f32 	%f151, %f149, %f150, %f148;
	ld.global.nc.f32 	%f152, [%rd143+4];
	ld.global.f32 	%f153, [%rd142+4];
	fma.rn.f32 	%f154, %f152, %f153, %f151;
	ld.global.nc.f32 	%f155, [%rd143+8];
	ld.global.f32 	%f156, [%rd142+8];
	fma.rn.f32 	%f157, %f155, %f156, %f154;
	ld.global.nc.f32 	%f158, [%rd143+12];
	ld.global.f32 	%f159, [%rd142+12];
	fma.rn.f32 	%f160, %f158, %f159, %f157;
	ld.global.nc.f32 	%f161, [%rd143+16];
	ld.global.f32 	%f162, [%rd142+16];
	fma.rn.f32 	%f163, %f161, %f162, %f160;
	ld.global.nc.f32 	%f164, [%rd143+20];
	ld.global.f32 	%f165, [%rd142+20];
	fma.rn.f32 	%f166, %f164, %f165, %f163;
	ld.global.nc.f32 	%f167, [%rd143+24];
	ld.global.f32 	%f168, [%rd142+24];
	fma.rn.f32 	%f169, %f167, %f168, %f166;
	ld.global.nc.f32 	%f170, [%rd143+28];
	ld.global.f32 	%f171, [%rd142+28];
	fma.rn.f32 	%f230, %f170, %f171, %f169;
	add.s32 	%r166, %r166, 16;
	add.s64 	%rd143, %rd143, 64;
	add.s64 	%rd142, %rd142, 64;
	setp.ne.s32 	%p33, %r166, 0;
	mov.u32 	%r168, %r36;
	@%p33 bra 	$L__BB5_36;
$L__BB5_37:
	setp.eq.s32 	%p34, %r32, 0;
	@%p34 bra 	$L__BB5_47;
	setp.lt.u32 	%p35, %r33, 7;
	@%p35 bra 	$L__BB5_40;
	add.s32 	%r150, %r168, %r41;
	mul.wide.u32 	%rd116, %r150, 4;
	add.s64 	%rd117, %rd2, %rd116;
	ld.global.nc.f32 	%f173, [%rd117];
	cvt.u64.u32 	%rd118, %r168;
	mul.wide.u32 	%rd119, %r168, 4;
	add.s64 	%rd120, %rd5, %rd119;
	ld.global.f32 	%f174, [%rd120];
	fma.rn.f32 	%f175, %f173, %f174, %f230;
	cvt.u64.u32 	%rd121, %r41;
	add.s64 	%rd122, %rd118, %rd121;
	shl.b64 	%rd123, %rd122, 2;
	add.s64 	%rd124, %rd2, %rd123;
	ld.global.nc.f32 	%f176, [%rd124+4];
	ld.global.f32 	%f177, [%rd120+4];
	fma.rn.f32 	%f178, %f176, %f177, %f175;
	ld.global.nc.f32 	%f179, [%rd124+8];
	ld.global.f32 	%f180, [%rd120+8];
	fma.rn.f32 	%f181, %f179, %f180, %f178;
	ld.global.nc.f32 	%f182, [%rd124+12];
	ld.global.f32 	%f183, [%rd120+12];
	fma.rn.f32 	%f184, %f182, %f183, %f181;
	ld.global.nc.f32 	%f185, [%rd124+16];
	ld.global.f32 	%f186, [%rd120+16];
	fma.rn.f32 	%f187, %f185, %f186, %f184;
	ld.global.nc.f32 	%f188, [%rd124+20];
	ld.global.f32 	%f189, [%rd120+20];
	fma.rn.f32 	%f190, %f188, %f189, %f187;
	ld.global.nc.f32 	%f191, [%rd124+24];
	ld.global.f32 	%f192, [%rd120+24];
	fma.rn.f32 	%f193, %f191, %f192, %f190;
	ld.global.nc.f32 	%f194, [%rd124+28];
	ld.global.f32 	%f195, [%rd120+28];
	fma.rn.f32 	%f230, %f194, %f195, %f193;
	add.s32 	%r168, %r168, 8;
$L__BB5_40:
	setp.eq.s32 	%p36, %r34, 0;
	@%p36 bra 	$L__BB5_47;
	setp.lt.u32 	%p37, %r35, 3;
	@%p37 bra 	$L__BB5_43;
	add.s32 	%r151, %r168, %r41;
	mul.wide.u32 	%rd125, %r151, 4;
	add.s64 	%rd126, %rd2, %rd125;
	ld.global.nc.f32 	%f197, [%rd126];
	cvt.u64.u32 	%rd127, %r168;
	mul.wide.u32 	%rd128, %r168, 4;
	add.s64 	%rd129, %rd5, %rd128;
	ld.global.f32 	%f198, [%rd129];
	fma.rn.f32 	%f199, %f197, %f198, %f230;
	cvt.u64.u32 	%rd130, %r41;
	add.s64 	%rd131, %rd127, %rd130;
	shl.b64 	%rd132, %rd131, 2;
	add.s64 	%rd133, %rd2, %rd132;
	ld.global.nc.f32 	%f200, [%rd133+4];
	ld.global.f32 	%f201, [%rd129+4];
	fma.rn.f32 	%f202, %f200, %f201, %f199;
	ld.global.nc.f32 	%f203, [%rd133+8];
	ld.global.f32 	%f204, [%rd129+8];
	fma.rn.f32 	%f205, %f203, %f204, %f202;
	ld.global.nc.f32 	%f206, [%rd133+12];
	ld.global.f32 	%f207, [%rd129+12];
	fma.rn.f32 	%f230, %f206, %f207, %f205;
	add.s32 	%r168, %r168, 4;
$L__BB5_43:
	setp.eq.s32 	%p38, %r37, 0;
	@%p38 bra 	$L__BB5_47;
	setp.eq.s32 	%p39, %r37, 1;
	add.s32 	%r152, %r168, %r41;
	mul.wide.u32 	%rd134, %r152, 4;
	add.s64 	%rd135, %rd2, %rd134;
	ld.global.nc.f32 	%f208, [%rd135];
	cvt.u64.u32 	%rd12, %r168;
	mul.wide.u32 	%rd136, %r168, 4;
	add.s64 	%rd13, %rd5, %rd136;
	ld.global.f32 	%f209, [%rd13];
	fma.rn.f32 	%f230, %f208, %f209, %f230;
	@%p39 bra 	$L__BB5_47;
	setp.eq.s32 	%p40, %r37, 2;
	cvt.u64.u32 	%rd137, %r41;
	add.s64 	%rd138, %rd12, %rd137;
	shl.b64 	%rd139, %rd138, 2;
	add.s64 	%rd14, %rd2, %rd139;
	ld.global.nc.f32 	%f210, [%rd14+4];
	ld.global.f32 	%f211, [%rd13+4];
	fma.rn.f32 	%f230, %f210, %f211, %f230;
	@%p40 bra 	$L__BB5_47;
	ld.global.nc.f32 	%f212, [%rd14+8];
	ld.global.f32 	%f213, [%rd13+8];
	fma.rn.f32 	%f230, %f212, %f213, %f230;
$L__BB5_47:
	mad.lo.s32 	%r153, %r40, %r69, %r70;
	mul.wide.s32 	%rd140, %r153, 4;
	add.s64 	%rd141, %rd3, %rd140;
	st.global.f32 	[%rd141], %f230;
	add.s32 	%r165, %r165, 1;
	setp.eq.s32 	%p41, %r165, %r67;
	@%p41 bra 	$L__BB5_60;
	bra.uni 	$L__BB5_34;
$L__BB5_48:
	and.b32  	%r50, %r67, 15;
	setp.lt.u32 	%p24, %r67, 16;
	mov.b32 	%r172, 0;
	@%p24 bra 	$L__BB5_51;
	and.b32  	%r172, %r67, 2147483632;
	mov.b32 	%r171, 0;
$L__BB5_50:
	.pragma "nounroll";
	mul.wide.u32 	%rd46, %r171, 4;
	add.s64 	%rd47, %rd4, %rd46;
	ld.global.nc.u32 	%r85, [%rd47];
	mad.lo.s32 	%r86, %r85, %r69, %r70;
	mul.wide.s32 	%rd48, %r86, 4;
	add.s64 	%rd49, %rd3, %rd48;
	mov.b32 	%r87, 0;
	st.global.u32 	[%rd49], %r87;
	ld.global.nc.u32 	%r88, [%rd47+4];
	mad.lo.s32 	%r89, %r88, %r69, %r70;
	mul.wide.s32 	%rd50, %r89, 4;
	add.s64 	%rd51, %rd3, %rd50;
	st.global.u32 	[%rd51], %r87;
	ld.global.nc.u32 	%r90, [%rd47+8];
	mad.lo.s32 	%r91, %r90, %r69, %r70;
	mul.wide.s32 	%rd52, %r91, 4;
	add.s64 	%rd53, %rd3, %rd52;
	st.global.u32 	[%rd53], %r87;
	ld.global.nc.u32 	%r92, [%rd47+12];
	mad.lo.s32 	%r93, %r92, %r69, %r70;
	mul.wide.s32 	%rd54, %r93, 4;
	add.s64 	%rd55, %rd3, %rd54;
	st.global.u32 	[%rd55], %r87;
	ld.global.nc.u32 	%r94, [%rd47+16];
	mad.lo.s32 	%r95, %r94, %r69, %r70;
	mul.wide.s32 	%rd56, %r95, 4;
	add.s64 	%rd57, %rd3, %rd56;
	st.global.u32 	[%rd57], %r87;
	ld.global.nc.u32 	%r96, [%rd47+20];
	mad.lo.s32 	%r97, %r96, %r69, %r70;
	mul.wide.s32 	%rd58, %r97, 4;
	add.s64 	%rd59, %rd3, %rd58;
	st.global.u32 	[%rd59], %r87;
	ld.global.nc.u32 	%r98, [%rd47+24];
	mad.lo.s32 	%r99, %r98, %r69, %r70;
	mul.wide.s32 	%rd60, %r99, 4;
	add.s64 	%rd61, %rd3, %rd60;
	st.global.u32 	[%rd61], %r87;
	ld.global.nc.u32 	%r100, [%rd47+28];
	mad.lo.s32 	%r101, %r100, %r69, %r70;
	mul.wide.s32 	%rd62, %r101, 4;
	add.s64 	%rd63, %rd3, %rd62;
	st.global.u32 	[%rd63], %r87;
	ld.global.nc.u32 	%r102, [%rd47+32];
	mad.lo.s32 	%r103, %r102, %r69, %r70;
	mul.wide.s32 	%rd64, %r103, 4;
	add.s64 	%rd65, %rd3, %rd64;
	st.global.u32 	[%rd65], %r87;
	ld.global.nc.u32 	%r104, [%rd47+36];
	mad.lo.s32 	%r105, %r104, %r69, %r70;
	mul.wide.s32 	%rd66, %r105, 4;
	add.s64 	%rd67, %rd3, %rd66;
	st.global.u32 	[%rd67], %r87;
	ld.global.nc.u32 	%r106, [%rd47+40];
	mad.lo.s32 	%r107, %r106, %r69, %r70;
	mul.wide.s32 	%rd68, %r107, 4;
	add.s64 	%rd69, %rd3, %rd68;
	st.global.u32 	[%rd69], %r87;
	ld.global.nc.u32 	%r108, [%rd47+44];
	mad.lo.s32 	%r109, %r108, %r69, %r70;
	mul.wide.s32 	%rd70, %r109, 4;
	add.s64 	%rd71, %rd3, %rd70;
	st.global.u32 	[%rd71], %r87;
	ld.global.nc.u32 	%r110, [%rd47+48];
	mad.lo.s32 	%r111, %r110, %r69, %r70;
	mul.wide.s32 	%rd72, %r111, 4;
	add.s64 	%rd73, %rd3, %rd72;
	st.global.u32 	[%rd73], %r87;
	ld.global.nc.u32 	%r112, [%rd47+52];
	mad.lo.s32 	%r113, %r112, %r69, %r70;
	mul.wide.s32 	%rd74, %r113, 4;
	add.s64 	%rd75, %rd3, %rd74;
	st.global.u32 	[%rd75], %r87;
	ld.global.nc.u32 	%r114, [%rd47+56];
	mad.lo.s32 	%r115, %r114, %r69, %r70;
	mul.wide.s32 	%rd76, %r115, 4;
	add.s64 	%rd77, %rd3, %rd76;
	st.global.u32 	[%rd77], %r87;
	ld.global.nc.u32 	%r116, [%rd47+60];
	mad.lo.s32 	%r117, %r116, %r69, %r70;
	mul.wide.s32 	%rd78, %r117, 4;
	add.s64 	%rd79, %rd3, %rd78;
	st.global.u32 	[%rd79], %r87;
	add.s32 	%r171, %r171, 16;
	setp.ne.s32 	%p25, %r171, %r172;
	@%p25 bra 	$L__BB5_50;
$L__BB5_51:
	setp.eq.s32 	%p26, %r50, 0;
	@%p26 bra 	$L__BB5_60;
	and.b32  	%r57, %r67, 7;
	setp.lt.u32 	%p27, %r50, 8;
	@%p27 bra 	$L__BB5_54;
	mul.wide.u32 	%rd80, %r172, 4;
	add.s64 	%rd81, %rd4, %rd80;
	ld.global.nc.u32 	%r118, [%rd81];
	mad.lo.s32 	%r119, %r118, %r69, %r70;
	mul.wide.s32 	%rd82, %r119, 4;
	add.s64 	%rd83, %rd3, %rd82;
	mov.b32 	%r120, 0;
	st.global.u32 	[%rd83], %r120;
	ld.global.nc.u32 	%r121, [%rd81+4];
	mad.lo.s32 	%r122, %r121, %r69, %r70;
	mul.wide.s32 	%rd84, %r122, 4;
	add.s64 	%rd85, %rd3, %rd84;
	st.global.u32 	[%rd85], %r120;
	ld.global.nc.u32 	%r123, [%rd81+8];
	mad.lo.s32 	%r124, %r123, %r69, %r70;
	mul.wide.s32 	%rd86, %r124, 4;
	add.s64 	%rd87, %rd3, %rd86;
	st.global.u32 	[%rd87], %r120;
	ld.global.nc.u32 	%r125, [%rd81+12];
	mad.lo.s32 	%r126, %r125, %r69, %r70;
	mul.wide.s32 	%rd88, %r126, 4;
	add.s64 	%rd89, %rd3, %rd88;
	st.global.u32 	[%rd89], %r120;
	ld.global.nc.u32 	%r127, [%rd81+16];
	mad.lo.s32 	%r128, %r127, %r69, %r70;
	mul.wide.s32 	%rd90, %r128, 4;
	add.s64 	%rd91, %rd3, %rd90;
	st.global.u32 	[%rd91], %r120;
	ld.global.nc.u32 	%r129, [%rd81+20];
	mad.lo.s32 	%r130, %r129, %r69, %r70;
	mul.wide.s32 	%rd92, %r130, 4;
	add.s64 	%rd93, %rd3, %rd92;
	st.global.u32 	[%rd93], %r120;
	ld.global.nc.u32 	%r131, [%rd81+24];
	mad.lo.s32 	%r132, %r131, %r69, %r70;
	mul.wide.s32 	%rd94, %r132, 4;
	add.s64 	%rd95, %rd3, %rd94;
	st.global.u32 	[%rd95], %r120;
	ld.global.nc.u32 	%r133, [%rd81+28];
	mad.lo.s32 	%r134, %r133, %r69, %r70;
	mul.wide.s32 	%rd96, %r134, 4;
	add.s64 	%rd97, %rd3, %rd96;
	st.global.u32 	[%rd97], %r120;
	add.s32 	%r172, %r172, 8;
$L__BB5_54:
	setp.eq.s32 	%p28, %r57, 0;
	@%p28 bra 	$L__BB5_60;
	and.b32  	%r60, %r67, 3;
	setp.lt.u32 	%p29, %r57, 4;
	@%p29 bra 	$L__BB5_57;
	mul.wide.u32 	%rd98, %r172, 4;
	add.s64 	%rd99, %rd4, %rd98;
	ld.global.nc.u32 	%r135, [%rd99];
	mad.lo.s32 	%r136, %r135, %r69, %r70;
	mul.wide.s32 	%rd100, %r136, 4;
	add.s64 	%rd101, %rd3, %rd100;
	mov.b32 	%r137, 0;
	st.global.u32 	[%rd101], %r137;
	ld.global.nc.u32 	%r138, [%rd99+4];
	mad.lo.s32 	%r139, %r138, %r69, %r70;
	mul.wide.s32 	%rd102, %r139, 4;
	add.s64 	%rd103, %rd3, %rd102;
	st.global.u32 	[%rd103], %r137;
	ld.global.nc.u32 	%r140, [%rd99+8];
	mad.lo.s32 	%r141, %r140, %r69, %r70;
	mul.wide.s32 	%rd104, %r141, 4;
	add.s64 	%rd105, %rd3, %rd104;
	st.global.u32 	[%rd105], %r137;
	ld.global.nc.u32 	%r142, [%rd99+12];
	mad.lo.s32 	%r143, %r142, %r69, %r70;
	mul.wide.s32 	%rd106, %r143, 4;
	add.s64 	%rd107, %rd3, %rd106;
	st.global.u32 	[%rd107], %r137;
	add.s32 	%r172, %r172, 4;
$L__BB5_57:
	setp.eq.s32 	%p30, %r60, 0;
	@%p30 bra 	$L__BB5_60;
	mov.b32 	%r176, 0;
$L__BB5_59:
	.pragma "nounroll";
	mul.wide.u32 	%rd108, %r172, 4;
	add.s64 	%rd109, %rd4, %rd108;
	ld.global.nc.u32 	%r145, [%rd109];
	mad.lo.s32 	%r146, %r145, %r69, %r70;
	mul.wide.s32 	%rd110, %r146, 4;
	add.s64 	%rd111, %rd3, %rd110;
	mov.b32 	%r147, 0;
	st.global.u32 	[%rd111], %r147;
	add.s32 	%r172, %r172, 1;
	add.s32 	%r176, %r176, 1;
	setp.ne.s32 	%p31, %r176, %r60;
	@%p31 bra 	$L__BB5_59;
$L__BB5_60:
	ret;

}
	// .globl	_Z26kernel_reconstruct_patchesPKfS0_Pfiii
.visible .entry _Z26kernel_reconstruct_patchesPKfS0_Pfiii(
	.param .u64 .ptr .align 1 _Z26kernel_reconstruct_patchesPKfS0_Pfiii_param_0,
	.param .u64 .ptr .align 1 _Z26kernel_reconstruct_patchesPKfS0_Pfiii_param_1,
	.param .u64 .ptr .align 1 _Z26kernel_reconstruct_patchesPKfS0_Pfiii_param_2,
	.param .u32 _Z26kernel_reconstruct_patchesPKfS0_Pfiii_param_3,
	.param .u32 _Z26kernel_reconstruct_patchesPKfS0_Pfiii_param_4,
	.param .u32 _Z26kernel_reconstruct_patchesPKfS0_Pfiii_param_5
)
{
	.reg .pred 	%p<24>;
	.reg .b32 	%r<66>;
	.reg .b32 	%f<96>;
	.reg .b64 	%rd<58>;

	ld.param.u64 	%rd14, [_Z26kernel_reconstruct_patchesPKfS0_Pfiii_param_0];
	ld.param.u64 	%rd16, [_Z26kernel_reconstruct_patchesPKfS0_Pfiii_param_1];
	ld.param.u64 	%rd15, [_Z26kernel_reconstruct_patchesPKfS0_Pfiii_param_2];
	ld.param.u32 	%r38, [_Z26kernel_reconstruct_patchesPKfS0_Pfiii_param_3];
	ld.param.u32 	%r36, [_Z26kernel_reconstruct_patchesPKfS0_Pfiii_param_4];
	ld.param.u32 	%r37, [_Z26kernel_reconstruct_patchesPKfS0_Pfiii_param_5];
	cvta.to.global.u64 	%rd1, %rd16;
	mov.u32 	%r39, %ctaid.x;
	mov.u32 	%r40, %ntid.x;
	mov.u32 	%r41, %tid.x;
	mad.lo.s32 	%r1, %r39, %r40, %r41;
	setp.ge.s32 	%p1, %r1, %r38;
	@%p1 bra 	$L__BB6_32;
	cvta.to.global.u64 	%rd2, %rd15;
	mul.lo.s32 	%r2, %r36, %r1;
	mul.wide.s32 	%rd17, %r2, 4;
	add.s64 	%rd3, %rd2, %rd17;
	setp.lt.s32 	%p2, %r36, 1;
	@%p2 bra 	$L__BB6_14;
	and.b32  	%r3, %r36, 15;
	setp.lt.u32 	%p3, %r36, 16;
	mov.b32 	%r55, 0;
	@%p3 bra 	$L__BB6_5;
	and.b32  	%r55, %r36, 2147483632;
	mov.b32 	%r65, 0;
$L__BB6_4:
	.pragma "nounroll";
	mul.wide.u32 	%rd18, %r65, 4;
	add.s64 	%rd19, %rd3, %rd18;
	mov.b32 	%r44, 0;
	st.global.u32 	[%rd19], %r44;
	st.global.u32 	[%rd19+4], %r44;
	st.global.u32 	[%rd19+8], %r44;
	st.global.u32 	[%rd19+12], %r44;
	st.global.u32 	[%rd19+16], %r44;
	st.global.u32 	[%rd19+20], %r44;
	st.global.u32 	[%rd19+24], %r44;
	st.global.u32 	[%rd19+28], %r44;
	st.global.u32 	[%rd19+32], %r44;
	st.global.u32 	[%rd19+36], %r44;
	st.global.u32 	[%rd19+40], %r44;
	st.global.u32 	[%rd19+44], %r44;
	st.global.u32 	[%rd19+48], %r44;
	st.global.u32 	[%rd19+52], %r44;
	st.global.u32 	[%rd19+56], %r44;
	st.global.u32 	[%rd19+60], %r44;
	add.s32 	%r65, %r65, 16;
	setp.eq.s32 	%p4, %r65, %r55;
	@%p4 bra 	$L__BB6_5;
	bra.uni 	$L__BB6_4;
$L__BB6_5:
	setp.eq.s32 	%p5, %r3, 0;
	@%p5 bra 	$L__BB6_14;
	and.b32  	%r6, %r36, 7;
	setp.lt.u32 	%p6, %r3, 8;
	@%p6 bra 	$L__BB6_8;
	mul.wide.u32 	%rd20, %r55, 4;
	add.s64 	%rd21, %rd3, %rd20;
	mov.b32 	%r45, 0;
	st.global.u32 	[%rd21], %r45;
	st.global.u32 	[%rd21+4], %r45;
	st.global.u32 	[%rd21+8], %r45;
	st.global.u32 	[%rd21+12], %r45;
	st.global.u32 	[%rd21+16], %r45;
	st.global.u32 	[%rd21+20], %r45;
	st.global.u32 	[%rd21+24], %r45;
	st.global.u32 	[%rd21+28], %r45;
	add.s32 	%r55, %r55, 8;
$L__BB6_8:
	setp.eq.s32 	%p7, %r6, 0;
	@%p7 bra 	$L__BB6_14;
	and.b32  	%r9, %r36, 3;
	setp.lt.u32 	%p8, %r6, 4;
	@%p8 bra 	$L__BB6_11;
	mul.wide.u32 	%rd22, %r55, 4;
	add.s64 	%rd23, %rd3, %rd22;
	mov.b32 	%r46, 0;
	st.global.u32 	[%rd23], %r46;
	st.global.u32 	[%rd23+4], %r46;
	st.global.u32 	[%rd23+8], %r46;
	st.global.u32 	[%rd23+12], %r46;
	add.s32 	%r55, %r55, 4;
$L__BB6_11:
	setp.eq.s32 	%p9, %r9, 0;
	@%p9 bra 	$L__BB6_14;
	mov.b32 	%r59, 0;
$L__BB6_13:
	.pragma "nounroll";
	mul.wide.u32 	%rd24, %r55, 4;
	add.s64 	%rd25, %rd3, %rd24;
	mov.b32 	%r48, 0;
	st.global.u32 	[%rd25], %r48;
	add.s32 	%r55, %r55, 1;
	add.s32 	%r59, %r59, 1;
	setp.ne.s32 	%p10, %r59, %r9;
	@%p10 bra 	$L__BB6_13;
$L__BB6_14:
	setp.lt.s32 	%p11, %r37, 1;
	@%p11 bra 	$L__BB6_32;
	setp.lt.s32 	%p12, %r36, 1;
	@%p12 bra 	$L__BB6_32;
	and.b32  	%r16, %r36, 15;
	add.s32 	%r17, %r16, -1;
	and.b32  	%r18, %r36, 7;
	add.s32 	%r19, %r18, -1;
	and.b32  	%r20, %r36, 2147483632;
	and.b32  	%r21, %r36, 3;
	neg.s32 	%r22, %r20;
	add.s64 	%rd27, %rd17, %rd2;
	add.s64 	%rd4, %rd27, 32;
	cvta.to.global.u64 	%rd5, %rd14;
	mul.lo.s32 	%r23, %r37, %r1;
	mov.b32 	%r60, 0;
$L__BB6_17:
	add.s32 	%r50, %r60, %r23;
	mul.wide.s32 	%rd28, %r50, 4;
	add.s64 	%rd29, %rd5, %rd28;
	ld.global.nc.f32 	%f1, [%rd29];
	abs.f32 	%f2, %f1;
	setp.leu.f32 	%p13, %f2, 0f2B8CBCCC;
	@%p13 bra 	$L__BB6_31;
	setp.lt.u32 	%p14, %r36, 16;
	mul.lo.s32 	%r25, %r60, %r36;
	mov.b32 	%r63, 0;
	@%p14 bra 	$L__BB6_21;
	mul.wide.u32 	%rd30, %r25, 4;
	add.s64 	%rd31, %rd1, %rd30;
	add.s64 	%rd56, %rd31, 32;
	mov.u64 	%rd57, %rd4;
	mov.u32 	%r61, %r22;
$L__BB6_20:
	.pragma "nounroll";
	ld.global.nc.f32 	%f3, [%rd56+-32];
	ld.global.f32 	%f4, [%rd57+-32];
	fma.rn.f32 	%f5, %f1, %f3, %f4;
	st.global.f32 	[%rd57+-32], %f5;
	ld.global.nc.f32 	%f6, [%rd56+-28];
	ld.global.f32 	%f7, [%rd57+-28];
	fma.rn.f32 	%f8, %f1, %f6, %f7;
	st.global.f32 	[%rd57+-28], %f8;
	ld.global.nc.f32 	%f9, [%rd56+-24];
	ld.global.f32 	%f10, [%rd57+-24];
	fma.rn.f32 	%f11, %f1, %f9, %f10;
	st.global.f32 	[%rd57+-24], %f11;
	ld.global.nc.f32 	%f12, [%rd56+-20];
	ld.global.f32 	%f13, [%rd57+-20];
	fma.rn.f32 	%f14, %f1, %f12, %f13;
	st.global.f32 	[%rd57+-20], %f14;
	ld.global.nc.f32 	%f15, [%rd56+-16];
	ld.global.f32 	%f16, [%rd57+-16];
	fma.rn.f32 	%f17, %f1, %f15, %f16;
	st.global.f32 	[%rd57+-16], %f17;
	ld.global.nc.f32 	%f18, [%rd56+-12];
	ld.global.f32 	%f19, [%rd57+-12];
	fma.rn.f32 	%f20, %f1, %f18, %f19;
	st.global.f32 	[%rd57+-12], %f20;
	ld.global.nc.f32 	%f21, [%rd56+-8];
	ld.global.f32 	%f22, [%rd57+-8];
	fma.rn.f32 	%f23, %f1, %f21, %f22;
	st.global.f32 	[%rd57+-8], %f23;
	ld.global.nc.f32 	%f24, [%rd56+-4];
	ld.global.f32 	%f25, [%rd57+-4];
	fma.rn.f32 	%f26, %f1, %f24, %f25;
	st.global.f32 	[%rd57+-4], %f26;
	ld.global.nc.f32 	%f27, [%rd56];
	ld.global.f32 	%f28, [%rd57];
	fma.rn.f32 	%f29, %f1, %f27, %f28;
	st.global.f32 	[%rd57], %f29;
	ld.global.nc.f32 	%f30, [%rd56+4];
	ld.global.f32 	%f31, [%rd57+4];
	fma.rn.f32 	%f32, %f1, %f30, %f31;
	st.global.f32 	[%rd57+4], %f32;
	ld.global.nc.f32 	%f33, [%rd56+8];
	ld.global.f32 	%f34, [%rd57+8];
	fma.rn.f32 	%f35, %f1, %f33, %f34;
	st.global.f32 	[%rd57+8], %f35;
	ld.global.nc.f32 	%f36, [%rd56+12];
	ld.global.f32 	%f37, [%rd57+12];
	fma.rn.f32 	%f38, %f1, %f36, %f37;
	st.global.f32 	[%rd57+12], %f38;
	ld.global.nc.f32 	%f39, [%rd56+16];
	ld.global.f32 	%f40, [%rd57+16];
	fma.rn.f32 	%f41, %f1, %f39, %f40;
	st.global.f32 	[%rd57+16], %f41;
	ld.global.nc.f32 	%f42, [%rd56+20];
	ld.global.f32 	%f43, [%rd57+20];
	fma.rn.f32 	%f44, %f1, %f42, %f43;
	st.global.f32 	[%rd57+20], %f44;
	ld.global.nc.f32 	%f45, [%rd56+24];
	ld.global.f32 	%f46, [%rd57+24];
	fma.rn.f32 	%f47, %f1, %f45, %f46;
	st.global.f32 	[%rd57+24], %f47;
	ld.global.nc.f32 	%f48, [%rd56+28];
	ld.global.f32 	%f49, [%rd57+28];
	fma.rn.f32 	%f50, %f1, %f48, %f49;
	st.global.f32 	[%rd57+28], %f50;
	add.s32 	%r61, %r61, 16;
	add.s64 	%rd57, %rd57, 64;
	add.s64 	%rd56, %rd56, 64;
	setp.eq.s32 	%p15, %r61, 0;
	mov.u32 	%r63, %r20;
	@%p15 bra 	$L__BB6_21;
	bra.uni 	$L__BB6_20;
$L__BB6_21:
	setp.eq.s32 	%p16, %r16, 0;
	@%p16 bra 	$L__BB6_31;
	setp.lt.u32 	%p17, %r17, 7;
	@%p17 bra 	$L__BB6_24;
	cvt.u64.u32 	%rd32, %r63;
	add.s32 	%r52, %r63, %r25;
	mul.wide.u32 	%rd33, %r52, 4;
	add.s64 	%rd34, %rd1, %rd33;
	ld.global.nc.f32 	%f51, [%rd34];
	mul.wide.u32 	%rd35, %r63, 4;
	add.s64 	%rd36, %rd3, %rd35;
	ld.global.f32 	%f52, [%rd36];
	fma.rn.f32 	%f53, %f1, %f51, %f52;
	st.global.f32 	[%rd36], %f53;
	cvt.u64.u32 	%rd37, %r25;
	add.s64 	%rd38, %rd32, %rd37;
	shl.b64 	%rd39, %rd38, 2;
	add.s64 	%rd40, %rd1, %rd39;
	ld.global.nc.f32 	%f54, [%rd40+4];
	ld.global.f32 	%f55, [%rd36+4];
	fma.rn.f32 	%f56, %f1, %f54, %f55;
	st.global.f32 	[%rd36+4], %f56;
	ld.global.nc.f32 	%f57, [%rd40+8];
	ld.global.f32 	%f58, [%rd36+8];
	fma.rn.f32 	%f59, %f1, %f57, %f58;
	st.global.f32 	[%rd36+8], %f59;
	ld.global.nc.f32 	%f60, [%rd40+12];
	ld.global.f32 	%f61, [%rd36+12];
	fma.rn.f32 	%f62, %f1, %f60, %f61;
	st.global.f32 	[%rd36+12], %f62;
	ld.global.nc.f32 	%f63, [%rd40+16];
	ld.global.f32 	%f64, [%rd36+16];
	fma.rn.f32 	%f65, %f1, %f63, %f64;
	st.global.f32 	[%rd36+16], %f65;
	ld.global.nc.f32 	%f66, [%rd40+20];
	ld.global.f32 	%f67, [%rd36+20];
	fma.rn.f32 	%f68, %f1, %f66, %f67;
	st.global.f32 	[%rd36+20], %f68;
	ld.global.nc.f32 	%f69, [%rd40+24];
	ld.global.f32 	%f70, [%rd36+24];
	fma.rn.f32 	%f71, %f1, %f69, %f70;
	st.global.f32 	[%rd36+24], %f71;
	ld.global.nc.f32 	%f72, [%rd40+28];
	ld.global.f32 	%f73, [%rd36+28];
	fma.rn.f32 	%f74, %f1, %f72, %f73;
	st.global.f32 	[%rd36+28], %f74;
	add.s32 	%r63, %r63, 8;
$L__BB6_24:
	setp.eq.s32 	%p18, %r18, 0;
	@%p18 bra 	$L__BB6_31;
	setp.lt.u32 	%p19, %r19, 3;
	@%p19 bra 	$L__BB6_27;
	cvt.u64.u32 	%rd41, %r63;
	add.s32 	%r53, %r63, %r25;
	mul.wide.u32 	%rd42, %r53, 4;
	add.s64 	%rd43, %rd1, %rd42;
	ld.global.nc.f32 	%f75, [%rd43];
	mul.wide.u32 	%rd44, %r63, 4;
	add.s64 	%rd45, %rd3, %rd44;
	ld.global.f32 	%f76, [%rd45];
	fma.rn.f32 	%f77, %f1, %f75, %f76;
	st.global.f32 	[%rd45], %f77;
	cvt.u64.u32 	%rd46, %r25;
	add.s64 	%rd47, %rd41, %rd46;
	shl.b64 	%rd48, %rd47, 2;
	add.s64 	%rd49, %rd1, %rd48;
	ld.global.nc.f32 	%f78, [%rd49+4];
	ld.global.f32 	%f79, [%rd45+4];
	fma.rn.f32 	%f80, %f1, %f78, %f79;
	st.global.f32 	[%rd45+4], %f80;
	ld.global.nc.f32 	%f81, [%rd49+8];
	ld.global.f32 	%f82, [%rd45+8];
	fma.rn.f32 	%f83, %f1, %f81, %f82;
	st.global.f32 	[%rd45+8], %f83;
	ld.global.nc.f32 	%f84, [%rd49+12];
	ld.global.f32 	%f85, [%rd45+12];
	fma.rn.f32 	%f86, %f1, %f84, %f85;
	st.global.f32 	[%rd45+12], %f86;
	add.s32 	%r63, %r63, 4;
$L__BB6_27:
	setp.eq.s32 	%p20, %r21, 0;
	@%p20 bra 	$L__BB6_31;
	setp.eq.s32 	%p21, %r21, 1;
	cvt.u64.u32 	%rd11, %r63;
	add.s32 	%r54, %r63, %r25;
	mul.wide.u32 	%rd50, %r54, 4;
	add.s64 	%rd51, %rd1, %rd50;
	ld.global.nc.f32 	%f87, [%rd51];
	mul.wide.u32 	%rd52, %r63, 4;
	add.s64 	%rd12, %rd3, %rd52;
	ld.global.f32 	%f88, [%rd12];
	fma.rn.f32 	%f89, %f1, %f87, %f88;
	st.global.f32 	[%rd12], %f89;
	@%p21 bra 	$L__BB6_31;
	setp.eq.s32 	%p22, %r21, 2;
	cvt.u64.u32 	%rd53, %r25;
	add.s64 	%rd54, %rd11, %rd53;
	shl.b64 	%rd55, %rd54, 2;
	add.s64 	%rd13, %rd1, %rd55;
	ld.global.nc.f32 	%f90, [%rd13+4];
	ld.global.f32 	%f91, [%rd12+4];
	fma.rn.f32 	%f92, %f1, %f90, %f91;
	st.global.f32 	[%rd12+4], %f92;
	@%p22 bra 	$L__BB6_31;
	ld.global.nc.f32 	%f93, [%rd13+8];
	ld.global.f32 	%f94, [%rd12+8];
	fma.rn.f32 	%f95, %f1, %f93, %f94;
	st.global.f32 	[%rd12+8], %f95;
$L__BB6_31:
	add.s32 	%r60, %r60, 1;
	setp.eq.s32 	%p23, %r60, %r37;
	@%p23 bra 	$L__BB6_32;
	bra.uni 	$L__BB6_17;
$L__BB6_32:
	ret;

}
	// .globl	_Z24kernel_reconstruct_imagePKfPfS1_iiiii
.visible .entry _Z24kernel_reconstruct_imagePKfPfS1_iiiii(
	.param .u64 .ptr .align 1 _Z24kernel_reconstruct_imagePKfPfS1_iiiii_param_0,
	.param .u64 .ptr .align 1 _Z24kernel_reconstruct_imagePKfPfS1_iiiii_param_1,
	.param .u64 .ptr .align 1 _Z24kernel_reconstruct_imagePKfPfS1_iiiii_param_2,
	.param .u32 _Z24kernel_reconstruct_imagePKfPfS1_iiiii_param_3,
	.param .u32 _Z24kernel_reconstruct_imagePKfPfS1_iiiii_param_4,
	.param .u32 _Z24kernel_reconstruct_imagePKfPfS1_iiiii_param_5,
	.param .u32 _Z24kernel_reconstruct_imagePKfPfS1_iiiii_param_6,
	.param .u32 _Z24kernel_reconstruct_imagePKfPfS1_iiiii_param_7
)
{
	.reg .pred 	%p<11>;
	.reg .b32 	%r<49>;
	.reg .b32 	%f<46>;
	.reg .b64 	%rd<53>;

	ld.param.u64 	%rd9, [_Z24kernel_reconstruct_imagePKfPfS1_iiiii_param_0];
	ld.param.u64 	%rd10, [_Z24kernel_reconstruct_imagePKfPfS1_iiiii_param_1];
	ld.param.u64 	%rd11, [_Z24kernel_reconstruct_imagePKfPfS1_iiiii_param_2];
	ld.param.u32 	%r22, [_Z24kernel_reconstruct_imagePKfPfS1_iiiii_param_3];
	ld.param.u32 	%r23, [_Z24kernel_reconstruct_imagePKfPfS1_iiiii_param_5];
	ld.param.u32 	%r24, [_Z24kernel_reconstruct_imagePKfPfS1_iiiii_param_6];
	ld.param.u32 	%r25, [_Z24kernel_reconstruct_imagePKfPfS1_iiiii_param_7];
	cvta.to.global.u64 	%rd1, %rd11;
	cvta.to.global.u64 	%rd2, %rd10;
	cvta.to.global.u64 	%rd3, %rd9;
	mov.u32 	%r26, %ctaid.x;
	mov.u32 	%r27, %ntid.x;
	mov.u32 	%r28, %tid.x;
	mad.lo.s32 	%r1, %r26, %r27, %r28;
	mul.lo.s32 	%r29, %r25, %r24;
	setp.ge.s32 	%p1, %r1, %r29;
	@%p1 bra 	$L__BB7_15;
	div.s32 	%r2, %r1, %r24;
	mul.lo.s32 	%r30, %r2, %r24;
	sub.s32 	%r3, %r1, %r30;
	mul.lo.s32 	%r31, %r23, %r1;
	mul.lo.s32 	%r32, %r31, %r23;
	cvt.s64.s32 	%rd4, %r32;
	setp.lt.s32 	%p2, %r23, 1;
	@%p2 bra 	$L__BB7_15;
	and.b32  	%r4, %r23, 7;
	and.b32  	%r5, %r23, 3;
	and.b32  	%r6, %r23, 2147483640;
	and.b32  	%r7, %r23, 1;
	neg.s32 	%r8, %r6;
	add.s64 	%rd5, %rd2, 16;
	mov.b32 	%r43, 0;
$L__BB7_3:
	setp.lt.u32 	%p3, %r23, 8;
	add.s32 	%r35, %r43, %r2;
	mad.lo.s32 	%r10, %r35, %r22, %r3;
	mul.lo.s32 	%r11, %r43, %r23;
	mov.b32 	%r47, 0;
	@%p3 bra 	$L__BB7_6;
	cvt.u64.u32 	%rd12, %r11;
	add.s64 	%rd13, %rd4, %rd12;
	shl.b64 	%rd14, %rd13, 2;
	add.s64 	%rd15, %rd3, %rd14;
	add.s64 	%rd52, %rd15, 16;
	mov.u32 	%r44, %r10;
	mov.u32 	%r45, %r8;
$L__BB7_5:
	.pragma "nounroll";
	mul.wide.s32 	%rd16, %r44, 4;
	add.s64 	%rd17, %rd5, %rd16;
	add.s64 	%rd18, %rd1, %rd16;
	ld.global.nc.f32 	%f1, [%rd52+-16];
	atom.global.add.f32 	%f2, [%rd17+-16], %f1;
	atom.global.add.f32 	%f3, [%rd18], 0f3F800000;
	ld.global.nc.f32 	%f4, [%rd52+-12];
	atom.global.add.f32 	%f5, [%rd17+-12], %f4;
	atom.global.add.f32 	%f6, [%rd18+4], 0f3F800000;
	ld.global.nc.f32 	%f7, [%rd52+-8];
	atom.global.add.f32 	%f8, [%rd17+-8], %f7;
	atom.global.add.f32 	%f9, [%rd18+8], 0f3F800000;
	ld.global.nc.f32 	%f10, [%rd52+-4];
	atom.global.add.f32 	%f11, [%rd17+-4], %f10;
	atom.global.add.f32 	%f12, [%rd18+12], 0f3F800000;
	ld.global.nc.f32 	%f13, [%rd52];
	atom.global.add.f32 	%f14, [%rd17], %f13;
	atom.global.add.f32 	%f15, [%rd18+16], 0f3F800000;
	ld.global.nc.f32 	%f16, [%rd52+4];
	atom.global.add.f32 	%f17, [%rd17+4], %f16;
	atom.global.add.f32 	%f18, [%rd18+20], 0f3F800000;
	ld.global.nc.f32 	%f19, [%rd52+8];
	atom.global.add.f32 	%f20, [%rd17+8], %f19;
	atom.global.add.f32 	%f21, [%rd18+24], 0f3F800000;
	ld.global.nc.f32 	%f22, [%rd52+12];
	atom.global.add.f32 	%f23, [%rd17+12], %f22;
	atom.global.add.f32 	%f24, [%rd18+28], 0f3F800000;
	add.s32 	%r45, %r45, 8;
	add.s32 	%r44, %r44, 8;
	add.s64 	%rd52, %rd52, 32;
	setp.ne.s32 	%p4, %r45, 0;
	mov.u32 	%r47, %r6;
	@%p4 bra 	$L__BB7_5;
$L__BB7_6:
	setp.eq.s32 	%p5, %r4, 0;
	@%p5 bra 	$L__BB7_14;
	add.s32 	%r36, %r4, -1;
	setp.lt.u32 	%p6, %r36, 3;
	@%p6 bra 	$L__BB7_9;
	add.s32 	%r37, %r10, %r47;
	mul.wide.s32 	%rd19, %r37, 4;
	add.s64 	%rd20, %rd2, %rd19;
	add.s32 	%r38, %r47, %r11;
	cvt.u64.u32 	%rd21, %r38;
	add.s64 	%rd22, %rd21, %rd4;
	shl.b64 	%rd23, %rd22, 2;
	add.s64 	%rd24, %rd3, %rd23;
	ld.global.nc.f32 	%f25, [%rd24];
	atom.global.add.f32 	%f26, [%rd20], %f25;
	add.s64 	%rd25, %rd1, %rd19;
	atom.global.add.f32 	%f27, [%rd25], 0f3F800000;
	cvt.u64.u32 	%rd26, %r11;
	cvt.u64.u32 	%rd27, %r47;
	add.s64 	%rd28, %rd27, %rd26;
	add.s64 	%rd29, %rd28, %rd4;
	shl.b64 	%rd30, %rd29, 2;
	add.s64 	%rd31, %rd3, %rd30;
	ld.global.nc.f32 	%f28, [%rd31+4];
	atom.global.add.f32 	%f29, [%rd20+4], %f28;
	atom.global.add.f32 	%f30, [%rd25+4], 0f3F800000;
	ld.global.nc.f32 	%f31, [%rd31+8];
	atom.global.add.f32 	%f32, [%rd20+8], %f31;
	atom.global.add.f32 	%f33, [%rd25+8], 0f3F800000;
	ld.global.nc.f32 	%f34, [%rd31+12];
	atom.global.add.f32 	%f35, [%rd20+12], %f34;
	atom.global.add.f32 	%f36, [%rd25+12], 0f3F800000;
	add.s32 	%r47, %r47, 4;
$L__BB7_9:
	setp.eq.s32 	%p7, %r5, 0;
	@%p7 bra 	$L__BB7_14;
	setp.eq.s32 	%p8, %r5, 1;
	@%p8 bra 	$L__BB7_12;
	add.s32 	%r39, %r10, %r47;
	mul.wide.s32 	%rd32, %r39, 4;
	add.s64 	%rd33, %rd2, %rd32;
	add.s32 	%r40, %r47, %r11;
	cvt.u64.u32 	%rd34, %r40;
	add.s64 	%rd35, %rd34, %rd4;
	shl.b64 	%rd36, %rd35, 2;
	add.s64 	%rd37, %rd3, %rd36;
	ld.global.nc.f32 	%f37, [%rd37];
	atom.global.add.f32 	%f38, [%rd33], %f37;
	add.s64 	%rd38, %rd1, %rd32;
	atom.global.add.f32 	%f39, [%rd38], 0f3F800000;
	cvt.u64.u32 	%rd39, %r11;
	cvt.u64.u32 	%rd40, %r47;
	add.s64 	%rd41, %rd40, %rd39;
	add.s64 	%rd42, %rd41, %rd4;
	shl.b64 	%rd43, %rd42, 2;
	add.s64 	%rd44, %rd3, %rd43;
	ld.global.nc.f32 	%f40, [%rd44+4];
	atom.global.add.f32 	%f41, [%rd33+4], %f40;
	atom.global.add.f32 	%f42, [%rd38+4], 0f3F800000;
	add.s32 	%r47, %r47, 2;
$L__BB7_12:
	setp.eq.s32 	%p9, %r7, 0;
	@%p9 bra 	$L__BB7_14;
	add.s32 	%r41, %r10, %r47;
	mul.wide.s32 	%rd45, %r41, 4;
	add.s64 	%rd46, %rd2, %rd45;
	add.s32 	%r42, %r47, %r11;
	cvt.u64.u32 	%rd47, %r42;
	add.s64 	%rd48, %rd47, %rd4;
	shl.b64 	%rd49, %rd48, 2;
	add.s64 	%rd50, %rd3, %rd49;
	ld.global.nc.f32 	%f43, [%rd50];
	atom.global.add.f32 	%f44, [%rd46], %f43;
	add.s64 	%rd51, %rd1, %rd45;
	atom.global.add.f32 	%f45, [%rd51], 0f3F800000;
$L__BB7_14:
	add.s32 	%r43, %r43, 1;
	setp.ne.s32 	%p10, %r43, %r23;
	@%p10 bra 	$L__BB7_3;
$L__BB7_15:
	ret;

}
	// .globl	_Z22kernel_normalize_imagePfPKfi
.visible .entry _Z22kernel_normalize_imagePfPKfi(
	.param .u64 .ptr .align 1 _Z22kernel_normalize_imagePfPKfi_param_0,
	.param .u64 .ptr .align 1 _Z22kernel_normalize_imagePfPKfi_param_1,
	.param .u32 _Z22kernel_normalize_imagePfPKfi_param_2
)
{
	.reg .pred 	%p<7>;
	.reg .b32 	%r<6>;
	.reg .b32 	%f<9>;
	.reg .b64 	%rd<8>;

	ld.param.u64 	%rd2, [_Z22kernel_normalize_imagePfPKfi_param_0];
	ld.param.u64 	%rd3, [_Z22kernel_normalize_imagePfPKfi_param_1];
	ld.param.u32 	%r2, [_Z22kernel_normalize_imagePfPKfi_param_2];
	mov.u32 	%r3, %ctaid.x;
	mov.u32 	%r4, %ntid.x;
	mov.u32 	%r5, %tid.x;
	mad.lo.s32 	%r1, %r3, %r4, %r5;
	setp.ge.s32 	%p1, %r1, %r2;
	@%p1 bra 	$L__BB8_6;
	cvta.to.global.u64 	%rd4, %rd3;
	mul.wide.s32 	%rd5, %r1, 4;
	add.s64 	%rd6, %rd4, %rd5;
	ld.global.nc.f32 	%f1, [%rd6];
	setp.gt.f32 	%p2, %f1, 0f00000000;
	cvta.to.global.u64 	%rd7, %rd2;
	add.s64 	%rd1, %rd7, %rd5;
	@%p2 bra 	$L__BB8_3;
	ld.global.f32 	%f8, [%rd1];
	bra.uni 	$L__BB8_4;
$L__BB8_3:
	ld.global.f32 	%f6, [%rd1];
	div.rn.f32 	%f8, %f6, %f1;
	st.global.f32 	[%rd1], %f8;
$L__BB8_4:
	setp.lt.f32 	%p3, %f8, 0f00000000;
	selp.f32 	%f7, 0f00000000, %f8, %p3;
	setp.gt.f32 	%p4, %f7, 0f3F800000;
	selp.f32 	%f5, 0f3F800000, %f7, %p4;
	or.pred  	%p5, %p3, %p4;
	not.pred 	%p6, %p5;
	@%p6 bra 	$L__BB8_6;
	st.global.f32 	[%rd1], %f5;
$L__BB8_6:
	ret;

}


// ===== COMPILED SASS (sm_100) =====

	.target	sm_100

	.elftype	@"ET_EXEC"


//--------------------- .note.nv.tkinfo           --------------------------
	.section	.note.nv.tkinfo,"",@"SHT_NOTE"
	.sectionflags	@"SHF_NOTE_NV_TKINFO"
	.tkinfo
        /*0018*/ 	.word	0x00000002
        /*0030*/ 	.string	""
        /*0030*/ 	.string	"ptxas"
        /*0030*/ 	.string	"Cuda compilation tools, release 13.0, V13.0.88"
        /*0030*/ 	.string	"Build cuda_13.0.r13.0/compiler.36424714_0"
        /*0030*/ 	.string	"-arch sm_100 -m 64 "



//--------------------- .note.nv.cuinfo           --------------------------
	.section	.note.nv.cuinfo,"",@"SHT_NOTE"
	.sectionflags	@"SHF_NOTE_NV_CUINFO"
        /*0018*/ 	.short	0x0002
        /*001a*/ 	.short	0x0064
        /*001c*/ 	.short	0x0082
	.zero		2


//--------------------- .nv.info                  --------------------------
	.section	.nv.info,"",@"SHT_CUDA_INFO"
	.align	4


	//----- nvinfo : EIATTR_REGCOUNT
	.align		4
        /*0000*/ 	.byte	0x04, 0x2f
        /*0002*/ 	.short	(.L_1 - .L_0)
	.align		4
.L_0:
        /*0004*/ 	.word	index@(_Z22kernel_extract_patchesPKfPfiiiii)
        /*0008*/ 	.word	0x00000020


	//----- nvinfo : EIATTR_FRAME_SIZE
	.align		4
.L_1:
        /*000c*/ 	.byte	0x04, 0x11
        /*000e*/ 	.short	(.L_3 - .L_2)
	.align		4
.L_2:
        /*0010*/ 	.word	index@(_Z22kernel_extract_patchesPKfPfiiiii)
        /*0014*/ 	.word	0x00000000


	//----- nvinfo : EIATTR_REGCOUNT
	.align		4
.L_3:
        /*0018*/ 	.byte	0x04, 0x2f
        /*001a*/ 	.short	(.L_5 - .L_4)
	.align		4
.L_4:
        /*001c*/ 	.word	index@(_Z17kernel_omp_codingPKfS0_Pfiiii)
        /*0020*/ 	.word	0x00000028


	//----- nvinfo : EIATTR_FRAME_SIZE
	.align		4
.L_5:
        /*0024*/ 	.byte	0x04, 0x11
        /*0026*/ 	.short	(.L_7 - .L_6)
	.align		4
.L_6:
        /*0028*/ 	.word	index@($__internal_4_$__cuda_sm3x_div_rn_noftz_f32_slowpath)
        /*002c*/ 	.word	0x00000d10


	//----- nvinfo : EIATTR_FRAME_SIZE
	.align		4
.L_7:
        /*0030*/ 	.byte	0x04, 0x11
        /*0032*/ 	.short	(.L_9 - .L_8)
	.align		4
.L_8:
        /*0034*/ 	.word	index@(_Z17kernel_omp_codingPKfS0_Pfiiii)
        /*0038*/ 	.word	0x00000d10


	//----- nvinfo : EIATTR_REGCOUNT
	.align		4
.L_9:
        /*003c*/ 	.byte	0x04, 0x2f
        /*003e*/ 	.short	(.L_11 - .L_10)
	.align		4
.L_10:
        /*0040*/ 	.word	index@(_Z23kernel_count_atom_usagePKfiiiPiS1_)
        /*0044*/ 	.word	0x0000000e


	//----- nvinfo : EIATTR_FRAME_SIZE
	.align		4
.L_11:
        /*0048*/ 	.byte	0x04, 0x11
        /*004a*/ 	.short	(.L_13 - .L_12)
	.align		4
.L_12:
        /*004c*/ 	.word	index@(_Z23kernel_count_atom_usagePKfiiiPiS1_)
        /*0050*/ 	.word	0x00000000


	//----- nvinfo : EIATTR_REGCOUNT
	.align		4
.L_13:
        /*0054*/ 	.byte	0x04, 0x2f
        /*0056*/ 	.short	(.L_15 - .L_14)
	.align		4
.L_14:
        /*0058*/ 	.word	index@(_Z25kernel_build_error_matrixPKfS0_S0_PKiiiiiPf)
        /*005c*/ 	.word	0x00000020


	//----- nvinfo : EIATTR_FRAME_SIZE
	.align		4
.L_15:
        /*0060*/ 	.byte	0x04, 0x11
        /*0062*/ 	.short	(.L_17 - .L_16)
	.align		4
.L_16:
        /*0064*/ 	.word	index@(_Z25kernel_build_error_matrixPKfS0_S0_PKiiiiiPf)
        /*0068*/ 	.word	0x00000000


	//----- nvinfo : EIATTR_REGCOUNT
	.align		4
.L_17:
        /*006c*/ 	.byte	0x04, 0x2f
        /*006e*/ 	.short	(.L_19 - .L_18)
	.align		4
.L_18:
        /*0070*/ 	.word	index@(_Z23kernel_compute_new_atomPKfiiPf)
        /*0074*/ 	.word	0x00000020


	//----- nvinfo : EIATTR_FRAME_SIZE
	.align		4
.L_19:
        /*0078*/ 	.byte	0x04, 0x11
        /*007a*/ 	.short	(.L_21 - .L_20)
	.align		4
.L_20:
        /*007c*/ 	.word	index@($__internal_3_$__cuda_sm3x_div_rn_noftz_f32_slowpath)
        /*0080*/ 	.word	0x00000000


	//----- nvinfo : EIATTR_FRAME_SIZE
	.align		4
.L_21:
        /*0084*/ 	.byte	0x04, 0x11
        /*0086*/ 	.short	(.L_23 - .L_22)
	.align		4
.L_22:
        /*0088*/ 	.word	index@(_Z23kernel_compute_new_atomPKfiiPf)
        /*008c*/ 	.word	0x00000000


	//----- nvinfo : EIATTR_REGCOUNT
	.align		4
.L_23:
        /*0090*/ 	.byte	0x04, 0x2f
        /*0092*/ 	.short	(.L_25 - .L_24)
	.align		4
.L_24:
        /*0094*/ 	.word	index@(_Z28kernel_update_atom_and_codesPfS_S_PKiPKfiiii)
        /*0098*/ 	.word	0x00000020


	//----- nvinfo : EIATTR_FRAME_SIZE
	.align		4
.L_25:
        /*009c*/ 	.byte	0x04, 0x11
        /*009e*/ 	.short	(.L_27 - .L_26)
	.align		4
.L_26:
        /*00a0*/ 	.word	index@($__internal_2_$__cuda_sm3x_div_rn_noftz_f32_slowpath)
        /*00a4*/ 	.word	0x00000000


	//----- nvinfo : EIATTR_FRAME_SIZE
	.align		4
.L_27:
        /*00a8*/ 	.byte	0x04, 0x11
        /*00aa*/ 	.short	(.L_29 - .L_28)
	.align		4
.L_28:
        /*00ac*/ 	.word	index@($__internal_1_$__cuda_sm20_sqrt_rn_f32_slowpath)
        /*00b0*/ 	.word	0x00000000


	//----- nvinfo : EIATTR_FRAME_SIZE
	.align		4
.L_29:
        /*00b4*/ 	.byte	0x04, 0x11
        /*00b6*/ 	.short	(.L_31 - .L_30)
	.align		4
.L_30:
        /*00b8*/ 	.word	index@(_Z28kernel_update_atom_and_codesPfS_S_PKiPKfiiii)
        /*00bc*/ 	.word	0x00000000


	//----- nvinfo : EIATTR_REGCOUNT
	.align		4
.L_31:
        /*00c0*/ 	.byte	0x04, 0x2f
        /*00c2*/ 	.short	(.L_33 - .L_32)
	.align		4
.L_32:
        /*00c4*/ 	.word	index@(_Z26kernel_reconstruct_patchesPKfS0_Pfiii)
        /*00c8*/ 	.word	0x00000020


	//----- nvinfo : EIATTR_FRAME_SIZE
	.align		4
.L_33:
        /*00cc*/ 	.byte	0x04, 0x11
        /*00ce*/ 	.short	(.L_35 - .L_34)
	.align		4
.L_34:
        /*00d0*/ 	.word	index@(_Z26kernel_reconstruct_patchesPKfS0_Pfiii)
        /*00d4*/ 	.word	0x00000000


	//----- nvinfo : EIATTR_REGCOUNT
	.align		4
.L_35:
        /*00d8*/ 	.byte	0x04, 0x2f
        /*00da*/ 	.short	(.L_37 - .L_36)
	.align		4
.L_36:
        /*00dc*/ 	.word	index@(_Z24kernel_reconstruct_imagePKfPfS1_iiiii)
        /*00e0*/ 	.word	0x00000020


	//----- nvinfo : EIATTR_FRAME_SIZE
	.align		4
.L_37:
        /*00e4*/ 	.byte	0x04, 0x11
        /*00e6*/ 	.short	(.L_39 - .L_38)
	.align		4
.L_38:
        /*00e8*/ 	.word	index@(_Z24kernel_reconstruct_imagePKfPfS1_iiiii)
        /*00ec*/ 	.word	0x00000000


	//----- nvinfo : EIATTR_REGCOUNT
	.align		4
.L_39:
        /*00f0*/ 	.byte	0x04, 0x2f
        /*00f2*/ 	.short	(.L_41 - .L_40)
	.align		4
.L_40:
        /*00f4*/ 	.word	index@(_Z22kernel_normalize_imagePfPKfi)
        /*00f8*/ 	.word	0x00000010


	//----- nvinfo : EIATTR_FRAME_SIZE
	.align		4
.L_41:
        /*00fc*/ 	.byte	0x04, 0x11
        /*00fe*/ 	.short	(.L_43 - .L_42)
	.align		4
.L_42:
        /*0100*/ 	.word	index@($__internal_0_$__cuda_sm3x_div_rn_noftz_f32_slowpath)
        /*0104*/ 	.word	0x00000000


	//----- nvinfo : EIATTR_FRAME_SIZE
	.align		4
.L_43:
        /*0108*/ 	.byte	0x04, 0x11
        /*010a*/ 	.short	(.L_45 - .L_44)
	.align		4
.L_44:
        /*010c*/ 	.word	index@(_Z22kernel_normalize_imagePfPKfi)
        /*0110*/ 	.word	0x00000000


	//----- nvinfo : EIATTR_MIN_STACK_SIZE
	.align		4
.L_45:
        /*0114*/ 	.byte	0x04, 0x12
        /*0116*/ 	.short	(.L_47 - .L_46)
	.align		4
.L_46:
        /*0118*/ 	.word	index@(_Z22kernel_normalize_imagePfPKfi)
        /*011c*/ 	.word	0x00000000


	//----- nvinfo : EIATTR_MIN_STACK_SIZE
	.align		4
.L_47:
        /*0120*/ 	.byte	0x04, 0x12
        /*0122*/ 	.short	(.L_49 - .L_48)
	.align		4
.L_48:
        /*0124*/ 	.word	index@(_Z24kernel_reconstruct_imagePKfPfS1_iiiii)
        /*0128*/ 	.word	0x00000000


	//----- nvinfo : EIATTR_MIN_STACK_SIZE
	.align		4
.L_49:
        /*012c*/ 	.byte	0x04, 0x12
        /*012e*/ 	.short	(.L_51 - .L_50)
	.align		4
.L_50:
        /*0130*/ 	.word	index@(_Z26kernel_reconstruct_patchesPKfS0_Pfiii)
        /*0134*/ 	.word	0x00000000


	//----- nvinfo : EIATTR_MIN_STACK_SIZE
	.align		4
.L_51:
        /*0138*/ 	.byte	0x04, 0x12
        /*013a*/ 	.short	(.L_53 - .L_52)
	.align		4
.L_52:
        /*013c*/ 	.word	index@(_Z28kernel_update_atom_and_codesPfS_S_PKiPKfiiii)
        /*0140*/ 	.word	0x00000000


	//----- nvinfo : EIATTR_MIN_STACK_SIZE
	.align		4
.L_53:
        /*0144*/ 	.byte	0x04, 0x12
        /*0146*/ 	.short	(.L_55 - .L_54)
	.align		4
.L_54:
        /*0148*/ 	.word	index@(_Z23kernel_compute_new_atomPKfiiPf)
        /*014c*/ 	.word	0x00000000


	//----- nvinfo : EIATTR_MIN_STACK_SIZE
	.align		4
.L_55:
        /*0150*/ 	.byte	0x04, 0x12
        /*0152*/ 	.short	(.L_57 - .L_56)
	.align		4
.L_56:
        /*0154*/ 	.word	index@(_Z25kernel_build_error_matrixPKfS0_S0_PKiiiiiPf)
        /*0158*/ 	.word	0x00000000


	//----- nvinfo : EIATTR_MIN_STACK_SIZE
	.align		4
.L_57:
        /*015c*/ 	.byte	0x04, 0x12
        /*015e*/ 	.short	(.L_59 - .L_58)
	.align		4
.L_58:
        /*0160*/ 	.word	index@(_Z23kernel_count_atom_usagePKfiiiPiS1_)
        /*0164*/ 	.word	0x00000000


	//----- nvinfo : EIATTR_MIN_STACK_SIZE
	.align		4
.L_59:
        /*0168*/ 	.byte	0x04, 0x12
        /*016a*/ 	.short	(.L_61 - .L_60)
	.align		4
.L_60:
        /*016c*/ 	.word	index@(_Z17kernel_omp_codingPKfS0_Pfiiii)
        /*0170*/ 	.word	0x00000d10


	//----- nvinfo : EIATTR_MIN_STACK_SIZE
	.align		4
.L_61:
        /*0174*/ 	.byte	0x04, 0x12
        /*0176*/ 	.short	(.L_63 - .L_62)
	.align		4
.L_62:
        /*0178*/ 	.word	index@(_Z22kernel_extract_patchesPKfPfiiiii)
        /*017c*/ 	.word	0x00000000
.L_63:


//--------------------- .nv.compat                --------------------------
	.section	.nv.compat,"",@"SHT_CUDA_COMPAT_INFO"
	.align	4
        /*0000*/ 	.byte	0x02, 0x09, 0x00, 0x00, 0x02, 0x02, 0x01, 0x00, 0x02, 0x05, 0x05, 0x00, 0x03, 0x07, 0x01, 0x01
        /*0010*/ 	.byte	0x02, 0x03, 0x00, 0x00, 0x02, 0x06, 0x01, 0x00, 0x04, 0x0b, 0x08, 0x00, 0x01, 0x00, 0x00, 0x00
        /*0020*/ 	.byte	0x00, 0x00, 0x00, 0x00


//--------------------- .nv.info._Z22kernel_normalize_imagePfPKfi --------------------------
	.section	.nv.info._Z22kernel_normalize_imagePfPKfi,"",@"SHT_CUDA_INFO"
	.sectionflags	@""
	.align	4


	//----- nvinfo : EIATTR_CUDA_API_VERSION
	.align		4
        /*0000*/ 	.byte	0x04, 0x37
        /*0002*/ 	.short	(.L_65 - .L_64)
.L_64:
        /*0004*/ 	.word	0x00000082


	//----- nvinfo : EIATTR_KPARAM_INFO
	.align		4
.L_65:
        /*0008*/ 	.byte	0x04, 0x17
        /*000a*/ 	.short	(.L_67 - .L_66)
.L_66:
        /*000c*/ 	.word	0x00000000
        /*0010*/ 	.short	0x0002
        /*0012*/ 	.short	0x0010
        /*0014*/ 	.byte	0x00, 0xf0, 0x11, 0x00


	//----- nvinfo : EIATTR_KPARAM_INFO
	.align		4
.L_67:
        /*0018*/ 	.byte	0x04, 0x17
        /*001a*/ 	.short	(.L_69 - .L_68)
.L_68:
        /*001c*/ 	.word	0x00000000
        /*0020*/ 	.short	0x0001
        /*0022*/ 	.short	0x0008
        /*0024*/ 	.byte	0x00, 0xf5, 0x21, 0x00


	//----- nvinfo : EIATTR_KPARAM_INFO
	.align		4
.L_69:
        /*0028*/ 	.byte	0x04, 0x17
        /*002a*/ 	.short	(.L_71 - .L_70)
.L_70:
        /*002c*/ 	.word	0x00000000
        /*0030*/ 	.short	0x0000
        /*0032*/ 	.short	0x0000
        /*0034*/ 	.byte	0x00, 0xf5, 0x21, 0x00


	//----- nvinfo : EIATTR_SPARSE_MMA_MASK
	.align		4
.L_71:
        /*0038*/ 	.byte	0x03, 0x50
        /*003a*/ 	.short	0x0000


	//----- nvinfo : EIATTR_MAXREG_COUNT
	.align		4
        /*003c*/ 	.byte	0x03, 0x1b
        /*003e*/ 	.short	0x00ff


	//----- nvinfo : EIATTR_MERCURY_ISA_VERSION
	.align		4
        /*0040*/ 	.byte	0x03, 0x5f
        /*0042*/ 	.short	0x0101


	//----- nvinfo : EIATTR_VRC_CTA_INIT_COUNT
	.align		4
        /*0044*/ 	.byte	0x02, 0x4a
	.zero		1
	.zero		1


	//----- nvinfo : EIATTR_EXIT_INSTR_OFFSETS
	.align		4
        /*0048*/ 	.byte	0x04, 0x1c
        /*004a*/ 	.short	(.L_73 - .L_72)


	//   ....[0]....
.L_72:
        /*004c*/ 	.word	0x00000070


	//   ....[1]....
        /*0050*/ 	.word	0x00000290


	//   ....[2]....
        /*0054*/ 	.word	0x000002b0


	//----- nvinfo : EIATTR_CRS_STACK_SIZE
	.align		4
.L_73:
        /*0058*/ 	.byte	0x04, 0x1e
        /*005a*/ 	.short	(.L_75 - .L_74)
.L_74:
        /*005c*/ 	.word	0x00000000


	//----- nvinfo : EIATTR_CBANK_PARAM_SIZE
	.align		4
.L_75:
        /*0060*/ 	.byte	0x03, 0x19
        /*0062*/ 	.short	0x0014


	//----- nvinfo : EIATTR_PARAM_CBANK
	.align		4
        /*0064*/ 	.byte	0x04, 0x0a
        /*0066*/ 	.short	(.L_77 - .L_76)
	.align		4
.L_76:
        /*0068*/ 	.word	index@(.nv.constant0._Z22kernel_normalize_imagePfPKfi)
        /*006c*/ 	.short	0x0380
        /*006e*/ 	.short	0x0014


	//----- nvinfo : EIATTR_SW_WAR
	.align		4
.L_77:
        /*0070*/ 	.byte	0x04, 0x36
        /*0072*/ 	.short	(.L_79 - .L_78)
.L_78:
        /*0074*/ 	.word	0x00000008
.L_79:


//--------------------- .nv.info._Z24kernel_reconstruct_imagePKfPfS1_iiiii --------------------------
	.section	.nv.info._Z24kernel_reconstruct_imagePKfPfS1_iiiii,"",@"SHT_CUDA_INFO"
	.sectionflags	@""
	.align	4


	//----- nvinfo : EIATTR_CUDA_API_VERSION
	.align		4
        /*0000*/ 	.byte	0x04, 0x37
        /*0002*/ 	.short	(.L_81 - .L_80)
.L_80:
        /*0004*/ 	.word	0x00000082


	//----- nvinfo : EIATTR_KPARAM_INFO
	.align		4
.L_81:
        /*0008*/ 	.byte	0x04, 0x17
        /*000a*/ 	.short	(.L_83 - .L_82)
.L_82:
        /*000c*/ 	.word	0x00000000
        /*0010*/ 	.short	0x0007
        /*0012*/ 	.short	0x0028
        /*0014*/ 	.byte	0x00, 0xf0, 0x11, 0x00


	//----- nvinfo : EIATTR_KPARAM_INFO
	.align		4
.L_83:
        /*0018*/ 	.byte	0x04, 0x17
        /*001a*/ 	.short	(.L_85 - .L_84)
.L_84:
        /*001c*/ 	.word	0x00000000
        /*0020*/ 	.short	0x0006
        /*0022*/ 	.short	0x0024
        /*0024*/ 	.byte	0x00, 0xf0, 0x11, 0x00


	//----- nvinfo : EIATTR_KPARAM_INFO
	.align		4
.L_85:
        /*0028*/ 	.byte	0x04, 0x17
        /*002a*/ 	.short	(.L_87 - .L_86)
.L_86:
        /*002c*/ 	.word	0x00000000
        /*0030*/ 	.short	0x0005
        /*0032*/ 	.short	0x0020
        /*0034*/ 	.byte	0x00, 0xf0, 0x11, 0x00


	//----- nvinfo : EIATTR_KPARAM_INFO
	.align		4
.L_87:
        /*0038*/ 	.byte	0x04, 0x17
        /*003a*/ 	.short	(.L_89 - .L_88)
.L_88:
        /*003c*/ 	.word	0x00000000
        /*0040*/ 	.short	0x0004
        /*0042*/ 	.short	0x001c
        /*0044*/ 	.byte	0x00, 0xf0, 0x11, 0x00


	//----- nvinfo : EIATTR_KPARAM_INFO
	.align		4
.L_89:
        /*0048*/ 	.byte	0x04, 0x17
        /*004a*/ 	.short	(.L_91 - .L_90)
.L_90:
        /*004c*/ 	.word	0x00000000
        /*0050*/ 	.short	0x0003
        /*0052*/ 	.short	0x0018
        /*0054*/ 	.byte	0x00, 0xf0, 0x11, 0x00


	//----- nvinfo : EIATTR_KPARAM_INFO
	.align		4
.L_91:
        /*0058*/ 	.byte	0x04, 0x17
        /*005a*/ 	.short	(.L_93 - .L_92)
.L_92:
        /*005c*/ 	.word	0x00000000
        /*0060*/ 	.short	0x0002
        /*0062*/ 	.short	0x0010
        /*0064*/ 	.byte	0x00, 0xf5, 0x21, 0x00


	//----- nvinfo : EIATTR_KPARAM_INFO
	.align		4
.L_93:
        /*0068*/ 	.byte	0x04, 0x17
        /*006a*/ 	.short	(.L_95 - .L_94)
.L_94:
        /*006c*/ 	.word	0x00000000
        /*0070*/ 	.short	0x0001
        /*0072*/ 	.short	0x0008
        /*0074*/ 	.byte	0x00, 0xf5, 0x21, 0x00


	//----- nvinfo : EIATTR_KPARAM_INFO
	.align		4
.L_95:
        /*0078*/ 	.byte	0x04, 0x17
        /*007a*/ 	.short	(.L_97 - .L_96)
.L_96:
        /*007c*/ 	.word	0x00000000
        /*0080*/ 	.short	0x0000
        /*0082*/ 	.short	0x0000
        /*0084*/ 	.byte	0x00, 0xf5, 0x21, 0x00


	//----- nvinfo : EIATTR_SPARSE_MMA_MASK
	.align		4
.L_97:
        /*0088*/ 	.byte	0x03, 0x50
        /*008a*/ 	.short	0x0000


	//----- nvinfo : EIATTR_MAXREG_COUNT
	.align		4
        /*008c*/ 	.byte	0x03, 0x1b
        /*008e*/ 	.short	0x00ff


	//----- nvinfo : EIATTR_MERCURY_ISA_VERSION
	.align		4
        /*0090*/ 	.byte	0x03, 0x5f
        /*0092*/ 	.short	0x0101


	//----- nvinfo : EIATTR_VRC_CTA_INIT_COUNT
	.align		4
        /*0094*/ 	.byte	0x02, 0x4a
	.zero		1
	.zero		1


	//----- nvinfo : EIATTR_EXIT_INSTR_OFFSETS
	.align		4
        /*0098*/ 	.byte	0x04, 0x1c
        /*009a*/ 	.short	(.L_99 - .L_98)


	//   ....[0]....
.L_98:
        /*009c*/ 	.word	0x00000090


	//   ....[1]....
        /*00a0*/ 	.word	0x000001e0


	//   ....[2]....
        /*00a4*/ 	.word	0x00000b90


	//----- nvinfo : EIATTR_CBANK_PARAM_SIZE
	.align		4
.L_99:
        /*00a8*/ 	.byte	0x03, 0x19
        /*00aa*/ 	.short	0x002c


	//----- nvinfo : EIATTR_PARAM_CBANK
	.align		4
        /*00ac*/ 	.byte	0x04, 0x0a
        /*00ae*/ 	.short	(.L_101 - .L_100)
	.align		4
.L_100:
        /*00b0*/ 	.word	index@(.nv.constant0._Z24kernel_reconstruct_imagePKfPfS1_iiiii)
        /*00b4*/ 	.short	0x0380
        /*00b6*/ 	.short	0x002c


	//----- nvinfo : EIATTR_SW_WAR
	.align		4
.L_101:
        /*00b8*/ 	.byte	0x04, 0x36
        /*00ba*/ 	.short	(.L_103 - .L_102)
.L_102:
        /*00bc*/ 	.word	0x00000008
.L_103:


//--------------------- .nv.info._Z26kernel_reconstruct_patchesPKfS0_Pfiii --------------------------
	.section	.nv.info._Z26kernel_reconstruct_patchesPKfS0_Pfiii,"",@"SHT_CUDA_INFO"
	.sectionflags	@""
	.align	4


	//----- nvinfo : EIATTR_CUDA_API_VERSION
	.align		4
        /*0000*/ 	.byte	0x04, 0x37
        /*0002*/ 	.short	(.L_105 - .L_104)
.L_104:
        /*0004*/ 	.word	0x00000082


	//----- nvinfo : EIATTR_KPARAM_INFO
	.align		4
.L_105:
        /*0008*/ 	.byte	0x04, 0x17
        /*000a*/ 	.short	(.L_107 - .L_106)
.L_106:
        /*000c*/ 	.word	0x00000000
        /*0010*/ 	.short	0x0005
        /*0012*/ 	.short	0x0020
        /*0014*/ 	.byte	0x00, 0xf0, 0x11, 0x00


	//----- nvinfo : EIATTR_KPARAM_INFO
	.align		4
.L_107:
        /*0018*/ 	.byte	0x04, 0x17
        /*001a*/ 	.short	(.L_109 - .L_108)
.L_108:
        /*001c*/ 	.word	0x00000000
        /*0020*/ 	.short	0x0004
        /*0022*/ 	.short	0x001c
        /*0024*/ 	.byte	0x00, 0xf0, 0x11, 0x00


	//----- nvinfo : EIATTR_KPARAM_INFO
	.align		4
.L_109:
        /*0028*/ 	.byte	0x04, 0x17
        /*002a*/ 	.short	(.L_111 - .L_110)
.L_110:
        /*002c*/ 	.word	0x00000000
        /*0030*/ 	.short	0x0003
        /*0032*/ 	.short	0x0018
        /*0034*/ 	.byte	0x00, 0xf0, 0x11, 0x00


	//----- nvinfo : EIATTR_KPARAM_INFO
	.align		4
.L_111:
        /*0038*/ 	.byte	0x04, 0x17
        /*003a*/ 	.short	(.L_113 - .L_112)
.L_112:
        /*003c*/ 	.word	0x00000000
        /*0040*/ 	.short	0x0002
        /*0042*/ 	.short	0x0010
        /*0044*/ 	.byte	0x00, 0xf5, 0x21, 0x00


	//----- nvinfo : EIATTR_KPARAM_INFO
	.align		4
.L_113:
        /*0048*/ 	.byte	0x04, 0x17
        /*004a*/ 	.short	(.L_115 - .L_114)
.L_114:
        /*004c*/ 	.word	0x00000000
        /*0050*/ 	.short	0x0001
        /*0052*/ 	.short	0x0008
        /*0054*/ 	.byte	0x00, 0xf5, 0x21, 0x00


	//----- nvinfo : EIATTR_KPARAM_INFO
	.align		4
.L_115:
        /*0058*/ 	.byte	0x04, 0x17
        /*005a*/ 	.short	(.L_117 - .L_116)
.L_116:
        /*005c*/ 	.word	0x00000000
        /*0060*/ 	.short	0x0000
        /*0062*/ 	.short	0x0000
        /*0064*/ 	.byte	0x00, 0xf5, 0x21, 0x00


	//----- nvinfo : EIATTR_SPARSE_MMA_MASK
	.align		4
.L_117:
        /*0068*/ 	.byte	0x03, 0x50
        /*006a*/ 	.short	0x0000


	//----- nvinfo : EIATTR_MAXREG_COUNT
	.align		4
        /*006c*/ 	.byte	0x03, 0x1b
        /*006e*/ 	.short	0x00ff


	//----- nvinfo : EIATTR_MERCURY_ISA_VERSION
	.align		4
        /*0070*/ 	.byte	0x03, 0x5f
        /*0072*/ 	.short	0x0101


	//----- nvinfo : EIATTR_VRC_CTA_INIT_COUNT
	.align		4
        /*0074*/ 	.byte	0x02, 0x4a
	.zero		1
	.zero		1


	//----- nvinfo : EIATTR_EXIT_INSTR_OFFSETS
	.align		4
        /*0078*/ 	.byte	0x04, 0x1c
        /*007a*/ 	.short	(.L_119 - .L_118)


	//   ....[0]....
.L_118:
        /*007c*/ 	.word	0x00000070


	//   ....[1]....
        /*0080*/ 	.word	0x000004d0


	//   ....[2]....
        /*0084*/ 	.word	0x000004e0


	//   ....[3]....
        /*0088*/ 	.word	0x00001220


	//----- nvinfo : EIATTR_CRS_STACK_SIZE
	.align		4
.L_119:
        /*008c*/ 	.byte	0x04, 0x1e
        /*008e*/ 	.short	(.L_121 - .L_120)
.L_120:
        /*0090*/ 	.word	0x00000000


	//----- nvinfo : EIATTR_CBANK_PARAM_SIZE
	.align		4
.L_121:
        /*0094*/ 	.byte	0x03, 0x19
        /*0096*/ 	.short	0x0024


	//----- nvinfo : EIATTR_PARAM_CBANK
	.align		4
        /*0098*/ 	.byte	0x04, 0x0a
        /*009a*/ 	.short	(.L_123 - .L_122)
	.align		4
.L_122:
        /*009c*/ 	.word	index@(.nv.constant0._Z26kernel_reconstruct_patchesPKfS0_Pfiii)
        /*00a0*/ 	.short	0x0380
        /*00a2*/ 	.short	0x0024


	//----- nvinfo : EIATTR_SW_WAR
	.align		4
.L_123:
        /*00a4*/ 	.byte	0x04, 0x36
        /*00a6*/ 	.short	(.L_125 - .L_124)
.L_124:
        /*00a8*/ 	.word	0x00000008
.L_125:


//--------------------- .nv.info._Z28kernel_update_atom_and_codesPfS_S_PKiPKfiiii --------------------------
	.section	.nv.info._Z28kernel_update_atom_and_codesPfS_S_PKiPKfiiii,"",@"SHT_CUDA_INFO"
	.sectionflags	@""
	.align	4


	//----- nvinfo : EIATTR_CUDA_API_VERSION
	.align		4
        /*0000*/ 	.byte	0x04, 0x37
        /*0002*/ 	.short	(.L_127 - .L_126)
.L_126:
        /*0004*/ 	.word	0x00000082


	//----- nvinfo : EIATTR_KPARAM_INFO
	.align		4
.L_127:
        /*0008*/ 	.byte	0x04, 0x17
        /*000a*/ 	.short	(.L_129 - .L_128)
.L_128:
        /*000c*/ 	.word	0x00000000
        /*0010*/ 	.short	0x0008
        /*0012*/ 	.short	0x0034
        /*0014*/ 	.byte	0x00, 0xf0, 0x11, 0x00


	//----- nvinfo : EIATTR_KPARAM_INFO
	.align		4
.L_129:
        /*0018*/ 	.byte	0x04, 0x17
        /*001a*/ 	.short	(.L_131 - .L_130)
.L_130:
        /*001c*/ 	.word	0x00000000
        /*0020*/ 	.short	0x0007
        /*0022*/ 	.short	0x0030
        /*0024*/ 	.byte	0x00, 0xf0, 0x11, 0x00


	//----- nvinfo : EIATTR_KPARAM_INFO
	.align		4
.L_131:
        /*0028*/ 	.byte	0x04, 0x17
        /*002a*/ 	.short	(.L_133 - .L_132)
.L_132:
        /*002c*/ 	.word	0x00000000
        /*0030*/ 	.short	0x0006
        /*0032*/ 	.short	0x002c
        /*0034*/ 	.byte	0x00, 0xf0, 0x11, 0x00


	//----- nvinfo : EIATTR_KPARAM_INFO
	.align		4
.L_133:
        /*0038*/ 	.byte	0x04, 0x17
        /*003a*/ 	.short	(.L_135 - .L_134)
.L_134:
        /*003c*/ 	.word	0x00000000
        /*0040*/ 	.short	0x0005
        /*0042*/ 	.short	0x0028
        /*0044*/ 	.byte	0x00, 0xf0, 0x11, 0x00


	//----- nvinfo : EIATTR_KPARAM_INFO
	.align		4
.L_135:
        /*0048*/ 	.byte	0x04, 0x17
        /*004a*/ 	.short	(.L_137 - .L_136)
.L_136:
        /*004c*/ 	.word	0x00000000
        /*0050*/ 	.short	0x0004
        /*0052*/ 	.short	0x0020
        /*0054*/ 	.byte	0x00, 0xf5, 0x21, 0x00


	//----- nvinfo : EIATTR_KPARAM_INFO
	.align		4
.L_137:
        /*0058*/ 	.byte	0x04, 0x17
        /*005a*/ 	.short	(.L_139 - .L_138)
.L_138:
        /*005c*/ 	.word	0x00000000
        /*0060*/ 	.short	0x0003
        /*0062*/ 	.short	0x0018
        /*0064*/ 	.byte	0x00, 0xf5, 0x21, 0x00


	//----- nvinfo : EIATTR_KPARAM_INFO
	.align		4
.L_139:
        /*0068*/ 	.byte	0x04, 0x17
        /*006a*/ 	.short	(.L_141 - .L_140)
.L_140:
        /*006c*/ 	.word	0x00000000
        /*0070*/ 	.short	0x0002
        /*0072*/ 	.short	0x0010
        /*0074*/ 	.byte	0x00, 0xf5, 0x21, 0x00


	//----- nvinfo : EIATTR_KPARAM_INFO
	.align		4
.L_141:
        /*0078*/ 	.byte	0x04, 0x17
        /*007a*/ 	.short	(.L_143 - .L_142)
.L_142:
        /*007c*/ 	.word	0x00000000
        /*0080*/ 	.short	0x0001
        /*0082*/ 	.short	0x0008
        /*0084*/ 	.byte	0x00, 0xf5, 0x21, 0x00


	//----- nvinfo : EIATTR_KPARAM_INFO
	.align		4
.L_143:
        /*0088*/ 	.byte	0x04, 0x17
        /*008a*/ 	.short	(.L_145 - .L_144)
.L_144:
        /*008c*/ 	.word	0x00000000
        /*0090*/ 	.short	0x0000
        /*0092*/ 	.short	0x0000
        /*0094*/ 	.byte	0x00, 0xf5, 0x21, 0x00


	//----- nvinfo : EIATTR_SPARSE_MMA_MASK
	.align		4
.L_145:
        /*0098*/ 	.byte	0x03, 0x50
        /*009a*/ 	.short	0x0000


	//----- nvinfo : EIATTR_MAXREG_COUNT
	.align		4
        /*009c*/ 	.byte	0x03, 0x1b
        /*009e*/ 	.short	0x00ff


	//----- nvinfo : EIATTR_NUM_BARRIERS
	.align		4
        /*00a0*/ 	.byte	0x02, 0x4c
        /*00a2*/ 	.byte	0x01
	.zero		1


	//----- nvinfo : EIATTR_MERCURY_ISA_VERSION
	.align		4
        /*00a4*/ 	.byte	0x03, 0x5f
        /*00a6*/ 	.short	0x0101


	//----- nvinfo : EIATTR_VRC_CTA_INIT_COUNT
	.align		4
        /*00a8*/ 	.byte	0x02, 0x4a
	.zero		1
	.zero		1


	//----- nvinfo : EIATTR_EXIT_INSTR_OFFSETS
	.align		4
        /*00ac*/ 	.byte	0x04, 0x1c
        /*00ae*/ 	.short	(.L_147 - .L_146)


	//   ....[0]....
.L_146:
        /*00b0*/ 	.word	0x000009e0


	//   ....[1]....
        /*00b4*/ 	.word	0x00001120


	//   ....[2]....
        /*00b8*/ 	.word	0x00001cc0


	//   ....[3]....
        /*00bc*/ 	.word	0x000021c0


	//   ....[4]....
        /*00c0*/ 	.word	0x00002460


	//   ....[5]....
        /*00c4*/ 	.word	0x00002600


	//   ....[6]....
        /*00c8*/ 	.word	0x000026e0


	//----- nvinfo : EIATTR_CRS_STACK_SIZE
	.align		4
.L_147:
        /*00cc*/ 	.byte	0x04, 0x1e
        /*00ce*/ 	.short	(.L_149 - .L_148)
.L_148:
        /*00d0*/ 	.word	0x00000000


	//----- nvinfo : EIATTR_CBANK_PARAM_SIZE
	.align		4
.L_149:
        /*00d4*/ 	.byte	0x03, 0x19
        /*00d6*/ 	.short	0x0038


	//----- nvinfo : EIATTR_PARAM_CBANK
	.align		4
        /*00d8*/ 	.byte	0x04, 0x0a
        /*00da*/ 	.short	(.L_151 - .L_150)
	.align		4
.L_150:
        /*00dc*/ 	.word	index@(.nv.constant0._Z28kernel_update_atom_and_codesPfS_S_PKiPKfiiii)
        /*00e0*/ 	.short	0x0380
        /*00e2*/ 	.short	0x0038


	//----- nvinfo : EIATTR_SW_WAR
	.align		4
.L_151:
        /*00e4*/ 	.byte	0x04, 0x36
        /*00e6*/ 	.short	(.L_153 - .L_152)
.L_152:
        /*00e8*/ 	.word	0x00000008
.L_153:


//--------------------- .nv.info._Z23kernel_compute_new_atomPKfiiPf --------------------------
	.section	.nv.info._Z23kernel_compute_new_atomPKfiiPf,"",@"SHT_CUDA_INFO"
	.sectionflags	@""
	.align	4


	//----- nvinfo : EIATTR_CUDA_API_VERSION
	.align		4
        /*0000*/ 	.byte	0x04, 0x37
        /*0002*/ 	.short	(.L_155 - .L_154)
.L_154:
        /*0004*/ 	.word	0x00000082


	//----- nvinfo : EIATTR_KPARAM_INFO
	.align		4
.L_155:
        /*0008*/ 	.byte	0x04, 0x17
        /*000a*/ 	.short	(.L_157 - .L_156)
.L_156:
        /*000c*/ 	.word	0x00000000
        /*0010*/ 	.short	0x0003
        /*0012*/ 	.short	0x0010
        /*0014*/ 	.byte	0x00, 0xf5, 0x21, 0x00


	//----- nvinfo : EIATTR_KPARAM_INFO
	.align		4
.L_157:
        /*0018*/ 	.byte	0x04, 0x17
        /*001a*/ 	.short	(.L_159 - .L_158)
.L_158:
        /*001c*/ 	.word	0x00000000
        /*0020*/ 	.short	0x0002
        /*0022*/ 	.short	0x000c
        /*0024*/ 	.byte	0x00, 0xf0, 0x11, 0x00


	//----- nvinfo : EIATTR_KPARAM_INFO
	.align		4
.L_159:
        /*0028*/ 	.byte	0x04, 0x17
        /*002a*/ 	.short	(.L_161 - .L_160)
.L_160:
        /*002c*/ 	.word	0x00000000
        /*0030*/ 	.short	0x0001
        /*0032*/ 	.short	0x0008
        /*0034*/ 	.byte	0x00, 0xf0, 0x11, 0x00


	//----- nvinfo : EIATTR_KPARAM_INFO
	.align		4
.L_161:
        /*0038*/ 	.byte	0x04, 0x17
        /*003a*/ 	.short	(.L_163 - .L_162)
.L_162:
        /*003c*/ 	.word	0x00000000
        /*0040*/ 	.short	0x0000
        /*0042*/ 	.short	0x0000
        /*0044*/ 	.byte	0x00, 0xf5, 0x21, 0x00


	//----- nvinfo : EIATTR_SPARSE_MMA_MASK
	.align		4
.L_163:
        /*0048*/ 	.byte	0x03, 0x50
        /*004a*/ 	.short	0x0000


	//----- nvinfo : EIATTR_MAXREG_COUNT
	.align		4
        /*004c*/ 	.byte	0x03, 0x1b
        /*004e*/ 	.short	0x00ff


	//----- nvinfo : EIATTR_MERCURY_ISA_VERSION
	.align		4
        /*0050*/ 	.byte	0x03, 0x5f
        /*0052*/ 	.short	0x0101


	//----- nvinfo : EIATTR_VRC_CTA_INIT_COUNT
	.align		4
        /*0054*/ 	.byte	0x02, 0x4a
	.zero		1
	.zero		1


	//----- nvinfo : EIATTR_EXIT_INSTR_OFFSETS
	.align		4
        /*0058*/ 	.byte	0x04, 0x1c
        /*005a*/ 	.short	(.L_165 - .L_164)


	//   ....[0]....
.L_164:
        /*005c*/ 	.word	0x00000070


	//   ....[1]....
        /*0060*/ 	.word	0x000009d0


	//----- nvinfo : EIATTR_CRS_STACK_SIZE
	.align		4
.L_165:
        /*0064*/ 	.byte	0x04, 0x1e
        /*0066*/ 	.short	(.L_167 - .L_166)
.L_166:
        /*0068*/ 	.word	0x00000000


	//----- nvinfo : EIATTR_CBANK_PARAM_SIZE
	.align		4
.L_167:
        /*006c*/ 	.byte	0x03, 0x19
        /*006e*/ 	.short	0x0018


	//----- nvinfo : EIATTR_PARAM_CBANK
	.align		4
        /*0070*/ 	.byte	0x04, 0x0a
        /*0072*/ 	.short	(.L_169 - .L_168)
	.align		4
.L_168:
        /*0074*/ 	.word	index@(.nv.constant0._Z23kernel_compute_new_atomPKfiiPf)
        /*0078*/ 	.short	0x0380
        /*007a*/ 	.short	0x0018


	//----- nvinfo : EIATTR_SW_WAR
	.align		4
.L_169:
        /*007c*/ 	.byte	0x04, 0x36
        /*007e*/ 	.short	(.L_171 - .L_170)
.L_170:
        /*0080*/ 	.word	0x00000008
.L_171:


//--------------------- .nv.info._Z25kernel_build_error_matrixPKfS0_S0_PKiiiiiPf --------------------------
	.section	.nv.info._Z25kernel_build_error_matrixPKfS0_S0_PKiiiiiPf,"",@"SHT_CUDA_INFO"
	.sectionflags	@""
	.align	4


	//----- nvinfo : EIATTR_CUDA_API_VERSION
	.align		4
        /*0000*/ 	.byte	0x04, 0x37
        /*0002*/ 	.short	(.L_173 - .L_172)
.L_172:
        /*0004*/ 	.word	0x00000082


	//----- nvinfo : EIATTR_KPARAM_INFO
	.align		4
.L_173:
        /*0008*/ 	.byte	0x04, 0x17
        /*000a*/ 	.short	(.L_175 - .L_174)
.L_174:
        /*000c*/ 	.word	0x00000000
        /*0010*/ 	.short	0x0008
        /*0012*/ 	.short	0x0030
        /*0014*/ 	.byte	0x00, 0xf5, 0x21, 0x00


	//----- nvinfo : EIATTR_KPARAM_INFO
	.align		4
.L_175:
        /*0018*/ 	.byte	0x04, 0x17
        /*001a*/ 	.short	(.L_177 - .L_176)
.L_176:
        /*001c*/ 	.word	0x00000000
        /*0020*/ 	.short	0x0007
        /*0022*/ 	.short	0x002c
        /*0024*/ 	.byte	0x00, 0xf0, 0x11, 0x00


	//----- nvinfo : EIATTR_KPARAM_INFO
	.align		4
.L_177:
        /*0028*/ 	.byte	0x04, 0x17
        /*002a*/ 	.short	(.L_179 - .L_178)
.L_178:
        /*002c*/ 	.word	0x00000000
        /*0030*/ 	.short	0x0006
        /*0032*/ 	.short	0x0028
        /*0034*/ 	.byte	0x00, 0xf0, 0x11, 0x00


	//----- nvinfo : EIATTR_KPARAM_INFO
	.align		4
.L_179:
        /*0038*/ 	.byte	0x04, 0x17
        /*003a*/ 	.short	(.L_181 - .L_180)
.L_180:
        /*003c*/ 	.word	0x00000000
        /*0040*/ 	.short	0x0005
        /*0042*/ 	.short	0x0024
        /*0044*/ 	.byte	0x00, 0xf0, 0x11, 0x00


	//----- nvinfo : EIATTR_KPARAM_INFO
	.align		4
.L_181:
        /*0048*/ 	.byte	0x04, 0x17
        /*004a*/ 	.short	(.L_183 - .L_182)
.L_182:
        /*004c*/ 	.word	0x00000000
        /*0050*/ 	.short	0x0004
        /*0052*/ 	.short	0x0020
        /*0054*/ 	.byte	0x00, 0xf0, 0x11, 0x00


	//----- nvinfo : EIATTR_KPARAM_INFO
	.align		4
.L_183:
        /*0058*/ 	.byte	0x04, 0x17
        /*005a*/ 	.short	(.L_185 - .L_184)
.L_184:
        /*005c*/ 	.word	0x00000000
        /*0060*/ 	.short	0x0003
        /*0062*/ 	.short	0x0018
        /*0064*/ 	.byte	0x00, 0xf5, 0x21, 0x00


	//----- nvinfo : EIATTR_KPARAM_INFO
	.align		4
.L_185:
        /*0068*/ 	.byte	0x04, 0x17
        /*006a*/ 	.short	(.L_187 - .L_186)
.L_186:
        /*006c*/ 	.word	0x00000000
        /*0070*/ 	.short	0x0002
        /*0072*/ 	.short	0x0010
        /*0074*/ 	.byte	0x00, 0xf5, 0x21, 0x00


	//----- nvinfo : EIATTR_KPARAM_INFO
	.align		4
.L_187:
        /*0078*/ 	.byte	0x04, 0x17
        /*007a*/ 	.short	(.L_189 - .L_188)
.L_188:
        /*007c*/ 	.word	0x00000000
        /*0080*/ 	.short	0x0001
        /*0082*/ 	.short	0x0008
        /*0084*/ 	.byte	0x00, 0xf5, 0x21, 0x00


	//----- nvinfo : EIATTR_KPARAM_INFO
	.align		4
.L_189:
        /*0088*/ 	.byte	0x04, 0x17
        /*008a*/ 	.short	(.L_191 - .L_190)
.L_190:
        /*008c*/ 	.word	0x00000000
        /*0090*/ 	.short	0x0000
        /*0092*/ 	.short	0x0000
        /*0094*/ 	.byte	0x00, 0xf5, 0x21, 0x00


	//----- nvinfo : EIATTR_SPARSE_MMA_MASK
	.align		4
.L_191:
        /*0098*/ 	.byte	0x03, 0x50
        /*009a*/ 	.short	0x0000


	//----- nvinfo : EIATTR_MAXREG_COUNT
	.align		4
        /*009c*/ 	.byte	0x03, 0x1b
        /*009e*/ 	.short	0x00ff


	//----- nvinfo : EIATTR_MERCURY_ISA_VERSION
	.align		4
        /*00a0*/ 	.byte	0x03, 0x5f
        /*00a2*/ 	.short	0x0101


	//----- nvinfo : EIATTR_VRC_CTA_INIT_COUNT
	.align		4
        /*00a4*/ 	.byte	0x02, 0x4a
	.zero		1
	.zero		1


	//----- nvinfo : EIATTR_EXIT_INSTR_OFFSETS
	.align		4
        /*00a8*/ 	.byte	0x04, 0x1c
        /*00aa*/ 	.short	(.L_193 - .L_192)


	//   ....[0]....
.L_192:
        /*00ac*/ 	.word	0x00000070


	//   ....[1]....
        /*00b0*/ 	.word	0x00000840


	//   ....[2]....
        /*00b4*/ 	.word	0x00000850


	//   ....[3]....
        /*00b8*/ 	.word	0x000015d0


	//----- nvinfo : EIATTR_CRS_STACK_SIZE
	.align		4
.L_193:
        /*00bc*/ 	.byte	0x04, 0x1e
        /*00be*/ 	.short	(.L_195 - .L_194)
.L_194:
        /*00c0*/ 	.word	0x00000000


	//----- nvinfo : EIATTR_CBANK_PARAM_SIZE
	.align		4
.L_195:
        /*00c4*/ 	.byte	0x03, 0x19
        /*00c6*/ 	.short	0x0038


	//----- nvinfo : EIATTR_PARAM_CBANK
	.align		4
        /*00c8*/ 	.byte	0x04, 0x0a
        /*00ca*/ 	.short	(.L_197 - .L_196)
	.align		4
.L_196:
        /*00cc*/ 	.word	index@(.nv.constant0._Z25kernel_build_error_matrixPKfS0_S0_PKiiiiiPf)
        /*00d0*/ 	.short	0x0380
        /*00d2*/ 	.short	0x0038


	//----- nvinfo : EIATTR_SW_WAR
	.align		4
.L_197:
        /*00d4*/ 	.byte	0x04, 0x36
        /*00d6*/ 	.short	(.L_199 - .L_198)
.L_198:
        /*00d8*/ 	.word	0x00000008
.L_199:


//--------------------- .nv.info._Z23kernel_count_atom_usagePKfiiiPiS1_ --------------------------
	.section	.nv.info._Z23kernel_count_atom_usagePKfiiiPiS1_,"",@"SHT_CUDA_INFO"
	.sectionflags	@""
	.align	4


	//----- nvinfo : EIATTR_CUDA_API_VERSION
	.align		4
        /*0000*/ 	.byte	0x04, 0x37
        /*0002*/ 	.short	(.L_201 - .L_200)
.L_200:
        /*0004*/ 	.word	0x00000082


	//----- nvinfo : EIATTR_KPARAM_INFO
	.align		4
.L_201:
        /*0008*/ 	.byte	0x04, 0x17
        /*000a*/ 	.short	(.L_203 - .L_202)
.L_202:
        /*000c*/ 	.word	0x00000000
        /*0010*/ 	.short	0x0005
        /*0012*/ 	.short	0x0020
        /*0014*/ 	.byte	0x00, 0xf5, 0x21, 0x00


	//----- nvinfo : EIATTR_KPARAM_INFO
	.align		4
.L_203:
        /*0018*/ 	.byte	0x04, 0x17
        /*001a*/ 	.short	(.L_205 - .L_204)
.L_204:
        /*001c*/ 	.word	0x00000000
        /*0020*/ 	.short	0x0004
        /*0022*/ 	.short	0x0018
        /*0024*/ 	.byte	0x00, 0xf5, 0x21, 0x00


	//----- nvinfo : EIATTR_KPARAM_INFO
	.align		4
.L_205:
        /*0028*/ 	.byte	0x04, 0x17
        /*002a*/ 	.short	(.L_207 - .L_206)
.L_206:
        /*002c*/ 	.word	0x00000000
        /*0030*/ 	.short	0x0003
        /*0032*/ 	.short	0x0010
        /*0034*/ 	.byte	0x00, 0xf0, 0x11, 0x00


	//----- nvinfo : EIATTR_KPARAM_INFO
	.align		4
.L_207:
        /*0038*/ 	.byte	0x04, 0x17
        /*003a*/ 	.short	(.L_209 - .L_208)
.L_208:
        /*003c*/ 	.word	0x00000000
        /*0040*/ 	.short	0x0002
        /*0042*/ 	.short	0x000c
        /*0044*/ 	.byte	0x00, 0xf0, 0x11, 0x00


	//----- nvinfo : EIATTR_KPARAM_INFO
	.align		4
.L_209:
        /*0048*/ 	.byte	0x04, 0x17
        /*004a*/ 	.short	(.L_211 - .L_210)
.L_210:
        /*004c*/ 	.word	0x00000000
        /*0050*/ 	.short	0x0001
        /*0052*/ 	.short	0x0008
        /*0054*/ 	.byte	0x00, 0xf0, 0x11, 0x00


	//----- nvinfo : EIATTR_KPARAM_INFO
	.align		4
.L_211:
        /*0058*/ 	.byte	0x04, 0x17
        /*005a*/ 	.short	(.L_213 - .L_212)
.L_212:
        /*005c*/ 	.word	0x00000000
        /*0060*/ 	.short	0x0000
        /*0062*/ 	.short	0x0000
        /*0064*/ 	.byte	0x00, 0xf5, 0x21, 0x00


	//----- nvinfo : EIATTR_SPARSE_MMA_MASK
	.align		4
.L_213:
        /*0068*/ 	.byte	0x03, 0x50
        /*006a*/ 	.short	0x0000


	//----- nvinfo : EIATTR_MAXREG_COUNT
	.align		4
        /*006c*/ 	.byte	0x03, 0x1b
        /*006e*/ 	.short	0x00ff


	//----- nvinfo : EIATTR_MERCURY_ISA_VERSION
	.align		4
        /*0070*/ 	.byte	0x03, 0x5f
        /*0072*/ 	.short	0x0101


	//----- nvinfo : EIATTR_INT_WARP_WIDE_INSTR_OFFSETS
	.align		4
        /*0074*/ 	.byte	0x04, 0x31
        /*0076*/ 	.short	(.L_215 - .L_214)


	//   ....[0]....
.L_214:
        /*0078*/ 	.word	0x00000120


	//   ....[1]....
        /*007c*/ 	.word	0x000001c0


	//----- nvinfo : EIATTR_VRC_CTA_INIT_COUNT
	.align		4
.L_215:
        /*0080*/ 	.byte	0x02, 0x4a
	.zero		1
	.zero		1


	//----- nvinfo : EIATTR_EXIT_INSTR_OFFSETS
	.align		4
        /*0084*/ 	.byte	0x04, 0x1c
        /*0086*/ 	.short	(.L_217 - .L_216)


	//   ....[0]....
.L_216:
        /*0088*/ 	.word	0x00000070


	//   ....[1]....
        /*008c*/ 	.word	0x00000100


	//   ....[2]....
        /*0090*/ 	.word	0x00000200


	//----- nvinfo : EIATTR_CBANK_PARAM_SIZE
	.align		4
.L_217:
        /*0094*/ 	.byte	0x03, 0x19
        /*0096*/ 	.short	0x0028


	//----- nvinfo : EIATTR_PARAM_CBANK
	.align		4
        /*0098*/ 	.byte	0x04, 0x0a
        /*009a*/ 	.short	(.L_219 - .L_218)
	.align		4
.L_218:
        /*009c*/ 	.word	index@(.nv.constant0._Z23kernel_count_atom_usagePKfiiiPiS1_)
        /*00a0*/ 	.short	0x0380
        /*00a2*/ 	.short	0x0028


	//----- nvinfo : EIATTR_SW_WAR
	.align		4
.L_219:
        /*00a4*/ 	.byte	0x04, 0x36
        /*00a6*/ 	.short	(.L_221 - .L_220)
.L_220:
        /*00a8*/ 	.word	0x00000008
.L_221:


//--------------------- .nv.info._Z17kernel_omp_codingPKfS0_Pfiiii --------------------------
	.section	.nv.info._Z17kernel_omp_codingPKfS0_Pfiiii,"",@"SHT_CUDA_INFO"
	.sectionflags	@""
	.align	4


	//----- nvinfo : EIATTR_CUDA_API_VERSION
	.align		4
        /*0000*/ 	.byte	0x04, 0x37
        /*0002*/ 	.short	(.L_223 - .L_222)
.L_222:
        /*0004*/ 	.word	0x00000082


	//----- nvinfo : EIATTR_KPARAM_INFO
	.align		4
.L_223:
        /*0008*/ 	.byte	0x04, 0x17
        /*000a*/ 	.short	(.L_225 - .L_224)
.L_224:
        /*000c*/ 	.word	0x00000000
        /*0010*/ 	.short	0x0006
        /*0012*/ 	.short	0x0024
        /*0014*/ 	.byte	0x00, 0xf0, 0x11, 0x00


	//----- nvinfo : EIATTR_KPARAM_INFO
	.align		4
.L_225:
        /*0018*/ 	.byte	0x04, 0x17
        /*001a*/ 	.short	(.L_227 - .L_226)
.L_226:
        /*001c*/ 	.word	0x00000000
        /*0020*/ 	.short	0x0005
        /*0022*/ 	.short	0x0020
        /*0024*/ 	.byte	0x00, 0xf0, 0x11, 0x00


	//----- nvinfo : EIATTR_KPARAM_INFO
	.align		4
.L_227:
        /*0028*/ 	.byte	0x04, 0x17
        /*002a*/ 	.short	(.L_229 - .L_228)
.L_228:
        /*002c*/ 	.word	0x00000000
        /*0030*/ 	.short	0x0004
        /*0032*/ 	.short	0x001c
        /*0034*/ 	.byte	0x00, 0xf0, 0x11, 0x00


	//----- nvinfo : EIATTR_KPARAM_INFO
	.align		4
.L_229:
        /*0038*/ 	.byte	0x04, 0x17
        /*003a*/ 	.short	(.L_231 - .L_230)
.L_230:
        /*003c*/ 	.word	0x00000000
        /*0040*/ 	.short	0x0003
        /*0042*/ 	.short	0x0018
        /*0044*/ 	.byte	0x00, 0xf0, 0x11, 0x00


	//----- nvinfo : EIATTR_KPARAM_INFO
	.align		4
.L_231:
        /*0048*/ 	.byte	0x04, 0x17
        /*004a*/ 	.short	(.L_233 - .L_232)
.L_232:
        /*004c*/ 	.word	0x00000000
        /*0050*/ 	.short	0x0002
        /*0052*/ 	.short	0x0010
        /*0054*/ 	.byte	0x00, 0xf5, 0x21, 0x00


	//----- nvinfo : EIATTR_KPARAM_INFO
	.align		4
.L_233:
        /*0058*/ 	.byte	0x04, 0x17
        /*005a*/ 	.short	(.L_235 - .L_234)
.L_234:
        /*005c*/ 	.word	0x00000000
        /*0060*/ 	.short	0x0001
        /*0062*/ 	.short	0x0008
        /*0064*/ 	.byte	0x00, 0xf5, 0x21, 0x00


	//----- nvinfo : EIATTR_KPARAM_INFO
	.align		4
.L_235:
        /*0068*/ 	.byte	0x04, 0x17
        /*006a*/ 	.short	(.L_237 - .L_236)
.L_236:
        /*006c*/ 	.word	0x00000000
        /*0070*/ 	.short	0x0000
        /*0072*/ 	.short	0x0000
        /*0074*/ 	.byte	0x00, 0xf5, 0x21, 0x00


	//----- nvinfo : EIATTR_SPARSE_MMA_MASK
	.align		4
.L_237:
        /*0078*/ 	.byte	0x03, 0x50
        /*007a*/ 	.short	0x0000


	//----- nvinfo : EIATTR_MAXREG_COUNT
	.align		4
        /*007c*/ 	.byte	0x03, 0x1b
        /*007e*/ 	.short	0x00ff


	//----- nvinfo : EIATTR_MERCURY_ISA_VERSION
	.align		4
        /*0080*/ 	.byte	0x03, 0x5f
        /*0082*/ 	.short	0x0101


	//----- nvinfo : EIATTR_VRC_CTA_INIT_COUNT
	.align		4
        /*0084*/ 	.byte	0x02, 0x4a
	.zero		1
	.zero		1


	//----- nvinfo : EIATTR_EXIT_INSTR_OFFSETS
	.align		4
        /*0088*/ 	.byte	0x04, 0x1c
        /*008a*/ 	.short	(.L_239 - .L_238)


	//   ....[0]....
.L_238:
        /*008c*/ 	.word	0x000000a0


	//   ....[1]....
        /*0090*/ 	.word	0x00000680


	//   ....[2]....
        /*0094*/ 	.word	0x000073d0


	//   ....[3]....
        /*0098*/ 	.word	0x00007430


	//----- nvinfo : EIATTR_CRS_STACK_SIZE
	.align		4
.L_239:
        /*009c*/ 	.byte	0x04, 0x1e
        /*009e*/ 	.short	(.L_241 - .L_240)
.L_240:
        /*00a0*/ 	.word	0x00000000


	//----- nvinfo : EIATTR_CBANK_PARAM_SIZE
	.align		4
.L_241:
        /*00a4*/ 	.byte	0x03, 0x19
        /*00a6*/ 	.short	0x0028


	//----- nvinfo : EIATTR_PARAM_CBANK
	.align		4
        /*00a8*/ 	.byte	0x04, 0x0a
        /*00aa*/ 	.short	(.L_243 - .L_242)
	.align		4
.L_242:
        /*00ac*/ 	.word	index@(.nv.constant0._Z17kernel_omp_codingPKfS0_Pfiiii)
        /*00b0*/ 	.short	0x0380
        /*00b2*/ 	.short	0x0028


	//----- nvinfo : EIATTR_SW_WAR
	.align		4
.L_243:
        /*00b4*/ 	.byte	0x04, 0x36
        /*00b6*/ 	.short	(.L_245 - .L_244)
.L_244:
        /*00b8*/ 	.word	0x00000008
.L_245:


//--------------------- .nv.info._Z22kernel_extract_patchesPKfPfiiiii --------------------------
	.section	.nv.info._Z22kernel_extract_patchesPKfPfiiiii,"",@"SHT_CUDA_INFO"
	.sectionflags	@""
	.align	4


	//----- nvinfo : EIATTR_CUDA_API_VERSION
	.align		4
        /*0000*/ 	.byte	0x04, 0x37
        /*0002*/ 	.short	(.L_247 - .L_246)
.L_246:
        /*0004*/ 	.word	0x00000082


	//----- nvinfo : EIATTR_KPARAM_INFO
	.align		4
.L_247:
        /*0008*/ 	.byte	0x04, 0x17
        /*000a*/ 	.short	(.L_249 - .L_248)
.L_248:
        /*000c*/ 	.word	0x00000000
        /*0010*/ 	.short	0x0006
        /*0012*/ 	.short	0x0020
        /*0014*/ 	.byte	0x00, 0xf0, 0x11, 0x00


	//----- nvinfo : EIATTR_KPARAM_INFO
	.align		4
.L_249:
        /*0018*/ 	.byte	0x04, 0x17
        /*001a*/ 	.short	(.L_251 - .L_250)
.L_250:
        /*001c*/ 	.word	0x00000000
        /*0020*/ 	.short	0x0005
        /*0022*/ 	.short	0x001c
        /*0024*/ 	.byte	0x00, 0xf0, 0x11, 0x00


	//----- nvinfo : EIATTR_KPARAM_INFO
	.align		4
.L_251:
        /*0028*/ 	.byte	0x04, 0x17
        /*002a*/ 	.short	(.L_253 - .L_252)
.L_252:
        /*002c*/ 	.word	0x00000000
        /*0030*/ 	.short	0x0004
        /*0032*/ 	.short	0x0018
        /*0034*/ 	.byte	0x00, 0xf0, 0x11, 0x00


	//----- nvinfo : EIATTR_KPARAM_INFO
	.align		4
.L_253:
        /*0038*/ 	.byte	0x04, 0x17
        /*003a*/ 	.short	(.L_255 - .L_254)
.L_254:
        /*003c*/ 	.word	0x00000000
        /*0040*/ 	.short	0x0003
        /*0042*/ 	.short	0x0014
        /*0044*/ 	.byte	0x00, 0xf0, 0x11, 0x00


	//----- nvinfo : EIATTR_KPARAM_INFO
	.align		4
.L_255:
        /*0048*/ 	.byte	0x04, 0x17
        /*004a*/ 	.short	(.L_257 - .L_256)
.L_256:
        /*004c*/ 	.word	0x00000000
        /*0050*/ 	.short	0x0002
        /*0052*/ 	.short	0x0010
        /*0054*/ 	.byte	0x00, 0xf0, 0x11, 0x00


	//----- nvinfo : EIATTR_KPARAM_INFO
	.align		4
.L_257:
        /*0058*/ 	.byte	0x04, 0x17
        /*005a*/ 	.short	(.L_259 - .L_258)
.L_258:
        /*005c*/ 	.word	0x00000000
        /*0060*/ 	.short	0x0001
        /*0062*/ 	.short	0x0008
        /*0064*/ 	.byte	0x00, 0xf5, 0x21, 0x00


	//----- nvinfo : EIATTR_KPARAM_INFO
	.align		4
.L_259:
        /*0068*/ 	.byte	0x04, 0x17
        /*006a*/ 	.short	(.L_261 - .L_260)
.L_260:
        /*006c*/ 	.word	0x00000000
        /*0070*/ 	.short	0x0000
        /*0072*/ 	.short	0x0000
        /*0074*/ 	.byte	0x00, 0xf5, 0x21, 0x00


	//----- nvinfo : EIATTR_SPARSE_MMA_MASK
	.align		4
.L_261:
        /*0078*/ 	.byte	0x03, 0x50
        /*007a*/ 	.short	0x0000


	//----- nvinfo : EIATTR_MAXREG_COUNT
	.align		4
        /*007c*/ 	.byte	0x03, 0x1b
        /*007e*/ 	.short	0x00ff


	//----- nvinfo : EIATTR_MERCURY_ISA_VERSION
	.align		4
        /*0080*/ 	.byte	0x03, 0x5f
        /*0082*/ 	.short	0x0101


	//----- nvinfo : EIATTR_VRC_CTA_INIT_COUNT
	.align		4
        /*0084*/ 	.byte	0x02, 0x4a
	.zero		1
	.zero		1


	//----- nvinfo : EIATTR_EXIT_INSTR_OFFSETS
	.align		4
        /*0088*/ 	.byte	0x04, 0x1c
        /*008a*/ 	.short	(.L_263 - .L_262)


	//   ....[0]....
.L_262:
        /*008c*/ 	.word	0x00000090


	//   ....[1]....
        /*0090*/ 	.word	0x000001e0


	//   ....[2]....
        /*0094*/ 	.word	0x00000c90


	//----- nvinfo : EIATTR_CBANK_PARAM_SIZE
	.align		4
.L_263:
        /*0098*/ 	.byte	0x03, 0x19
        /*009a*/ 	.short	0x0024


	//----- nvinfo : EIATTR_PARAM_CBANK
	.align		4
        /*009c*/ 	.byte	0x04, 0x0a
        /*009e*/ 	.short	(.L_265 - .L_264)
	.align		4
.L_264:
        /*00a0*/ 	.word	index@(.nv.constant0._Z22kernel_extract_patchesPKfPfiiiii)
        /*00a4*/ 	.short	0x0380
        /*00a6*/ 	.short	0x0024


	//----- nvinfo : EIATTR_SW_WAR
	.align		4
.L_265:
        /*00a8*/ 	.byte	0x04, 0x36
        /*00aa*/ 	.short	(.L_267 - .L_266)
.L_266:
        /*00ac*/ 	.word	0x00000008
.L_267:


//--------------------- .nv.callgraph             --------------------------
	.section	.nv.callgraph,"",@"SHT_CUDA_CALLGRAPH"
	.align	4
	.sectionentsize	8
	.align		4
        /*0000*/ 	.word	0x00000000
	.align		4
        /*0004*/ 	.word	0xffffffff
	.align		4
        /*0008*/ 	.word	0x00000000
	.align		4
        /*000c*/ 	.word	0xfffffffe
	.align		4
        /*0010*/ 	.word	0x00000000
	.align		4
        /*0014*/ 	.word	0xfffffffd
	.align		4
        /*0018*/ 	.word	0x00000000
	.align		4
        /*001c*/ 	.word	0xfffffffc


//--------------------- .text._Z22kernel_normalize_imagePfPKfi --------------------------
	.section	.text._Z22kernel_normalize_imagePfPKfi,"ax",@progbits
	.align	128
        .global         _Z22kernel_normalize_imagePfPKfi
        .type           _Z22kernel_normalize_imagePfPKfi,@function
        .size           _Z22kernel_normalize_imagePfPKfi,(.L_x_257 - _Z22kernel_normalize_imagePfPKfi)
        .other          _Z22kernel_normalize_imagePfPKfi,@"STO_CUDA_ENTRY STV_DEFAULT"
_Z22kernel_normalize_imagePfPKfi:
.text._Z22kernel_normalize_imagePfPKfi:
[----:B------:R-:W-:Y:S01]  /*0000*/  LDC R1, c[0x0][0x37c] ;  /* 0x0000df00ff017b82 */ /* 0x000fe20000000800 */
[----:B------:R-:W0:Y:S07]  /*0010*/  S2R R0, SR_TID.X ;  /* 0x0000000000007919 */ /* 0x000e2e0000002100 */
[----:B------:R-:W0:Y:S01]  /*0020*/  S2UR UR4, SR_CTAID.X ;  /* 0x00000000000479c3 */ /* 0x000e220000002500 */
[----:B------:R-:W1:Y:S07]  /*0030*/  LDCU UR5, c[0x0][0x390] ;  /* 0x00007200ff0577ac */ /* 0x000e6e0008000800 */
[----:B------:R-:W0:Y:S02]  /*0040*/  LDC R7, c[0x0][0x360] ;  /* 0x0000d800ff077b82 */ /* 0x000e240000000800 */
[----:B0-----:R-:W-:-:S05]  /*0050*/  IMAD R7, R7, UR4, R0 ;  /* 0x0000000407077c24 */ /* 0x001fca000f8e0200 */
[----:B-1----:R-:W-:-:S13]  /*0060*/  ISETP.GE.AND P0, PT, R7, UR5, PT ;  /* 0x0000000507007c0c */ /* 0x002fda000bf06270 */
[----:B------:R-:W-:Y:S05]  /*0070*/  @P0 EXIT ;  /* 0x000000000000094d */ /* 0x000fea0003800000 */
[----:B------:R-:W0:Y:S01]  /*0080*/  LDC.64 R2, c[0x0][0x388] ;  /* 0x0000e200ff027b82 */ /* 0x000e220000000a00 */
[----:B------:R-:W1:Y:S07]  /*0090*/  LDCU.64 UR4, c[0x0][0x358] ;  /* 0x00006b00ff0477ac */ /* 0x000e6e0008000a00 */
[----:B------:R-:W2:Y:S01]  /*00a0*/  LDC.64 R4, c[0x0][0x380] ;  /* 0x0000e000ff047b82 */ /* 0x000ea20000000a00 */
[----:B0-----:R-:W-:-:S06]  /*00b0*/  IMAD.WIDE R2, R7, 0x4, R2 ;  /* 0x0000000407027825 */ /* 0x001fcc00078e0202 */
[----:B-1----:R-:W3:Y:S01]  /*00c0*/  LDG.E.CONSTANT R3, desc[UR4][R2.64] ;  /* 0x0000000402037981 */ /* 0x002ee2000c1e9900 */
[----:B------:R-:W-:Y:S01]  /*00d0*/  BSSY.RECONVERGENT B0, `(.L_x_0) ;  /* 0x0000016000007945 */ /* 0x000fe20003800200 */
[----:B--2---:R-:W-:Y:S01]  /*00e0*/  IMAD.WIDE R4, R7, 0x4, R4 ;  /* 0x0000000407047825 */ /* 0x004fe200078e0204 */
[----:B---3--:R-:W-:-:S13]  /*00f0*/  FSETP.GT.AND P0, PT, R3, RZ, PT ;  /* 0x000000ff0300720b */ /* 0x008fda0003f04000 */
[----:B------:R-:W-:Y:S05]  /*0100*/  @P0 BRA `(.L_x_1) ;  /* 0x0000000000080947 */ /* 0x000fea0003800000 */
[----:B------:R0:W5:Y:S01]  /*0110*/  LDG.E R0, desc[UR4][R4.64] ;  /* 0x0000000404007981 */ /* 0x000162000c1e1900 */
[----:B------:R-:W-:Y:S05]  /*0120*/  BRA `(.L_x_2) ;  /* 0x0000000000407947 */ /* 0x000fea0003800000 */
.L_x_1:
[----:B------:R-:W2:Y:S01]  /*0130*/  LDG.E R0, desc[UR4][R4.64] ;  /* 0x0000000404007981 */ /* 0x000ea2000c1e1900 */
[----:B------:R-:W0:Y:S01]  /*0140*/  MUFU.RCP R2, R3 ;  /* 0x0000000300027308 */ /* 0x000e220000001000 */
[----:B------:R-:W-:Y:S01]  /*0150*/  BSSY.RECONVERGENT B1, `(.L_x_3) ;  /* 0x000000b000017945 */ /* 0x000fe20003800200 */
[----:B0-----:R-:W-:-:S04]  /*0160*/  FFMA R7, -R3, R2, 1 ;  /* 0x3f80000003077423 */ /* 0x001fc80000000102 */
[----:B------:R-:W-:Y:S02]  /*0170*/  FFMA R7, R2, R7, R2 ;  /* 0x0000000702077223 */ /* 0x000fe40000000002 */
[----:B--2---:R-:W0:Y:S02]  /*0180*/  FCHK P0, R0, R3 ;  /* 0x0000000300007302 */ /* 0x004e240000000000 */
[----:B------:R-:W-:-:S04]  /*0190*/  FFMA R2, R0, R7, RZ ;  /* 0x0000000700027223 */ /* 0x000fc800000000ff */
[----:B------:R-:W-:-:S04]  /*01a0*/  FFMA R6, -R3, R2, R0 ;  /* 0x0000000203067223 */ /* 0x000fc80000000100 */
[----:B------:R-:W-:Y:S01]  /*01b0*/  FFMA R7, R7, R6, R2 ;  /* 0x0000000607077223 */ /* 0x000fe20000000002 */
[----:B0-----:R-:W-:Y:S06]  /*01c0*/  @!P0 BRA `(.L_x_4) ;  /* 0x00000000000c8947 */ /* 0x001fec0003800000 */
[----:B------:R-:W-:-:S07]  /*01d0*/  MOV R2, 0x1f0 ;  /* 0x000001f000027802 */ /* 0x000fce0000000f00 */
[----:B------:R-:W-:Y:S05]  /*01e0*/  CALL.REL.NOINC `($__internal_0_$__cuda_sm3x_div_rn_noftz_f32_slowpath) ;  /* 0x0000000000347944 */ /* 0x000fea0003c00000 */
[----:B------:R-:W-:-:S07]  /*01f0*/  IMAD.MOV.U32 R7, RZ, RZ, R0 ;  /* 0x000000ffff077224 */ /* 0x000fce00078e0000 */
.L_x_4:
[----:B------:R-:W-:Y:S05]  /*0200*/  BSYNC.RECONVERGENT B1 ;  /* 0x0000000000017941 */ /* 0x000fea0003800200 */
.L_x_3:
[----:B------:R1:W-:Y:S01]  /*0210*/  STG.E desc[UR4][R4.64], R7 ;  /* 0x0000000704007986 */ /* 0x0003e2000c101904 */
[----:B------:R-:W-:-:S07]  /*0220*/  IMAD.MOV.U32 R0, RZ, RZ, R7 ;  /* 0x000000ffff007224 */ /* 0x000fce00078e0007 */
.L_x_2:
[----:B------:R-:W-:Y:S05]  /*0230*/  BSYNC.RECONVERGENT B0 ;  /* 0x0000000000007941 */ /* 0x000fea0003800200 */
.L_x_0:
[----:B-----5:R-:W-:-:S04]  /*0240*/  FSETP.GEU.AND P0, PT, R0, RZ, PT ;  /* 0x000000ff0000720b */ /* 0x020fc80003f0e000 */
[----:B------:R-:W-:-:S04]  /*0250*/  FSEL R2, R0, RZ, P0 ;  /* 0x000000ff00027208 */ /* 0x000fc80000000000 */
[----:B------:R-:W-:-:S04]  /*0260*/  FSETP.GT.AND P0, PT, R2, 1, PT ;  /* 0x3f8000000200780b */ /* 0x000fc80003f04000 */
[----:B------:R-:W-:Y:S02]  /*0270*/  FSETP.LT.OR P1, PT, R0, RZ, P0 ;  /* 0x000000ff0000720b */ /* 0x000fe40000721400 */
[----:B------:R-:W-:-:S11]  /*0280*/  FSEL R3, R2, 1, !P0 ;  /* 0x3f80000002037808 */ /* 0x000fd60004000000 */
[----:B------:R-:W-:Y:S05]  /*0290*/  @!P1 EXIT ;  /* 0x000000000000994d */ /* 0x000fea0003800000 */
[----:B------:R-:W-:Y:S01]  /*02a0*/  STG.E desc[UR4][R4.64], R3 ;  /* 0x0000000304007986 */ /* 0x000fe2000c101904 */
[----:B------:R-:W-:Y:S05]  /*02b0*/  EXIT ;  /* 0x000000000000794d */ /* 0x000fea0003800000 */
        .weak           $__internal_0_$__cuda_sm3x_div_rn_noftz_f32_slowpath
        .type           $__internal_0_$__cuda_sm3x_div_rn_noftz_f32_slowpath,@function
        .size           $__internal_0_$__cuda_sm3x_div_rn_noftz_f32_slowpath,(.L_x_257 - $__internal_0_$__cuda_sm3x_div_rn_noftz_f32_slowpath)
$__internal_0_$__cuda_sm3x_div_rn_noftz_f32_slowpath:
[--C-:B------:R-:W-:Y:S01]  /*02c0*/  SHF.R.U32.HI R7, RZ, 0x17, R3.reuse ;  /* 0x00000017ff077819 */ /* 0x100fe20000011603 */
[----:B------:R-:W-:Y:S01]  /*02d0*/  BSSY.RECONVERGENT B2, `(.L_x_5) ;  /* 0x0000064000027945 */ /* 0x000fe20003800200 */
[--C-:B------:R-:W-:Y:S01]  /*02e0*/  SHF.R.U32.HI R6, RZ, 0x17, R0.reuse ;  /* 0x00000017ff067819 */ /* 0x100fe20000011600 */
[----:B------:R-:W-:Y:S01]  /*02f0*/  IMAD.MOV.U32 R8, RZ, RZ, R0 ;  /* 0x000000ffff087224 */ /* 0x000fe200078e0000 */
[----:B------:R-:W-:Y:S01]  /*0300*/  LOP3.LUT R7, R7, 0xff, RZ, 0xc0, !PT ;  /* 0x000000ff07077812 */ /* 0x000fe200078ec0ff */
[----:B------:R-:W-:Y:S01]  /*0310*/  IMAD.MOV.U32 R9, RZ, RZ, R3 ;  /* 0x000000ffff097224 */ /* 0x000fe200078e0003 */
[----:B------:R-:W-:-:S03]  /*0320*/  LOP3.LUT R6, R6, 0xff, RZ, 0xc0, !PT ;  /* 0x000000ff06067812 */ /* 0x000fc600078ec0ff */
[----:B------:R-:W-:Y:S02]  /*0330*/  VIADD R12, R7, 0xffffffff ;  /* 0xffffffff070c7836 */ /* 0x000fe40000000000 */
[----:B------:R-:W-:-:S03]  /*0340*/  VIADD R11, R6, 0xffffffff ;  /* 0xffffffff060b7836 */ /* 0x000fc60000000000 */
[----:B------:R-:W-:-:S04]  /*0350*/  ISETP.GT.U32.AND P0, PT, R12, 0xfd, PT ;  /* 0x000000fd0c00780c */ /* 0x000fc80003f04070 */
[----:B------:R-:W-:-:S13]  /*0360*/  ISETP.GT.U32.OR P0, PT, R11, 0xfd, P0 ;  /* 0x000000fd0b00780c */ /* 0x000fda0000704470 */
[----:B------:R-:W-:Y:S01]  /*0370*/  @!P0 IMAD.MOV.U32 R10, RZ, RZ, RZ ;  /* 0x000000ffff0a8224 */ /* 0x000fe200078e00ff */
[----:B------:R-:W-:Y:S06]  /*0380*/  @!P0 BRA `(.L_x_6) ;  /* 0x00000000005c8947 */ /* 0x000fec0003800000 */
[----:B------:R-:W-:Y:S02]  /*0390*/  FSETP.GTU.FTZ.AND P0, PT, |R0|, +INF , PT ;  /* 0x7f8000000000780b */ /* 0x000fe40003f1c200 */
[----:B------:R-:W-:-:S04]  /*03a0*/  FSETP.GTU.FTZ.AND P1, PT, |R3|, +INF , PT ;  /* 0x7f8000000300780b */ /* 0x000fc80003f3c200 */
[----:B------:R-:W-:-:S13]  /*03b0*/  PLOP3.LUT P0, PT, P0, P1, PT, 0xf8, 0x8f ;  /* 0x00000000008f781c */ /* 0x000fda0000703f70 */
[----:B------:R-:W-:Y:S05]  /*03c0*/  @P0 BRA `(.L_x_7) ;  /* 0x00000004004c0947 */ /* 0x000fea0003800000 */
[----:B------:R-:W-:-:S13]  /*03d0*/  LOP3.LUT P0, RZ, R9, 0x7fffffff, R8, 0xc8, !PT ;  /* 0x7fffffff09ff7812 */ /* 0x000fda000780c808 */
[----:B------:R-:W-:Y:S05]  /*03e0*/  @!P0 BRA `(.L_x_8) ;  /* 0x00000004003c8947 */ /* 0x000fea0003800000 */
[C---:B------:R-:W-:Y:S02]  /*03f0*/  FSETP.NEU.FTZ.AND P2, PT, |R0|.reuse, +INF , PT ;  /* 0x7f8000000000780b */ /* 0x040fe40003f5d200 */
[----:B------:R-:W-:Y:S02]  /*0400*/  FSETP.NEU.FTZ.AND P1, PT, |R3|, +INF , PT ;  /* 0x7f8000000300780b */ /* 0x000fe40003f3d200 */
[----:B------:R-:W-:-:S11]  /*0410*/  FSETP.NEU.FTZ.AND P0, PT, |R0|, +INF , PT ;  /* 0x7f8000000000780b */ /* 0x000fd60003f1d200 */
[----:B------:R-:W-:Y:S05]  /*0420*/  @!P1 BRA !P2, `(.L_x_8) ;  /* 0x00000004002c9947 */ /* 0x000fea0005000000 */
[----:B------:R-:W-:-:S04]  /*0430*/  LOP3.LUT P2, RZ, R8, 0x7fffffff, RZ, 0xc0, !PT ;  /* 0x7fffffff08ff7812 */ /* 0x000fc8000784c0ff */
[----:B------:R-:W-:-:S13]  /*0440*/  PLOP3.LUT P1, PT, P1, P2, PT, 0x2f, 0xf2 ;  /* 0x0000000000f2781c */ /* 0x000fda0000f24577 */
[----:B------:R-:W-:Y:S05]  /*0450*/  @P1 BRA `(.L_x_9) ;  /* 0x0000000400181947 */ /* 0x000fea0003800000 */
[----:B------:R-:W-:-:S04]  /*0460*/  LOP3.LUT P1, RZ, R9, 0x7fffffff, RZ, 0xc0, !PT ;  /* 0x7fffffff09ff7812 */ /* 0x000fc8000782c0ff */
[----:B------:R-:W-:-:S13]  /*0470*/  PLOP3.LUT P0, PT, P0, P1, PT, 0x2f, 0xf2 ;  /* 0x0000000000f2781c */ /* 0x000fda0000702577 */
[----:B------:R-:W-:Y:S05]  /*0480*/  @P0 BRA `(.L_x_10) ;  /* 0x0000000400000947 */ /* 0x000fea0003800000 */
[----:B------:R-:W-:Y:S02]  /*0490*/  ISETP.GE.AND P0, PT, R11, RZ, PT ;  /* 0x000000ff0b00720c */ /* 0x000fe40003f06270 */
[----:B------:R-:W-:-:S11]  /*04a0*/  ISETP.GE.AND P1, PT, R12, RZ, PT ;  /* 0x000000ff0c00720c */ /* 0x000fd60003f26270 */
[----:B------:R-:W-:Y:S02]  /*04b0*/  @P0 IMAD.MOV.U32 R10, RZ, RZ, RZ ;  /* 0x000000ffff0a0224 */ /* 0x000fe400078e00ff */
[----:B------:R-:W-:Y:S01]  /*04c0*/  @!P0 FFMA R8, R0, 1.84467440737095516160e+19, RZ ;  /* 0x5f80000000088823 */ /* 0x000fe200000000ff */
[----:B------:R-:W-:Y:S02]  /*04d0*/  @!P0 IMAD.MOV.U32 R10, RZ, RZ, -0x40 ;  /* 0xffffffc0ff0a8424 */ /* 0x000fe400078e00ff */
[----:B------:R-:W-:Y:S02]  /*04e0*/  @!P1 FFMA R9, R3, 1.84467440737095516160e+19, RZ ;  /* 0x5f80000003099823 */ /* 0x000fe400000000ff */
[----:B------:R-:W-:-:S07]  /*04f0*/  @!P1 VIADD R10, R10, 0x40 ;  /* 0x000000400a0a9836 */ /* 0x000fce0000000000 */
.L_x_6:
[----:B------:R-:W-:Y:S01]  /*0500*/  LEA R0, R7, 0xc0800000, 0x17 ;  /* 0xc080000007007811 */ /* 0x000fe200078eb8ff */
[----:B------:R-:W-:Y:S01]  /*0510*/  VIADD R6, R6, 0xffffff81 ;  /* 0xffffff8106067836 */ /* 0x000fe20000000000 */
[----:B------:R-:W-:Y:S03]  /*0520*/  BSSY.RECONVERGENT B3, `(.L_x_11) ;  /* 0x0000035000037945 */ /* 0x000fe60003800200 */
[----:B------:R-:W-:Y:S01]  /*0530*/  IMAD.IADD R9, R9, 0x1, -R0 ;  /* 0x0000000109097824 */ /* 0x000fe200078e0a00 */
[C---:B------:R-:W-:Y:S01]  /*0540*/  IADD3 R7, PT, PT, R6.reuse, 0x7f, -R7 ;  /* 0x0000007f06077810 */ /* 0x040fe20007ffe807 */
[----:B------:R-:W-:Y:S02]  /*0550*/  IMAD R0, R6, -0x800000, R8 ;  /* 0xff80000006007824 */ /* 0x000fe400078e0208 */
[----:B------:R-:W0:Y:S01]  /*0560*/  MUFU.RCP R3, R9 ;  /* 0x0000000900037308 */ /* 0x000e220000001000 */
[----:B------:R-:W-:Y:S01]  /*0570*/  FADD.FTZ R11, -R9, -RZ ;  /* 0x800000ff090b7221 */ /* 0x000fe20000010100 */
[----:B------:R-:W-:-:S03]  /*0580*/  IMAD.IADD R7, R7, 0x1, R10 ;  /* 0x0000000107077824 */ /* 0x000fc600078e020a */
[----:B0-----:R-:W-:-:S04]  /*0590*/  FFMA R12, R3, R11, 1 ;  /* 0x3f800000030c7423 */ /* 0x001fc8000000000b */
[----:B------:R-:W-:-:S04]  /*05a0*/  FFMA R12, R3, R12, R3 ;  /* 0x0000000c030c7223 */ /* 0x000fc80000000003 */
[----:B------:R-:W-:-:S04]  /*05b0*/  FFMA R3, R0, R12, RZ ;  /* 0x0000000c00037223 */ /* 0x000fc800000000ff */
[----:B------:R-:W-:-:S04]  /*05c0*/  FFMA R8, R11, R3, R0 ;  /* 0x000000030b087223 */ /* 0x000fc80000000000 */
[----:B------:R-:W-:-:S04]  /*05d0*/  FFMA R13, R12, R8, R3 ;  /* 0x000000080c0d7223 */ /* 0x000fc80000000003 */
[----:B------:R-:W-:-:S04]  /*05e0*/  FFMA R8, R11, R13, R0 ;  /* 0x0000000d0b087223 */ /* 0x000fc80000000000 */
[----:B------:R-:W-:-:S05]  /*05f0*/  FFMA R0, R12, R8, R13 ;  /* 0x000000080c007223 */ /* 0x000fca000000000d */
[----:B------:R-:W-:-:S04]  /*0600*/  SHF.R.U32.HI R3, RZ, 0x17, R0 ;  /* 0x00000017ff037819 */ /* 0x000fc80000011600 */
[----:B------:R-:W-:-:S05]  /*0610*/  LOP3.LUT R3, R3, 0xff, RZ, 0xc0, !PT ;  /* 0x000000ff03037812 */ /* 0x000fca00078ec0ff */
[----:B------:R-:W-:-:S04]  /*0620*/  IMAD.IADD R9, R3, 0x1, R7 ;  /* 0x0000000103097824 */ /* 0x000fc800078e0207 */
[----:B------:R-:W-:-:S05]  /*0630*/  VIADD R3, R9, 0xffffffff ;  /* 0xffffffff09037836 */ /* 0x000fca0000000000 */
[----:B------:R-:W-:-:S13]  /*0640*/  ISETP.GE.U32.AND P0, PT, R3, 0xfe, PT ;  /* 0x000000fe0300780c */ /* 0x000fda0003f06070 */
[----:B------:R-:W-:Y:S05]  /*0650*/  @!P0 BRA `(.L_x_12) ;  /* 0x0000000000808947 */ /* 0x000fea0003800000 */
[----:B------:R-:W-:-:S13]  /*0660*/  ISETP.GT.AND P0, PT, R9, 0xfe, PT ;  /* 0x000000fe0900780c */ /* 0x000fda0003f04270 */
[----:B------:R-:W-:Y:S05]  /*0670*/  @P0 BRA `(.L_x_13) ;  /* 0x00000000006c0947 */ /* 0x000fea0003800000 */
[----:B------:R-:W-:-:S13]  /*0680*/  ISETP.GE.AND P0, PT, R9, 0x1, PT ;  /* 0x000000010900780c */ /* 0x000fda0003f06270 */
[----:B------:R-:W-:Y:S05]  /*0690*/  @P0 BRA `(.L_x_14) ;  /* 0x0000000000740947 */ /* 0x000fea0003800000 */
[----:B------:R-:W-:Y:S02]  /*06a0*/  ISETP.GE.AND P0, PT, R9, -0x18, PT ;  /* 0xffffffe80900780c */ /* 0x000fe40003f06270 */
[----:B------:R-:W-:-:S11]  /*06b0*/  LOP3.LUT R0, R0, 0x80000000, RZ, 0xc0, !PT ;  /* 0x8000000000007812 */ /* 0x000fd600078ec0ff */
[----:B------:R-:W-:Y:S05]  /*06c0*/  @!P0 BRA `(.L_x_14) ;  /* 0x0000000000688947 */ /* 0x000fea0003800000 */
[CCC-:B------:R-:W-:Y:S01]  /*06d0*/  FFMA.RZ R3, R12.reuse, R8.reuse, R13.reuse ;  /* 0x000000080c037223 */ /* 0x1c0fe2000000c00d */
[CCC-:B------:R-:W-:Y:S01]  /*06e0*/  FFMA.RM R6, R12.reuse, R8.reuse, R13.reuse ;  /* 0x000000080c067223 */ /* 0x1c0fe2000000400d */
[C---:B------:R-:W-:Y:S02]  /*06f0*/  ISETP.NE.AND P2, PT, R9.reuse, RZ, PT ;  /* 0x000000ff0900720c */ /* 0x040fe40003f45270 */
[----:B------:R-:W-:Y:S02]  /*0700*/  ISETP.NE.AND P1, PT, R9, RZ, PT ;  /* 0x000000ff0900720c */ /* 0x000fe40003f25270 */
[----:B------:R-:W-:Y:S01]  /*0710*/  LOP3.LUT R7, R3, 0x7fffff, RZ, 0xc0, !PT ;  /* 0x007fffff03077812 */ /* 0x000fe200078ec0ff */
[----:B------:R-:W-:Y:S01]  /*0720*/  FFMA.RP R3, R12, R8, R13 ;  /* 0x000000080c037223 */ /* 0x000fe2000000800d */
[----:B------:R-:W-:Y:S02]  /*0730*/  VIADD R8, R9, 0x20 ;  /* 0x0000002009087836 */ /* 0x000fe40000000000 */
[----:B------:R-:W-:Y:S01]  /*0740*/  LOP3.LUT R7, R7, 0x800000, RZ, 0xfc, !PT ;  /* 0x0080000007077812 */ /* 0x000fe200078efcff */
[----:B------:R-:W-:Y:S01]  /*0750*/  IMAD.MOV R9, RZ, RZ, -R9 ;  /* 0x000000ffff097224 */ /* 0x000fe200078e0a09 */
[----:B------:R-:W-:-:S02]  /*0760*/  FSETP.NEU.FTZ.AND P0, PT, R3, R6, PT ;  /* 0x000000060300720b */ /* 0x000fc40003f1d000 */
[----:B------:R-:W-:Y:S02]  /*0770*/  SHF.L.U32 R8, R7, R8, RZ ;  /* 0x0000000807087219 */ /* 0x000fe400000006ff */
[----:B------:R-:W-:Y:S02]  /*0780*/  SEL R6, R9, RZ, P2 ;  /* 0x000000ff09067207 */ /* 0x000fe40001000000 */
[----:B------:R-:W-:Y:S02]  /*0790*/  ISETP.NE.AND P1, PT, R8, RZ, P1 ;  /* 0x000000ff0800720c */ /* 0x000fe40000f25270 */
[----:B------:R-:W-:Y:S02]  /*07a0*/  SHF.R.U32.HI R6, RZ, R6, R7 ;  /* 0x00000006ff067219 */ /* 0x000fe40000011607 */
[----:B------:R-:W-:Y:S02]  /*07b0*/  PLOP3.LUT P0, PT, P0, P1, PT, 0xf8, 0x8f ;  /* 0x00000000008f781c */ /* 0x000fe40000703f70 */
[----:B------:R-:W-:-:S02]  /*07c0*/  SHF.R.U32.HI R8, RZ, 0x1, R6 ;  /* 0x00000001ff087819 */ /* 0x000fc40000011606 */
[----:B------:R-:W-:-:S04]  /*07d0*/  SEL R3, RZ, 0x1, !P0 ;  /* 0x00000001ff037807 */ /* 0x000fc80004000000 */
[----:B------:R-:W-:-:S04]  /*07e0*/  LOP3.LUT R3, R3, 0x1, R8, 0xf8, !PT ;  /* 0x0000000103037812 */ /* 0x000fc800078ef808 */
[----:B------:R-:W-:-:S05]  /*07f0*/  LOP3.LUT R3, R3, R6, RZ, 0xc0, !PT ;  /* 0x0000000603037212 */ /* 0x000fca00078ec0ff */
[----:B------:R-:W-:-:S05]  /*0800*/  IMAD.IADD R3, R8, 0x1, R3 ;  /* 0x0000000108037824 */ /* 0x000fca00078e0203 */
[----:B------:R-:W-:Y:S01]  /*0810*/  LOP3.LUT R0, R3, R0, RZ, 0xfc, !PT ;  /* 0x0000000003007212 */ /* 0x000fe200078efcff */
[----:B------:R-:W-:Y:S06]  /*0820*/  BRA `(.L_x_14) ;  /* 0x0000000000107947 */ /* 0x000fec0003800000 */
.L_x_13:
[----:B------:R-:W-:-:S04]  /*0830*/  LOP3.LUT R0, R0, 0x80000000, RZ, 0xc0, !PT ;  /* 0x8000000000007812 */ /* 0x000fc800078ec0ff */
[----:B------:R-:W-:Y:S01]  /*0840*/  LOP3.LUT R0, R0, 0x7f800000, RZ, 0xfc, !PT ;  /* 0x7f80000000007812 */ /* 0x000fe200078efcff */
[----:B------:R-:W-:Y:S06]  /*0850*/  BRA `(.L_x_14) ;  /* 0x0000000000047947 */ /* 0x000fec0003800000 */
.L_x_12:
[----:B------:R-:W-:-:S07]  /*0860*/  IMAD R0, R7, 0x800000, R0 ;  /* 0x0080000007007824 */ /* 0x000fce00078e0200 */
.L_x_14:
[----:B------:R-:W-:Y:S05]  /*0870*/  BSYNC.RECONVERGENT B3 ;  /* 0x0000000000037941 */ /* 0x000fea0003800200 */
.L_x_11:
[----:B------:R-:W-:Y:S05]  /*0880*/  BRA `(.L_x_15) ;  /* 0x0000000000207947 */ /* 0x000fea0003800000 */
.L_x_10:
[----:B------:R-:W-:-:S04]  /*0890*/  LOP3.LUT R0, R9, 0x80000000, R8, 0x48, !PT ;  /* 0x8000000009007812 */ /* 0x000fc800078e4808 */
[----:B------:R-:W-:Y:S01]  /*08a0*/  LOP3.LUT R0, R0, 0x7f800000, RZ, 0xfc, !PT ;  /* 0x7f80000000007812 */ /* 0x000fe200078efcff */
[----:B------:R-:W-:Y:S06]  /*08b0*/  BRA `(.L_x_15) ;  /* 0x0000000000147947 */ /* 0x000fec0003800000 */
.L_x_9:
[----:B------:R-:W-:Y:S01]  /*08c0*/  LOP3.LUT R0, R9, 0x80000000, R8, 0x48, !PT ;  /* 0x8000000009007812 */ /* 0x000fe200078e4808 */
[----:B------:R-:W-:Y:S06]  /*08d0*/  BRA `(.L_x_15) ;  /* 0x00000000000c7947 */ /* 0x000fec0003800000 */
.L_x_8:
[----:B------:R-:W0:Y:S01]  /*08e0*/  MUFU.RSQ R0, -QNAN ;  /* 0xffc0000000007908 */ /* 0x000e220000001400 */
[----:B------:R-:W-:Y:S05]  /*08f0*/  BRA `(.L_x_15) ;  /* 0x0000000000047947 */ /* 0x000fea0003800000 */
.L_x_7:
[----:B------:R-:W-:-:S07]  /*0900*/  FADD.FTZ R0, R0, R3 ;  /* 0x0000000300007221 */ /* 0x000fce0000010000 */
.L_x_15:
[----:B------:R-:W-:Y:S05]  /*0910*/  BSYNC.RECONVERGENT B2 ;  /* 0x0000000000027941 */ /* 0x000fea0003800200 */
.L_x_5:
[----:B------:R-:W-:-:S04]  /*0920*/  IMAD.MOV.U32 R3, RZ, RZ, 0x0 ;  /* 0x00000000ff037424 */ /* 0x000fc800078e00ff */
[----:B0-----:R-:W-:Y:S05]  /*0930*/  RET.REL.NODEC R2 `(_Z22kernel_normalize_imagePfPKfi) ;  /* 0xfffffff402b07950 */ /* 0x001fea0003c3ffff */
.L_x_16:
[----:B------:R-:W-:-:S00]  /*0940*/  BRA `(.L_x_16) ;  /* 0xfffffffc00fc7947 */ /* 0x000fc0000383ffff */
[----:B------:R-:W-:-:S00]  /*0950*/  NOP ;  /* 0x0000000000007918 */ /* 0x000fc00000000000 */
        /* <DEDUP_REMOVED lines=10> */
.L_x_257:


//--------------------- .text._Z24kernel_reconstruct_imagePKfPfS1_iiiii --------------------------
	.section	.text._Z24kernel_reconstruct_imagePKfPfS1_iiiii,"ax",@progbits
	.align	128
        .global         _Z24kernel_reconstruct_imagePKfPfS1_iiiii
        .type           _Z24kernel_reconstruct_imagePKfPfS1_iiiii,@function
        .size           _Z24kernel_reconstruct_imagePKfPfS1_iiiii,(.L_x_263 - _Z24kernel_reconstruct_imagePKfPfS1_iiiii)
        .other          _Z24kernel_reconstruct_imagePKfPfS1_iiiii,@"STO_CUDA_ENTRY STV_DEFAULT"
_Z24kernel_reconstruct_imagePKfPfS1_iiiii:
.text._Z24kernel_reconstruct_imagePKfPfS1_iiiii:
[----:B------:R-:W-:Y:S01]  /*0000*/  LDC R1, c[0x0][0x37c] ;  /* 0x0000df00ff017b82 */ /* 0x000fe20000000800 */
[----:B------:R-:W0:Y:S07]  /*0010*/  S2R R3, SR_TID.X ;  /* 0x0000000000037919 */ /* 0x000e2e0000002100 */
[----:B------:R-:W0:Y:S01]  /*0020*/  S2UR UR4, SR_CTAID.X ;  /* 0x00000000000479c3 */ /* 0x000e220000002500 */
[----:B------:R-:W1:Y:S07]  /*0030*/  LDCU UR5, c[0x0][0x3a8] ;  /* 0x00007500ff0577ac */ /* 0x000e6e0008000800 */
[----:B------:R-:W0:Y:S08]  /*0040*/  LDC R12, c[0x0][0x360] ;  /* 0x0000d800ff0c7b82 */ /* 0x000e300000000800 */
[----:B------:R-:W1:Y:S01]  /*0050*/  LDC R5, c[0x0][0x3a4] ;  /* 0x0000e900ff057b82 */ /* 0x000e620000000800 */
[----:B0-----:R-:W-:-:S02]  /*0060*/  IMAD R12, R12, UR4, R3 ;  /* 0x000000040c0c7c24 */ /* 0x001fc4000f8e0203 */
[----:B-1----:R-:W-:-:S05]  /*0070*/  IMAD R3, R5, UR5, RZ ;  /* 0x0000000505037c24 */ /* 0x002fca000f8e02ff */
[----:B------:R-:W-:-:S13]  /*0080*/  ISETP.GE.AND P0, PT, R12, R3, PT ;  /* 0x000000030c00720c */ /* 0x000fda0003f06270 */
[----:B------:R-:W-:Y:S05]  /*0090*/  @P0 EXIT ;  /* 0x000000000000094d */ /* 0x000fea0003800000 */
[----:B------:R-:W-:Y:S01]  /*00a0*/  IABS R7, R5 ;  /* 0x0000000500077213 */ /* 0x000fe20000000000 */
[----:B------:R-:W0:Y:S03]  /*00b0*/  LDC R13, c[0x0][0x3a0] ;  /* 0x0000e800ff0d7b82 */ /* 0x000e260000000800 */
[----:B------:R-:W1:Y:S08]  /*00c0*/  I2F.RP R0, R7 ;  /* 0x0000000700007306 */ /* 0x000e700000209400 */
[----:B-1----:R-:W1:Y:S01]  /*00d0*/  MUFU.RCP R0, R0 ;  /* 0x0000000000007308 */ /* 0x002e620000001000 */
[----:B0-----:R-:W-:Y:S01]  /*00e0*/  ISETP.GE.AND P3, PT, R13, 0x1, PT ;  /* 0x000000010d00780c */ /* 0x001fe20003f66270 */
[----:B-1----:R-:W-:-:S06]  /*00f0*/  VIADD R2, R0, 0xffffffe ;  /* 0x0ffffffe00027836 */ /* 0x002fcc0000000000 */
[----:B------:R0:W1:Y:S02]  /*0100*/  F2I.FTZ.U32.TRUNC.NTZ R3, R2 ;  /* 0x0000000200037305 */ /* 0x000064000021f000 */
[----:B0-----:R-:W-:Y:S02]  /*0110*/  IMAD.MOV.U32 R2, RZ, RZ, RZ ;  /* 0x000000ffff027224 */ /* 0x001fe400078e00ff */
[----:B-1----:R-:W-:-:S04]  /*0120*/  IMAD.MOV R4, RZ, RZ, -R3 ;  /* 0x000000ffff047224 */ /* 0x002fc800078e0a03 */
[----:B------:R-:W-:Y:S01]  /*0130*/  IMAD R9, R4, R7, RZ ;  /* 0x0000000704097224 */ /* 0x000fe200078e02ff */
[----:B------:R-:W-:-:S03]  /*0140*/  IABS R4, R12 ;  /* 0x0000000c00047213 */ /* 0x000fc60000000000 */
[----:B------:R-:W-:-:S06]  /*0150*/  IMAD.HI.U32 R3, R3, R9, R2 ;  /* 0x0000000903037227 */ /* 0x000fcc00078e0002 */
[----:B------:R-:W-:-:S04]  /*0160*/  IMAD.HI.U32 R0, R3, R4, RZ ;  /* 0x0000000403007227 */ /* 0x000fc800078e00ff */
[----:B------:R-:W-:-:S04]  /*0170*/  IMAD.MOV R3, RZ, RZ, -R0 ;  /* 0x000000ffff037224 */ /* 0x000fc800078e0a00 */
[----:B------:R-:W-:Y:S01]  /*0180*/  IMAD R2, R7, R3, R4 ;  /* 0x0000000307027224 */ /* 0x000fe200078e0204 */
[----:B------:R-:W-:-:S04]  /*0190*/  LOP3.LUT R3, R12, R5, RZ, 0x3c, !PT ;  /* 0x000000050c037212 */ /* 0x000fc800078e3cff */
[----:B------:R-:W-:Y:S02]  /*01a0*/  ISETP.GT.U32.AND P2, PT, R7, R2, PT ;  /* 0x000000020700720c */ /* 0x000fe40003f44070 */
[----:B------:R-:W-:-:S11]  /*01b0*/  ISETP.GE.AND P0, PT, R3, RZ, PT ;  /* 0x000000ff0300720c */ /* 0x000fd60003f06270 */
[----:B------:R-:W-:-:S04]  /*01c0*/  @!P2 IADD3 R2, PT, PT, R2, -R7, RZ ;  /* 0x800000070202a210 */ /* 0x000fc80007ffe0ff */
[----:B------:R-:W-:Y:S01]  /*01d0*/  ISETP.GE.U32.AND P1, PT, R2, R7, PT ;  /* 0x000000070200720c */ /* 0x000fe20003f26070 */
[----:B------:R-:W-:-:S12]  /*01e0*/  @!P3 EXIT ;  /* 0x000000000000b94d */ /* 0x000fd80003800000 */
[----:B------:R-:W-:Y:S01]  /*01f0*/  @!P2 VIADD R0, R0, 0x1 ;  /* 0x000000010000a836 */ /* 0x000fe20000000000 */
[----:B------:R-:W-:Y:S01]  /*0200*/  ISETP.NE.AND P2, PT, R5, RZ, PT ;  /* 0x000000ff0500720c */ /* 0x000fe20003f45270 */
[----:B------:R-:W0:Y:S01]  /*0210*/  LDCU.64 UR6, c[0x0][0x388] ;  /* 0x00007100ff0677ac */ /* 0x000e220008000a00 */
[-C--:B------:R-:W-:Y:S01]  /*0220*/  IMAD R11, R12, R13.reuse, RZ ;  /* 0x0000000d0c0b7224 */ /* 0x080fe200078e02ff */
[C---:B------:R-:W-:Y:S01]  /*0230*/  LOP3.LUT R10, R13.reuse, 0x7ffffff8, RZ, 0xc0, !PT ;  /* 0x7ffffff80d0a7812 */ /* 0x040fe200078ec0ff */
[----:B------:R-:W-:Y:S01]  /*0240*/  @P1 VIADD R0, R0, 0x1 ;  /* 0x0000000100001836 */ /* 0x000fe20000000000 */
[----:B------:R-:W-:Y:S01]  /*0250*/  LOP3.LUT R18, R13, 0x7, RZ, 0xc0, !PT ;  /* 0x000000070d127812 */ /* 0x000fe200078ec0ff */
[----:B------:R-:W-:Y:S01]  /*0260*/  IMAD R11, R11, R13, RZ ;  /* 0x0000000d0b0b7224 */ /* 0x000fe200078e02ff */
[----:B------:R-:W-:Y:S01]  /*0270*/  LOP3.LUT R13, R13, 0x3, RZ, 0xc0, !PT ;  /* 0x000000030d0d7812 */ /* 0x000fe200078ec0ff */
[----:B------:R-:W-:Y:S01]  /*0280*/  @!P0 IMAD.MOV R0, RZ, RZ, -R0 ;  /* 0x000000ffff008224 */ /* 0x000fe200078e0a00 */
[----:B------:R-:W1:Y:S01]  /*0290*/  LDCU.64 UR8, c[0x0][0x358] ;  /* 0x00006b00ff0877ac */ /* 0x000e620008000a00 */
[----:B------:R-:W-:Y:S01]  /*02a0*/  IMAD.MOV R14, RZ, RZ, -R10 ;  /* 0x000000ffff0e7224 */ /* 0x000fe200078e0a0a */
[----:B------:R-:W-:-:S02]  /*02b0*/  SHF.R.S32.HI R20, RZ, 0x1f, R11 ;  /* 0x0000001fff147819 */ /* 0x000fc4000001140b */
[----:B------:R-:W-:Y:S01]  /*02c0*/  @!P2 LOP3.LUT R0, RZ, R5, RZ, 0x33, !PT ;  /* 0x00000005ff00a212 */ /* 0x000fe200078e33ff */
[----:B------:R-:W-:-:S03]  /*02d0*/  UMOV UR4, URZ ;  /* 0x000000ff00047c82 */ /* 0x000fc60008000000 */
[----:B------:R-:W-:Y:S01]  /*02e0*/  IADD3 R2, PT, PT, -R0, RZ, RZ ;  /* 0x000000ff00027210 */ /* 0x000fe20007ffe1ff */
[----:B0-----:R-:W-:-:S04]  /*02f0*/  UIADD3 UR5, UP0, UPT, UR6, 0x10, URZ ;  /* 0x0000001006057890 */ /* 0x001fc8000ff1e0ff */
[----:B------:R-:W-:Y:S01]  /*0300*/  IMAD R12, R5, R2, R12 ;  /* 0x00000002050c7224 */ /* 0x000fe200078e020c */
[----:B------:R-:W-:-:S12]  /*0310*/  UIADD3.X UR6, UPT, UPT, URZ, UR7, URZ, UP0, !UPT ;  /* 0x00000007ff067290 */ /* 0x000fd800087fe4ff */
.L_x_22:
[----:B0-----:R-:W0:Y:S01]  /*0320*/  LDCU UR13, c[0x0][0x3a0] ;  /* 0x00007400ff0d77ac */ /* 0x001e220008000800 */
[----:B------:R-:W-:Y:S02]  /*0330*/  VIADD R15, R0, UR4 ;  /* 0x00000004000f7c36 */ /* 0x000fe40008000000 */
[----:B---3--:R-:W-:Y:S01]  /*0340*/  IMAD.MOV.U32 R2, RZ, RZ, RZ ;  /* 0x000000ffff027224 */ /* 0x008fe200078e00ff */
[----:B--2---:R-:W2:Y:S01]  /*0350*/  LDCU UR7, c[0x0][0x398] ;  /* 0x00007300ff0777ac */ /* 0x004ea20008000800 */
[----:B0-----:R-:W-:Y:S02]  /*0360*/  UISETP.GE.U32.AND UP1, UPT, UR13, 0x8, UPT ;  /* 0x000000080d00788c */ /* 0x001fe4000bf26070 */
[----:B------:R-:W-:Y:S02]  /*0370*/  UIMAD UR12, UR4, UR13, URZ ;  /* 0x0000000d040c72a4 */ /* 0x000fe4000f8e02ff */
[----:B------:R-:W-:Y:S01]  /*0380*/  UIADD3 UR4, UPT, UPT, UR4, 0x1, URZ ;  /* 0x0000000104047890 */ /* 0x000fe2000fffe0ff */
[----:B--2---:R-:W-:-:S03]  /*0390*/  IMAD R15, R15, UR7, R12 ;  /* 0x000000070f0f7c24 */ /* 0x004fc6000f8e020c */
[----:B------:R-:W-:Y:S01]  /*03a0*/  UISETP.NE.AND UP0, UPT, UR4, UR13, UPT ;  /* 0x0000000d0400728c */ /* 0x000fe2000bf05270 */
[----:B----4-:R-:W-:Y:S10]  /*03b0*/  BRA.U !UP1, `(.L_x_17) ;  /* 0x0000000109b87547 */ /* 0x010ff4000b800000 */
[----:B------:R-:W0:Y:S01]  /*03c0*/  LDCU.64 UR10, c[0x0][0x380] ;  /* 0x00007000ff0a77ac */ /* 0x000e220008000a00 */
[----:B------:R-:W2:Y:S01]  /*03d0*/  LDC.64 R2, c[0x0][0x390] ;  /* 0x0000e400ff027b82 */ /* 0x000ea20000000a00 */
[----:B------:R-:W-:Y:S01]  /*03e0*/  IADD3 R5, P0, PT, R11, UR12, RZ ;  /* 0x0000000c0b057c10 */ /* 0x000fe2000ff1e0ff */
[----:B------:R-:W-:Y:S02]  /*03f0*/  IMAD.MOV.U32 R17, RZ, RZ, R15 ;  /* 0x000000ffff117224 */ /* 0x000fe400078e000f */
[----:B------:R-:W-:Y:S01]  /*0400*/  IMAD.MOV.U32 R16, RZ, RZ, R14 ;  /* 0x000000ffff107224 */ /* 0x000fe200078e000e */
[----:B------:R-:W-:Y:S02]  /*0410*/  IADD3.X R6, PT, PT, RZ, R20, RZ, P0, !PT ;  /* 0x00000014ff067210 */ /* 0x000fe400007fe4ff */
[----:B0-----:R-:W-:-:S04]  /*0420*/  LEA R4, P1, R5, UR10, 0x2 ;  /* 0x0000000a05047c11 */ /* 0x001fc8000f8210ff */
[----:B------:R-:W-:Y:S02]  /*0430*/  IADD3 R4, P0, PT, R4, 0x10, RZ ;  /* 0x0000001004047810 */ /* 0x000fe40007f1e0ff */
[----:B------:R-:W-:-:S05]  /*0440*/  LEA.HI.X R5, R5, UR11, R6, 0x2, P1 ;  /* 0x0000000b05057c11 */ /* 0x000fca00088f1406 */
[----:B------:R-:W-:-:S07]  /*0450*/  IMAD.X R5, RZ, RZ, R5, P0 ;  /* 0x000000ffff057224 */ /* 0x000fce00000e0605 */
.L_x_18:
[----:B01----:R-:W3:Y:S04]  /*0460*/  LDG.E.CONSTANT R21, desc[UR8][R4.64+-0x10] ;  /* 0xfffff00804157981 */ /* 0x003ee8000c1e9900 */
[----:B------:R-:W4:Y:S01]  /*0470*/  LDG.E.CONSTANT R23, desc[UR8][R4.64+-0xc] ;  /* 0xfffff40804177981 */ /* 0x000f22000c1e9900 */
[----:B------:R-:W-:Y:S01]  /*0480*/  MOV R6, UR5 ;  /* 0x0000000500067c02 */ /* 0x000fe20008000f00 */
[----:B------:R-:W-:Y:S02]  /*0490*/  IMAD.U32 R7, RZ, RZ, UR6 ;  /* 0x00000006ff077e24 */ /* 0x000fe4000f8e00ff */
[----:B------:R-:W5:Y:S01]  /*04a0*/  LDG.E.CONSTANT R25, desc[UR8][R4.64+-0x8] ;  /* 0xfffff80804197981 */ /* 0x000f62000c1e9900 */
[----:B------:R-:W-:Y:S02]  /*04b0*/  IMAD.MOV.U32 R19, RZ, RZ, 0x3f800000 ;  /* 0x3f800000ff137424 */ /* 0x000fe400078e00ff */
[C---:B------:R-:W-:Y:S01]  /*04c0*/  IMAD.WIDE R6, R17.reuse, 0x4, R6 ;  /* 0x0000000411067825 */ /* 0x040fe200078e0206 */
[----:B------:R-:W5:Y:S03]  /*04d0*/  LDG.E.CONSTANT R27, desc[UR8][R4.64+-0x4] ;  /* 0xfffffc08041b7981 */ /* 0x000f66000c1e9900 */
[----:B--2---:R-:W-:Y:S01]  /*04e0*/  IMAD.WIDE R8, R17, 0x4, R2 ;  /* 0x0000000411087825 */ /* 0x004fe200078e0202 */
[----:B------:R-:W2:Y:S04]  /*04f0*/  LDG.E.CONSTANT R29, desc[UR8][R4.64] ;  /* 0x00000008041d7981 */ /* 0x000ea8000c1e9900 */
[----:B------:R-:W2:Y:S04]  /*0500*/  LDG.E.CONSTANT R22, desc[UR8][R4.64+0x4] ;  /* 0x0000040804167981 */ /* 0x000ea8000c1e9900 */
[----:B------:R-:W2:Y:S04]  /*0510*/  LDG.E.CONSTANT R24, desc[UR8][R4.64+0x8] ;  /* 0x0000080804187981 */ /* 0x000ea8000c1e9900 */
[----:B------:R0:W2:Y:S01]  /*0520*/  LDG.E.CONSTANT R26, desc[UR8][R4.64+0xc] ;  /* 0x00000c08041a7981 */ /* 0x0000a2000c1e9900 */
[----:B------:R-:W-:-:S05]  /*0530*/  VIADD R16, R16, 0x8 ;  /* 0x0000000810107836 */ /* 0x000fca0000000000 */
[----:B------:R-:W-:Y:S02]  /*0540*/  ISETP.NE.AND P0, PT, R16, RZ, PT ;  /* 0x000000ff1000720c */ /* 0x000fe40003f05270 */
[----:B0-----:R-:W-:Y:S01]  /*0550*/  IADD3 R4, P1, PT, R4, 0x20, RZ ;  /* 0x0000002004047810 */ /* 0x001fe20007f3e0ff */
[----:B------:R-:W-:-:S03]  /*0560*/  VIADD R17, R17, 0x8 ;  /* 0x0000000811117836 */ /* 0x000fc60000000000 */
[----:B------:R-:W-:Y:S01]  /*0570*/  IADD3.X R5, PT, PT, RZ, R5, RZ, P1, !PT ;  /* 0x00000005ff057210 */ /* 0x000fe20000ffe4ff */
[----:B---3--:R0:W-:Y:S04]  /*0580*/  REDG.E.ADD.F32.FTZ.RN.STRONG.GPU desc[UR8][R6.64+-0x10], R21 ;  /* 0xfffff015060079a6 */ /* 0x0081e8000c12f308 */
[----:B------:R0:W-:Y:S04]  /*0590*/  REDG.E.ADD.F32.FTZ.RN.STRONG.GPU desc[UR8][R8.64], R19 ;  /* 0x00000013080079a6 */ /* 0x0001e8000c12f308 */
[----:B----4-:R0:W-:Y:S04]  /*05a0*/  REDG.E.ADD.F32.FTZ.RN.STRONG.GPU desc[UR8][R6.64+-0xc], R23 ;  /* 0xfffff417060079a6 */ /* 0x0101e8000c12f308 */
[----:B------:R0:W-:Y:S04]  /*05b0*/  REDG.E.ADD.F32.FTZ.RN.STRONG.GPU desc[UR8][R8.64+0x4], R19 ;  /* 0x00000413080079a6 */ /* 0x0001e8000c12f308 */
[----:B-----5:R0:W-:Y:S04]  /*05c0*/  REDG.E.ADD.F32.FTZ.RN.STRONG.GPU desc[UR8][R6.64+-0x8], R25 ;  /* 0xfffff819060079a6 */ /* 0x0201e8000c12f308 */
[----:B------:R0:W-:Y:S04]  /*05d0*/  REDG.E.ADD.F32.FTZ.RN.STRONG.GPU desc[UR8][R8.64+0x8], R19 ;  /* 0x00000813080079a6 */ /* 0x0001e8000c12f308 */
[----:B------:R0:W-:Y:S04]  /*05e0*/  REDG.E.ADD.F32.FTZ.RN.STRONG.GPU desc[UR8][R6.64+-0x4], R27 ;  /* 0xfffffc1b060079a6 */ /* 0x0001e8000c12f308 */
[----:B------:R0:W-:Y:S04]  /*05f0*/  REDG.E.ADD.F32.FTZ.RN.STRONG.GPU desc[UR8][R8.64+0xc], R19 ;  /* 0x00000c13080079a6 */ /* 0x0001e8000c12f308 */
[----:B--2---:R0:W-:Y:S04]  /*0600*/  REDG.E.ADD.F32.FTZ.RN.STRONG.GPU desc[UR8][R6.64], R29 ;  /* 0x0000001d060079a6 */ /* 0x0041e8000c12f308 */
[----:B------:R0:W-:Y:S04]  /*0610*/  REDG.E.ADD.F32.FTZ.RN.STRONG.GPU desc[UR8][R8.64+0x10], R19 ;  /* 0x00001013080079a6 */ /* 0x0001e8000c12f308 */
[----:B------:R0:W-:Y:S04]  /*0620*/  REDG.E.ADD.F32.FTZ.RN.STRONG.GPU desc[UR8][R6.64+0x4], R22 ;  /* 0x00000416060079a6 */ /* 0x0001e8000c12f308 */
[----:B------:R0:W-:Y:S04]  /*0630*/  REDG.E.ADD.F32.FTZ.RN.STRONG.GPU desc[UR8][R8.64+0x14], R19 ;  /* 0x00001413080079a6 */ /* 0x0001e8000c12f308 */
[----:B------:R0:W-:Y:S04]  /*0640*/  REDG.E.ADD.F32.FTZ.RN.STRONG.GPU desc[UR8][R6.64+0x8], R24 ;  /* 0x00000818060079a6 */ /* 0x0001e8000c12f308 */
[----:B------:R0:W-:Y:S04]  /*0650*/  REDG.E.ADD.F32.FTZ.RN.STRONG.GPU desc[UR8][R8.64+0x18], R19 ;  /* 0x00001813080079a6 */ /* 0x0001e8000c12f308 */
[----:B------:R0:W-:Y:S04]  /*0660*/  REDG.E.ADD.F32.FTZ.RN.STRONG.GPU desc[UR8][R6.64+0xc], R26 ;  /* 0x00000c1a060079a6 */ /* 0x0001e8000c12f308 */
[----:B------:R0:W-:Y:S01]  /*0670*/  REDG.E.ADD.F32.FTZ.RN.STRONG.GPU desc[UR8][R8.64+0x1c], R19 ;  /* 0x00001c13080079a6 */ /* 0x0001e2000c12f308 */
[----:B------:R-:W-:Y:S05]  /*0680*/  @P0 BRA `(.L_x_18) ;  /* 0xfffffffc00740947 */ /* 0x000fea000383ffff */
[----:B------:R-:W-:-:S07]  /*0690*/  IMAD.MOV.U32 R2, RZ, RZ, R10 ;  /* 0x000000ffff027224 */ /* 0x000fce00078e000a */
.L_x_17:
[----:B------:R-:W-:-:S13]  /*06a0*/  ISETP.NE.AND P0, PT, R18, RZ, PT ;  /* 0x000000ff1200720c */ /* 0x000fda0003f05270 */
[----:B------:R-:W-:Y:S05]  /*06b0*/  @!P0 BRA `(.L_x_19) ;  /* 0x0000000400308947 */ /* 0x000fea0003800000 */
[----:B------:R-:W-:Y:S01]  /*06c0*/  VIADD R3, R18, 0xffffffff ;  /* 0xffffffff12037836 */ /* 0x000fe20000000000 */
[----:B------:R-:W-:-:S04]  /*06d0*/  ISETP.NE.AND P0, PT, R13, RZ, PT ;  /* 0x000000ff0d00720c */ /* 0x000fc80003f05270 */
[----:B------:R-:W-:-:S13]  /*06e0*/  ISETP.GE.U32.AND P1, PT, R3, 0x3, PT ;  /* 0x000000030300780c */ /* 0x000fda0003f26070 */
[----:B------:R-:W-:Y:S05]  /*06f0*/  @!P1 BRA `(.L_x_20) ;  /* 0x0000000000749947 */ /* 0x000fea0003800000 */
[----:B------:R-:W2:Y:S01]  /*0700*/  LDCU.64 UR10, c[0x0][0x380] ;  /* 0x00007000ff0a77ac */ /* 0x000ea20008000a00 */
[----:B------:R-:W-:Y:S02]  /*0710*/  IADD3 R4, PT, PT, R2, UR12, RZ ;  /* 0x0000000c02047c10 */ /* 0x000fe4000fffe0ff */
[C---:B------:R-:W-:Y:S02]  /*0720*/  IADD3 R3, P1, P2, R11.reuse, UR12, R2 ;  /* 0x0000000c0b037c10 */ /* 0x040fe4000fa3e002 */
[----:B------:R-:W-:Y:S02]  /*0730*/  IADD3 R5, P3, PT, R11, R4, RZ ;  /* 0x000000040b057210 */ /* 0x000fe40007f7e0ff */
[----:B------:R-:W-:-:S03]  /*0740*/  IADD3.X R4, PT, PT, R20, RZ, RZ, P1, P2 ;  /* 0x000000ff14047210 */ /* 0x000fc60000fe44ff */
[----:B0-----:R-:W-:Y:S01]  /*0750*/  IMAD.X R6, RZ, RZ, R20, P3 ;  /* 0x000000ffff067224 */ /* 0x001fe200018e0614 */
[----:B--2---:R-:W-:Y:S02]  /*0760*/  LEA R16, P3, R5, UR10, 0x2 ;  /* 0x0000000a05107c11 */ /* 0x004fe4000f8610ff */
[----:B------:R-:W-:Y:S02]  /*0770*/  LEA R8, P1, R3, UR10, 0x2 ;  /* 0x0000000a03087c11 */ /* 0x000fe4000f8210ff */
[----:B------:R-:W-:Y:S02]  /*0780*/  LEA.HI.X R17, R5, UR11, R6, 0x2, P3 ;  /* 0x0000000b05117c11 */ /* 0x000fe400098f1406 */
[----:B------:R-:W-:Y:S01]  /*0790*/  LEA.HI.X R9, R3, UR11, R4, 0x2, P1 ;  /* 0x0000000b03097c11 */ /* 0x000fe200088f1404 */
[----:B------:R-:W0:Y:S03]  /*07a0*/  LDC.64 R6, c[0x0][0x388] ;  /* 0x0000e200ff067b82 */ /* 0x000e260000000a00 */
[----:B-1----:R-:W2:Y:S04]  /*07b0*/  LDG.E.CONSTANT R17, desc[UR8][R16.64] ;  /* 0x0000000810117981 */ /* 0x002ea8000c1e9900 */
[----:B------:R-:W3:Y:S01]  /*07c0*/  LDG.E.CONSTANT R19, desc[UR8][R8.64+0x4] ;  /* 0x0000040808137981 */ /* 0x000ee2000c1e9900 */
[----:B------:R-:W1:Y:S03]  /*07d0*/  LDC.64 R4, c[0x0][0x390] ;  /* 0x0000e400ff047b82 */ /* 0x000e660000000a00 */
[----:B------:R-:W4:Y:S04]  /*07e0*/  LDG.E.CONSTANT R21, desc[UR8][R8.64+0x8] ;  /* 0x0000080808157981 */ /* 0x000f28000c1e9900 */
[----:B------:R-:W5:Y:S01]  /*07f0*/  LDG.E.CONSTANT R23, desc[UR8][R8.64+0xc] ;  /* 0x00000c0808177981 */ /* 0x000f62000c1e9900 */
[----:B------:R-:W-:-:S04]  /*0800*/  IMAD.IADD R3, R15, 0x1, R2 ;  /* 0x000000010f037824 */ /* 0x000fc800078e0202 */
[----:B0-----:R-:W-:-:S04]  /*0810*/  IMAD.WIDE R6, R3, 0x4, R6 ;  /* 0x0000000403067825 */ /* 0x001fc800078e0206 */
[----:B-1----:R-:W-:-:S04]  /*0820*/  IMAD.WIDE R4, R3, 0x4, R4 ;  /* 0x0000000403047825 */ /* 0x002fc800078e0204 */
[----:B------:R-:W-:Y:S01]  /*0830*/  IMAD.MOV.U32 R3, RZ, RZ, 0x3f800000 ;  /* 0x3f800000ff037424 */ /* 0x000fe200078e00ff */
[----:B--2---:R2:W-:Y:S04]  /*0840*/  REDG.E.ADD.F32.FTZ.RN.STRONG.GPU desc[UR8][R6.64], R17 ;  /* 0x00000011060079a6 */ /* 0x0045e8000c12f308 */
[----:B------:R2:W-:Y:S04]  /*0850*/  REDG.E.ADD.F32.FTZ.RN.STRONG.GPU desc[UR8][R4.64], R3 ;  /* 0x00000003040079a6 */ /* 0x0005e8000c12f308 */
[----:B---3--:R2:W-:Y:S04]  /*0860*/  REDG.E.ADD.F32.FTZ.RN.STRONG.GPU desc[UR8][R6.64+0x4], R19 ;  /* 0x00000413060079a6 */ /* 0x0085e8000c12f308 */
[----:B------:R2:W-:Y:S04]  /*0870*/  REDG.E.ADD.F32.FTZ.RN.STRONG.GPU desc[UR8][R4.64+0x4], R3 ;  /* 0x00000403040079a6 */ /* 0x0005e8000c12f308 */
[----:B----4-:R2:W-:Y:S04]  /*0880*/  REDG.E.ADD.F32.FTZ.RN.STRONG.GPU desc[UR8][R6.64+0x8], R21 ;  /* 0x00000815060079a6 */ /* 0x0105e8000c12f308 */
[----:B------:R2:W-:Y:S04]  /*0890*/  REDG.E.ADD.F32.FTZ.RN.STRONG.GPU desc[UR8][R4.64+0x8], R3 ;  /* 0x00000803040079a6 */ /* 0x0005e8000c12f308 */
[----:B-----5:R2:W-:Y:S04]  /*08a0*/  REDG.E.ADD.F32.FTZ.RN.STRONG.GPU desc[UR8][R6.64+0xc], R23 ;  /* 0x00000c17060079a6 */ /* 0x0205e8000c12f308 */
[----:B------:R2:W-:Y:S01]  /*08b0*/  REDG.E.ADD.F32.FTZ.RN.STRONG.GPU desc[UR8][R4.64+0xc], R3 ;  /* 0x00000c03040079a6 */ /* 0x0005e2000c12f308 */
[----:B------:R-:W-:-:S07]  /*08c0*/  IADD3 R2, PT, PT, R2, 0x4, RZ ;  /* 0x0000000402027810 */ /* 0x000fce0007ffe0ff */
.L_x_20:
[----:B------:R-:W-:Y:S05]  /*08d0*/  @!P0 BRA `(.L_x_19) ;  /* 0x0000000000a88947 */ /* 0x000fea0003800000 */
[----:B------:R-:W-:Y:S01]  /*08e0*/  ISETP.NE.AND P0, PT, R13, 0x1, PT ;  /* 0x000000010d00780c */ /* 0x000fe20003f05270 */
[----:B------:R-:W-:-:S12]  /*08f0*/  ULOP3.LUT UP1, URZ, UR13, 0x1, URZ, 0xc0, !UPT ;  /* 0x000000010dff7892 */ /* 0x000fd8000f82c0ff */
[----:B------:R-:W-:Y:S05]  /*0900*/  @!P0 BRA `(.L_x_21) ;  /* 0x00000000005c8947 */ /* 0x000fea0003800000 */
[----:B------:R-:W3:Y:S01]  /*0910*/  LDCU.64 UR10, c[0x0][0x380] ;  /* 0x00007000ff0a77ac */ /* 0x000ee20008000a00 */
[----:B--2---:R-:W-:Y:S01]  /*0920*/  VIADD R4, R2, UR12 ;  /* 0x0000000c02047c36 */ /* 0x004fe20008000000 */
[----:B------:R-:W-:-:S04]  /*0930*/  IADD3 R5, P1, P2, R11, UR12, R2 ;  /* 0x0000000c0b057c10 */ /* 0x000fc8000fa3e002 */
[----:B------:R-:W-:Y:S02]  /*0940*/  IADD3 R3, P0, PT, R11, R4, RZ ;  /* 0x000000040b037210 */ /* 0x000fe40007f1e0ff */
[----:B0-----:R-:W-:-:S03]  /*0950*/  IADD3.X R8, PT, PT, R20, RZ, RZ, P1, P2 ;  /* 0x000000ff14087210 */ /* 0x001fc60000fe44ff */
[----:B------:R-:W-:Y:S01]  /*0960*/  IMAD.X R6, RZ, RZ, R20, P0 ;  /* 0x000000ffff067224 */ /* 0x000fe200000e0614 */
[----:B---3--:R-:W-:Y:S02]  /*0970*/  LEA R16, P0, R3, UR10, 0x2 ;  /* 0x0000000a03107c11 */ /* 0x008fe4000f8010ff */
[----:B------:R-:W-:Y:S02]  /*0980*/  LEA R4, P1, R5, UR10, 0x2 ;  /* 0x0000000a05047c11 */ /* 0x000fe4000f8210ff */
[----:B------:R-:W-:Y:S02]  /*0990*/  LEA.HI.X R17, R3, UR11, R6, 0x2, P0 ;  /* 0x0000000b03117c11 */ /* 0x000fe400080f1406 */
[----:B------:R-:W-:Y:S01]  /*09a0*/  LEA.HI.X R5, R5, UR11, R8, 0x2, P1 ;  /* 0x0000000b05057c11 */ /* 0x000fe200088f1408 */
[----:B------:R-:W0:Y:S03]  /*09b0*/  LDC.64 R6, c[0x0][0x390] ;  /* 0x0000e400ff067b82 */ /* 0x000e260000000a00 */
[----:B-1----:R-:W2:Y:S04]  /*09c0*/  LDG.E.CONSTANT R17, desc[UR8][R16.64] ;  /* 0x0000000810117981 */ /* 0x002ea8000c1e9900 */
[----:B------:R-:W3:Y:S01]  /*09d0*/  LDG.E.CONSTANT R5, desc[UR8][R4.64+0x4] ;  /* 0x0000040804057981 */ /* 0x000ee2000c1e9900 */
[----:B------:R-:W1:Y:S01]  /*09e0*/  LDC.64 R8, c[0x0][0x388] ;  /* 0x0000e200ff087b82 */ /* 0x000e620000000a00 */
[----:B------:R-:W-:-:S04]  /*09f0*/  IMAD.IADD R3, R15, 0x1, R2 ;  /* 0x000000010f037824 */ /* 0x000fc800078e0202 */
[----:B0-----:R-:W-:-:S04]  /*0a00*/  IMAD.WIDE R6, R3, 0x4, R6 ;  /* 0x0000000403067825 */ /* 0x001fc800078e0206 */
[----:B-1----:R-:W-:-:S04]  /*0a10*/  IMAD.WIDE R8, R3, 0x4, R8 ;  /* 0x0000000403087825 */ /* 0x002fc800078e0208 */
[----:B------:R-:W-:Y:S01]  /*0a20*/  HFMA2 R3, -RZ, RZ, 1.875, 0 ;  /* 0x3f800000ff037431 */ /* 0x000fe200000001ff */
[----:B--2---:R4:W-:Y:S04]  /*0a30*/  REDG.E.ADD.F32.FTZ.RN.STRONG.GPU desc[UR8][R8.64], R17 ;  /* 0x00000011080079a6 */ /* 0x0049e8000c12f308 */
[----:B------:R4:W-:Y:S04]  /*0a40*/  REDG.E.ADD.F32.FTZ.RN.STRONG.GPU desc[UR8][R6.64], R3 ;  /* 0x00000003060079a6 */ /* 0x0009e8000c12f308 */
[----:B---3--:R4:W-:Y:S04]  /*0a50*/  REDG.E.ADD.F32.FTZ.RN.STRONG.GPU desc[UR8][R8.64+0x4], R5 ;  /* 0x00000405080079a6 */ /* 0x0089e8000c12f308 */
[----:B------:R4:W-:Y:S01]  /*0a60*/  REDG.E.ADD.F32.FTZ.RN.STRONG.GPU desc[UR8][R6.64+0x4], R3 ;  /* 0x00000403060079a6 */ /* 0x0009e2000c12f308 */
[----:B------:R-:W-:-:S07]  /*0a70*/  VIADD R2, R2, 0x2 ;  /* 0x0000000202027836 */ /* 0x000fce0000000000 */
.L_x_21:
[----:B------:R-:W-:Y:S05]  /*0a80*/  BRA.U !UP1, `(.L_x_19) ;  /* 0x00000001093c7547 */ /* 0x000fea000b800000 */
[----:B------:R-:W3:Y:S01]  /*0a90*/  LDCU.64 UR10, c[0x0][0x380] ;  /* 0x00007000ff0a77ac */ /* 0x000ee20008000a00 */
[----:B--2---:R-:W-:Y:S01]  /*0aa0*/  VIADD R4, R2, UR12 ;  /* 0x0000000c02047c36 */ /* 0x004fe20008000000 */
[----:B0---4-:R-:W0:Y:S04]  /*0ab0*/  LDC.64 R8, c[0x0][0x388] ;  /* 0x0000e200ff087b82 */ /* 0x011e280000000a00 */
[----:B------:R-:W-:-:S05]  /*0ac0*/  IADD3 R4, P0, PT, R11, R4, RZ ;  /* 0x000000040b047210 */ /* 0x000fca0007f1e0ff */
[----:B------:R-:W-:Y:S01]  /*0ad0*/  IMAD.X R3, RZ, RZ, R20, P0 ;  /* 0x000000ffff037224 */ /* 0x000fe200000e0614 */
[----:B---3--:R-:W-:-:S04]  /*0ae0*/  LEA R6, P0, R4, UR10, 0x2 ;  /* 0x0000000a04067c11 */ /* 0x008fc8000f8010ff */
[----:B------:R-:W-:Y:S02]  /*0af0*/  LEA.HI.X R7, R4, UR11, R3, 0x2, P0 ;  /* 0x0000000b04077c11 */ /* 0x000fe400080f1403 */
[----:B------:R-:W2:Y:S04]  /*0b00*/  LDC.64 R4, c[0x0][0x390] ;  /* 0x0000e400ff047b82 */ /* 0x000ea80000000a00 */
[----:B-1----:R-:W3:Y:S01]  /*0b10*/  LDG.E.CONSTANT R7, desc[UR8][R6.64] ;  /* 0x0000000806077981 */ /* 0x002ee2000c1e9900 */
[----:B------:R-:W-:-:S05]  /*0b20*/  IADD3 R15, PT, PT, R15, R2, RZ ;  /* 0x000000020f0f7210 */ /* 0x000fca0007ffe0ff */
[----:B0-----:R-:W-:-:S04]  /*0b30*/  IMAD.WIDE R2, R15, 0x4, R8 ;  /* 0x000000040f027825 */ /* 0x001fc800078e0208 */
[----:B------:R-:W-:Y:S02]  /*0b40*/  IMAD.MOV.U32 R9, RZ, RZ, 0x3f800000 ;  /* 0x3f800000ff097424 */ /* 0x000fe400078e00ff */
[----:B--2---:R-:W-:Y:S01]  /*0b50*/  IMAD.WIDE R4, R15, 0x4, R4 ;  /* 0x000000040f047825 */ /* 0x004fe200078e0204 */
[----:B---3--:R3:W-:Y:S04]  /*0b60*/  REDG.E.ADD.F32.FTZ.RN.STRONG.GPU desc[UR8][R2.64], R7 ;  /* 0x00000007020079a6 */ /* 0x0087e8000c12f308 */
[----:B------:R3:W-:Y:S02]  /*0b70*/  REDG.E.ADD.F32.FTZ.RN.STRONG.GPU desc[UR8][R4.64], R9 ;  /* 0x00000009040079a6 */ /* 0x0007e4000c12f308 */
.L_x_19:
[----:B------:R-:W-:Y:S05]  /*0b80*/  BRA.U UP0, `(.L_x_22) ;  /* 0xfffffff500e47547 */ /* 0x000fea000b83ffff */
[----:B-1----:R-:W-:Y:S05]  /*0b90*/  EXIT ;  /* 0x000000000000794d */ /* 0x002fea0003800000 */
.L_x_23:
        /* <DEDUP_REMOVED lines=14> */
.L_x_263:


//--------------------- .text._Z26kernel_reconstruct_patchesPKfS0_Pfiii --------------------------
	.section	.text._Z26kernel_reconstruct_patchesPKfS0_Pfiii,"ax",@progbits
	.align	128
        .global         _Z26kernel_reconstruct_patchesPKfS0_Pfiii
        .type           _Z26kernel_reconstruct_patchesPKfS0_Pfiii,@function
        .size           _Z26kernel_reconstruct_patchesPKfS0_Pfiii,(.L_x_264 - _Z26kernel_reconstruct_patchesPKfS0_Pfiii)
        .other          _Z26kernel_reconstruct_patchesPKfS0_Pfiii,@"STO_CUDA_ENTRY STV_DEFAULT"
_Z26kernel_reconstruct_patchesPKfS0_Pfiii:
.text._Z26kernel_reconstruct_patchesPKfS0_Pfiii:
        /* <DEDUP_REMOVED lines=8> */
[----:B------:R-:W0:Y:S01]  /*0080*/  LDC R7, c[0x0][0x39c] ;  /* 0x0000e700ff077b82 */ /* 0x000e220000000800 */
[----:B------:R-:W1:Y:S07]  /*0090*/  LDCU.64 UR8, c[0x0][0x358] ;  /* 0x00006b00ff0877ac */ /* 0x000e6e0008000a00 */
[----:B------:R-:W2:Y:S01]  /*00a0*/  LDC.64 R10, c[0x0][0x390] ;  /* 0x0000e400ff0a7b82 */ /* 0x000ea20000000a00 */
[----:B0-----:R-:W-:Y:S01]  /*00b0*/  ISETP.GE.AND P0, PT, R7, 0x1, PT ;  /* 0x000000010700780c */ /* 0x001fe20003f06270 */
[----:B------:R-:W-:-:S04]  /*00c0*/  IMAD R3, R0, R7, RZ ;  /* 0x0000000700037224 */ /* 0x000fc800078e02ff */
[----:B--2---:R-:W-:-:S08]  /*00d0*/  IMAD.WIDE R10, R3, 0x4, R10 ;  /* 0x00000004030a7825 */ /* 0x004fd000078e020a */
[----:B-1----:R-:W-:Y:S05]  /*00e0*/  @!P0 BRA `(.L_x_24) ;  /* 0x0000000000f08947 */ /* 0x002fea0003800000 */
[C---:B------:R-:W-:Y:S01]  /*00f0*/  ISETP.GE.U32.AND P1, PT, R7.reuse, 0x10, PT ;  /* 0x000000100700780c */ /* 0x040fe20003f26070 */
[----:B------:R-:W-:Y:S01]  /*0100*/  HFMA2 R5, -RZ, RZ, 0, 0 ;  /* 0x00000000ff057431 */ /* 0x000fe200000001ff */
[----:B------:R-:W-:-:S04]  /*0110*/  LOP3.LUT R6, R7, 0xf, RZ, 0xc0, !PT ;  /* 0x0000000f07067812 */ /* 0x000fc800078ec0ff */
[----:B------:R-:W-:-:S07]  /*0120*/  ISETP.NE.AND P2, PT, R6, RZ, PT ;  /* 0x000000ff0600720c */ /* 0x000fce0003f45270 */
[----:B------:R-:W-:Y:S06]  /*0130*/  @!P1 BRA `(.L_x_25) ;  /* 0x0000000000589947 */ /* 0x000fec0003800000 */
[----:B------:R-:W-:Y:S01]  /*0140*/  LOP3.LUT R5, R7, 0x7ffffff0, RZ, 0xc0, !PT ;  /* 0x7ffffff007057812 */ /* 0x000fe200078ec0ff */
[----:B------:R-:W-:-:S07]  /*0150*/  IMAD.MOV.U32 R4, RZ, RZ, RZ ;  /* 0x000000ffff047224 */ /* 0x000fce00078e00ff */
.L_x_26:
[C---:B0-----:R-:W-:Y:S01]  /*0160*/  IMAD.WIDE.U32 R2, R4.reuse, 0x4, R10 ;  /* 0x0000000404027825 */ /* 0x041fe200078e000a */
[----:B------:R-:W-:-:S04]  /*0170*/  IADD3 R4, PT, PT, R4, 0x10, RZ ;  /* 0x0000001004047810 */ /* 0x000fc80007ffe0ff */
[----:B------:R0:W-:Y:S01]  /*0180*/  STG.E desc[UR8][R2.64], RZ ;  /* 0x000000ff02007986 */ /* 0x0001e2000c101908 */
[----:B------:R-:W-:-:S03]  /*0190*/  ISETP.NE.AND P1, PT, R4, R5, PT ;  /* 0x000000050400720c */ /* 0x000fc60003f25270 */
[----:B------:R0:W-:Y:S04]  /*01a0*/  STG.E desc[UR8][R2.64+0x4], RZ ;  /* 0x000004ff02007986 */ /* 0x0001e8000c101908 */
        /* <DEDUP_REMOVED lines=13> */
[----:B------:R0:W-:Y:S01]  /*0280*/  STG.E desc[UR8][R2.64+0x3c], RZ ;  /* 0x00003cff02007986 */ /* 0x0001e2000c101908 */
[----:B------:R-:W-:Y:S05]  /*0290*/  @P1 BRA `(.L_x_26) ;  /* 0xfffffffc00b01947 */ /* 0x000fea000383ffff */
.L_x_25:
[----:B------:R-:W-:Y:S05]  /*02a0*/  @!P2 BRA `(.L_x_24) ;  /* 0x000000000080a947 */ /* 0x000fea0003800000 */
[----:B------:R-:W-:Y:S02]  /*02b0*/  ISETP.GE.U32.AND P1, PT, R6, 0x8, PT ;  /* 0x000000080600780c */ /* 0x000fe40003f26070 */
[----:B------:R-:W-:-:S04]  /*02c0*/  LOP3.LUT R4, R7, 0x7, RZ, 0xc0, !PT ;  /* 0x0000000707047812 */ /* 0x000fc800078ec0ff */
[----:B------:R-:W-:-:S07]  /*02d0*/  ISETP.NE.AND P2, PT, R4, RZ, PT ;  /* 0x000000ff0400720c */ /* 0x000fce0003f45270 */
[----:B------:R-:W-:Y:S06]  /*02e0*/  @!P1 BRA `(.L_x_27) ;  /* 0x0000000000289947 */ /* 0x000fec0003800000 */
[----:B0-----:R-:W-:-:S04]  /*02f0*/  IMAD.WIDE.U32 R2, R5, 0x4, R10 ;  /* 0x0000000405027825 */ /* 0x001fc800078e000a */
[----:B------:R-:W-:Y:S01]  /*0300*/  VIADD R5, R5, 0x8 ;  /* 0x0000000805057836 */ /* 0x000fe20000000000 */
[----:B------:R1:W-:Y:S04]  /*0310*/  STG.E desc[UR8][R2.64], RZ ;  /* 0x000000ff02007986 */ /* 0x0003e8000c101908 */
[----:B------:R1:W-:Y:S04]  /*0320*/  STG.E desc[UR8][R2.64+0x4], RZ ;  /* 0x000004ff02007986 */ /* 0x0003e8000c101908 */
[----:B------:R1:W-:Y:S04]  /*0330*/  STG.E desc[UR8][R2.64+0x8], RZ ;  /* 0x000008ff02007986 */ /* 0x0003e8000c101908 */
[----:B------:R1:W-:Y:S04]  /*0340*/  STG.E desc[UR8][R2.64+0xc], RZ ;  /* 0x00000cff02007986 */ /* 0x0003e8000c101908 */
[----:B------:R1:W-:Y:S04]  /*0350*/  STG.E desc[UR8][R2.64+0x10], RZ ;  /* 0x000010ff02007986 */ /* 0x0003e8000c101908 */
[----:B------:R1:W-:Y:S04]  /*0360*/  STG.E desc[UR8][R2.64+0x14], RZ ;  /* 0x000014ff02007986 */ /* 0x0003e8000c101908 */
[----:B------:R1:W-:Y:S04]  /*0370*/  STG.E desc[UR8][R2.64+0x18], RZ ;  /* 0x000018ff02007986 */ /* 0x0003e8000c101908 */
[----:B------:R1:W-:Y:S02]  /*0380*/  STG.E desc[UR8][R2.64+0x1c], RZ ;  /* 0x00001cff02007986 */ /* 0x0003e4000c101908 */
.L_x_27:
[----:B------:R-:W-:Y:S05]  /*0390*/  @!P2 BRA `(.L_x_24) ;  /* 0x000000000044a947 */ /* 0x000fea0003800000 */
[----:B------:R-:W-:Y:S02]  /*03a0*/  ISETP.GE.U32.AND P1, PT, R4, 0x4, PT ;  /* 0x000000040400780c */ /* 0x000fe40003f26070 */
[----:B------:R-:W-:-:S04]  /*03b0*/  LOP3.LUT R4, R7, 0x3, RZ, 0xc0, !PT ;  /* 0x0000000307047812 */ /* 0x000fc800078ec0ff */
[----:B------:R-:W-:-:S07]  /*03c0*/  ISETP.NE.AND P2, PT, R4, RZ, PT ;  /* 0x000000ff0400720c */ /* 0x000fce0003f45270 */
[C---:B01----:R-:W-:Y:S01]  /*03d0*/  @P1 IMAD.WIDE.U32 R2, R5.reuse, 0x4, R10 ;  /* 0x0000000405021825 */ /* 0x043fe200078e000a */
[----:B------:R-:W-:-:S04]  /*03e0*/  @P1 IADD3 R5, PT, PT, R5, 0x4, RZ ;  /* 0x0000000405051810 */ /* 0x000fc80007ffe0ff */
[----:B------:R2:W-:Y:S04]  /*03f0*/  @P1 STG.E desc[UR8][R2.64], RZ ;  /* 0x000000ff02001986 */ /* 0x0005e8000c101908 */
[----:B------:R2:W-:Y:S04]  /*0400*/  @P1 STG.E desc[UR8][R2.64+0x4], RZ ;  /* 0x000004ff02001986 */ /* 0x0005e8000c101908 */
[----:B------:R2:W-:Y:S04]  /*0410*/  @P1 STG.E desc[UR8][R2.64+0x8], RZ ;  /* 0x000008ff02001986 */ /* 0x0005e8000c101908 */
[----:B------:R2:W-:Y:S01]  /*0420*/  @P1 STG.E desc[UR8][R2.64+0xc], RZ ;  /* 0x00000cff02001986 */ /* 0x0005e2000c101908 */
[----:B------:R-:W-:Y:S05]  /*0430*/  @!P2 BRA `(.L_x_24) ;  /* 0x00000000001ca947 */ /* 0x000fea0003800000 */
[----:B------:R-:W-:-:S05]  /*0440*/  UMOV UR4, URZ ;  /* 0x000000ff00047c82 */ /* 0x000fca0008000000 */
.L_x_28:
[----:B--2---:R-:W-:Y:S01]  /*0450*/  IMAD.WIDE.U32 R2, R5, 0x4, R10 ;  /* 0x0000000405027825 */ /* 0x004fe200078e000a */
[----:B------:R-:W-:-:S03]  /*0460*/  UIADD3 UR4, UPT, UPT, UR4, 0x1, URZ ;  /* 0x0000000104047890 */ /* 0x000fc6000fffe0ff */
[----:B------:R-:W-:Y:S01]  /*0470*/  VIADD R5, R5, 0x1 ;  /* 0x0000000105057836 */ /* 0x000fe20000000000 */
[----:B------:R3:W-:Y:S02]  /*0480*/  STG.E desc[UR8][R2.64], RZ ;  /* 0x000000ff02007986 */ /* 0x0007e4000c101908 */
[----:B------:R-:W-:-:S13]  /*0490*/  ISETP.NE.AND P1, PT, R4, UR4, PT ;  /* 0x0000000404007c0c */ /* 0x000fda000bf25270 */
[----:B---3--:R-:W-:Y:S05]  /*04a0*/  @P1 BRA `(.L_x_28) ;  /* 0xfffffffc00e81947 */ /* 0x008fea000383ffff */
.L_x_24:
[----:B012---:R-:W0:Y:S02]  /*04b0*/  LDC R2, c[0x0][0x3a0] ;  /* 0x0000e800ff027b82 */ /* 0x007e240000000800 */
[----:B0-----:R-:W-:-:S13]  /*04c0*/  ISETP.GE.AND P1, PT, R2, 0x1, PT ;  /* 0x000000010200780c */ /* 0x001fda0003f26270 */
[----:B------:R-:W-:Y:S05]  /*04d0*/  @!P1 EXIT ;  /* 0x000000000000994d */ /* 0x000fea0003800000 */
[----:B------:R-:W-:Y:S05]  /*04e0*/  @!P0 EXIT ;  /* 0x000000000000894d */ /* 0x000fea0003800000 */
[C---:B------:R-:W-:Y:S01]  /*04f0*/  LOP3.LUT R18, R7.reuse, 0xf, RZ, 0xc0, !PT ;  /* 0x0000000f07127812 */ /* 0x040fe200078ec0ff */
[----:B------:R-:W-:Y:S01]  /*0500*/  UMOV UR4, URZ ;  /* 0x000000ff00047c82 */ /* 0x000fe20008000000 */
[----:B------:R-:W-:Y:S02]  /*0510*/  LOP3.LUT R19, R7, 0x7, RZ, 0xc0, !PT ;  /* 0x0000000707137812 */ /* 0x000fe400078ec0ff */
[----:B------:R-:W-:Y:S02]  /*0520*/  IADD3 R3, PT, PT, R18, -0x1, RZ ;  /* 0xffffffff12037810 */ /* 0x000fe40007ffe0ff */
[----:B------:R-:W-:Y:S01]  /*0530*/  IADD3 R2, P2, PT, R10, 0x20, RZ ;  /* 0x000000200a027810 */ /* 0x000fe20007f5e0ff */
[----:B------:R-:W-:Y:S01]  /*0540*/  VIADD R4, R19, 0xffffffff ;  /* 0xffffffff13047836 */ /* 0x000fe20000000000 */
[----:B------:R-:W-:Y:S02]  /*0550*/  ISETP.GE.U32.AND P0, PT, R3, 0x7, PT ;  /* 0x000000070300780c */ /* 0x000fe40003f06070 */
[----:B------:R-:W-:-:S02]  /*0560*/  LOP3.LUT R3, R7, 0x7ffffff0, RZ, 0xc0, !PT ;  /* 0x7ffffff007037812 */ /* 0x000fc400078ec0ff */
[----:B------:R-:W-:Y:S02]  /*0570*/  ISETP.GE.U32.AND P1, PT, R4, 0x3, PT ;  /* 0x000000030400780c */ /* 0x000fe40003f26070 */
[----:B------:R-:W-:Y:S01]  /*0580*/  LOP3.LUT R4, R7, 0x3, RZ, 0xc0, !PT ;  /* 0x0000000307047812 */ /* 0x000fe200078ec0ff */
[----:B------:R-:W-:Y:S01]  /*0590*/  IMAD.MOV R6, RZ, RZ, -R3 ;  /* 0x000000ffff067224 */ /* 0x000fe200078e0a03 */
[----:B------:R-:W-:-:S09]  /*05a0*/  IADD3.X R5, PT, PT, RZ, R11, RZ, P2, !PT ;  /* 0x0000000bff057210 */ /* 0x000fd200017fe4ff */
.L_x_35:
[----:B0-----:R-:W0:Y:S08]  /*05b0*/  LDC R7, c[0x0][0x3a0] ;  /* 0x0000e800ff077b82 */ /* 0x001e300000000800 */
[----:B-1--4-:R-:W1:Y:S01]  /*05c0*/  LDC.64 R8, c[0x0][0x380] ;  /* 0x0000e000ff087b82 */ /* 0x012e620000000a00 */
[----:B0--3--:R-:W-:-:S04]  /*05d0*/  IMAD R13, R0, R7, UR4 ;  /* 0x00000004000d7e24 */ /* 0x009fc8000f8e0207 */
[----:B-1----:R-:W-:-:S06]  /*05e0*/  IMAD.WIDE R8, R13, 0x4, R8 ;  /* 0x000000040d087825 */ /* 0x002fcc00078e0208 */
[----:B--2---:R-:W2:Y:S01]  /*05f0*/  LDG.E.CONSTANT R8, desc[UR8][R8.64] ;  /* 0x0000000808087981 */ /* 0x004ea2000c1e9900 */
[----:B------:R-:W-:Y:S01]  /*0600*/  BSSY.RECONVERGENT B0, `(.L_x_29) ;  /* 0x00000bf000007945 */ /* 0x000fe20003800200 */
[----:B--2---:R-:W-:-:S13]  /*0610*/  FSETP.GT.AND P2, PT, |R8|, 9.9999999600419720025e-13, PT ;  /* 0x2b8cbccc0800780b */ /* 0x004fda0003f44200 */
[----:B------:R-:W-:Y:S05]  /*0620*/  @!P2 BRA `(.L_x_30) ;  /* 0x0000000800f0a947 */ /* 0x000fea0003800000 */
[----:B------:R-:W0:Y:S01]  /*0630*/  LDCU UR5, c[0x0][0x39c] ;  /* 0x00007380ff0577ac */ /* 0x000e220008000800 */
[----:B------:R-:W-:Y:S01]  /*0640*/  HFMA2 R9, -RZ, RZ, 0, 0 ;  /* 0x00000000ff097431 */ /* 0x000fe200000001ff */
[----:B0-----:R-:W-:Y:S02]  /*0650*/  UISETP.GE.U32.AND UP0, UPT, UR5, 0x10, UPT ;  /* 0x000000100500788c */ /* 0x001fe4000bf06070 */
[----:B------:R-:W-:-:S07]  /*0660*/  UIMAD UR10, UR4, UR5, URZ ;  /* 0x00000005040a72a4 */ /* 0x000fce000f8e02ff */
[----:B------:R-:W-:Y:S05]  /*0670*/  BRA.U !UP0, `(.L_x_31) ;  /* 0x00000005084c7547 */ /* 0x000fea000b800000 */
[----:B------:R-:W0:Y:S01]  /*0680*/  LDCU.64 UR6, c[0x0][0x388] ;  /* 0x00007100ff0677ac */ /* 0x000e220008000a00 */
[----:B------:R-:W-:Y:S01]  /*0690*/  IMAD.MOV.U32 R16, RZ, RZ, R2 ;  /* 0x000000ffff107224 */ /* 0x000fe200078e0002 */
[----:B------:R-:W-:Y:S01]  /*06a0*/  MOV R29, R5 ;  /* 0x00000005001d7202 */ /* 0x000fe20000000f00 */
[----:B------:R-:W-:Y:S01]  /*06b0*/  IMAD.MOV.U32 R9, RZ, RZ, R6 ;  /* 0x000000ffff097224 */ /* 0x000fe200078e0006 */
[----:B0-----:R-:W-:-:S04]  /*06c0*/  UIMAD.WIDE.U32 UR6, UR10, 0x4, UR6 ;  /* 0x000000040a0678a5 */ /* 0x001fc8000f8e0006 */
[----:B------:R-:W-:-:S04]  /*06d0*/  UIADD3 UR5, UP0, UPT, UR6, 0x20, URZ ;  /* 0x0000002006057890 */ /* 0x000fc8000ff1e0ff */
[----:B------:R-:W-:Y:S02]  /*06e0*/  UIADD3.X UR6, UPT, UPT, URZ, UR7, URZ, UP0, !UPT ;  /* 0x00000007ff067290 */ /* 0x000fe400087fe4ff */
[----:B------:R-:W-:-:S04]  /*06f0*/  MOV R14, UR5 ;  /* 0x00000005000e7c02 */ /* 0x000fc80008000f00 */
[----:B------:R-:W-:-:S07]  /*0700*/  IMAD.U32 R15, RZ, RZ, UR6 ;  /* 0x00000006ff0f7e24 */ /* 0x000fce000f8e00ff */
.L_x_32:
[----:B-1----:R-:W-:Y:S01]  /*0710*/  MOV R12, R16 ;  /* 0x00000010000c7202 */ /* 0x002fe20000000f00 */
[----:B------:R-:W2:Y:S01]  /*0720*/  LDG.E.CONSTANT R23, desc[UR8][R14.64+-0x1c] ;  /* 0xffffe4080e177981 */ /* 0x000ea2000c1e9900 */
[----:B------:R-:W-:-:S03]  /*0730*/  MOV R13, R29 ;  /* 0x0000001d000d7202 */ /* 0x000fc60000000f00 */
[----:B------:R-:W3:Y:S04]  /*0740*/  LDG.E.CONSTANT R25, desc[UR8][R14.64+-0x18] ;  /* 0xffffe8080e197981 */ /* 0x000ee8000c1e9900 */
[----:B------:R-:W2:Y:S04]  /*0750*/  LDG.E R16, desc[UR8][R12.64+-0x1c] ;  /* 0xffffe4080c107981 */ /* 0x000ea8000c1e1900 */
[----:B------:R-:W3:Y:S04]  /*0760*/  LDG.E R22, desc[UR8][R12.64+-0x18] ;  /* 0xffffe8080c167981 */ /* 0x000ee8000c1e1900 */
[----:B------:R-:W4:Y:S04]  /*0770*/  LDG.E.CONSTANT R17, desc[UR8][R14.64+-0x20] ;  /* 0xffffe0080e117981 */ /* 0x000f28000c1e9900 */
[----:B------:R-:W4:Y:S04]  /*0780*/  LDG.E R21, desc[UR8][R12.64+-0x20] ;  /* 0xffffe0080c157981 */ /* 0x000f28000c1e1900 */
[----:B------:R-:W5:Y:S04]  /*0790*/  LDG.E.CONSTANT R29, desc[UR8][R14.64+-0x14] ;  /* 0xffffec080e1d7981 */ /* 0x000f68000c1e9900 */
[----:B------:R-:W5:Y:S04]  /*07a0*/  LDG.E R27, desc[UR8][R12.64+-0x14] ;  /* 0xffffec080c1b7981 */ /* 0x000f68000c1e1900 */
[----:B------:R-:W5:Y:S04]  /*07b0*/  LDG.E.CONSTANT R24, desc[UR8][R14.64+-0x10] ;  /* 0xfffff0080e187981 */ /* 0x000f68000c1e9900 */
[----:B------:R-:W5:Y:S01]  /*07c0*/  LDG.E R26, desc[UR8][R12.64+-0x10] ;  /* 0xfffff0080c1a7981 */ /* 0x000f62000c1e1900 */
[----:B--2---:R-:W-:-:S03]  /*07d0*/  FFMA R20, R8, R23, R16 ;  /* 0x0000001708147223 */ /* 0x004fc60000000010 */
[----:B------:R-:W2:Y:S01]  /*07e0*/  LDG.E R16, desc[UR8][R12.64+-0xc] ;  /* 0xfffff4080c107981 */ /* 0x000ea2000c1e1900 */
[----:B---3--:R-:W-:-:S03]  /*07f0*/  FFMA R22, R8, R25, R22 ;  /* 0x0000001908167223 */ /* 0x008fc60000000016 */
[----:B------:R-:W2:Y:S04]  /*0800*/  LDG.E.CONSTANT R25, desc[UR8][R14.64+-0xc] ;  /* 0xfffff4080e197981 */ /* 0x000ea8000c1e9900 */
[----:B------:R-:W3:Y:S01]  /*0810*/  LDG.E R23, desc[UR8][R12.64+-0x8] ;  /* 0xfffff8080c177981 */ /* 0x000ee2000c1e1900 */
[----:B----4-:R-:W-:-:S03]  /*0820*/  FFMA R17, R8, R17, R21 ;  /* 0x0000001108117223 */ /* 0x010fc60000000015 */
[----:B------:R-:W3:Y:S04]  /*0830*/  LDG.E.CONSTANT R21, desc[UR8][R14.64+-0x8] ;  /* 0xfffff8080e157981 */ /* 0x000ee8000c1e9900 */
[----:B------:R0:W-:Y:S01]  /*0840*/  STG.E desc[UR8][R12.64+-0x20], R17 ;  /* 0xffffe0110c007986 */ /* 0x0001e2000c101908 */
[----:B-----5:R-:W-:-:S03]  /*0850*/  FFMA R29, R8, R29, R27 ;  /* 0x0000001d081d7223 */ /* 0x020fc6000000001b */
[----:B------:R-:W4:Y:S04]  /*0860*/  LDG.E R27, desc[UR8][R12.64+-0x4] ;  /* 0xfffffc080c1b7981 */ /* 0x000f28000c1e1900 */
[----:B0-----:R-:W5:Y:S01]  /*0870*/  LDG.E R17, desc[UR8][R12.64] ;  /* 0x000000080c117981 */ /* 0x001f62000c1e1900 */
[----:B--2---:R-:W-:-:S03]  /*0880*/  FFMA R28, R8, R25, R16 ;  /* 0x00000019081c7223 */ /* 0x004fc60000000010 */
[----:B------:R-:W4:Y:S04]  /*0890*/  LDG.E.CONSTANT R25, desc[UR8][R14.64+-0x4] ;  /* 0xfffffc080e197981 */ /* 0x000f28000c1e9900 */
[----:B------:R-:W5:Y:S01]  /*08a0*/  LDG.E.CONSTANT R16, desc[UR8][R14.64] ;  /* 0x000000080e107981 */ /* 0x000f62000c1e9900 */
[----:B------:R-:W-:-:S03]  /*08b0*/  FFMA R26, R8, R24, R26 ;  /* 0x00000018081a7223 */ /* 0x000fc6000000001a */
[----:B------:R0:W-:Y:S04]  /*08c0*/  STG.E desc[UR8][R12.64+-0x18], R22 ;  /* 0xffffe8160c007986 */ /* 0x0001e8000c101908 */
[----:B------:R-:W2:Y:S01]  /*08d0*/  LDG.E R24, desc[UR8][R12.64+0x4] ;  /* 0x000004080c187981 */ /* 0x000ea2000c1e1900 */
[----:B---3--:R-:W-:-:S03]  /*08e0*/  FFMA R21, R8, R21, R23 ;  /* 0x0000001508157223 */ /* 0x008fc60000000017 */
[----:B------:R1:W-:Y:S04]  /*08f0*/  STG.E desc[UR8][R12.64+-0x1c], R20 ;  /* 0xffffe4140c007986 */ /* 0x0003e8000c101908 */
[----:B0-----:R-:W2:Y:S04]  /*0900*/  LDG.E.CONSTANT R22, desc[UR8][R14.64+0x4] ;  /* 0x000004080e167981 */ /* 0x001ea8000c1e9900 */
[----:B------:R-:W3:Y:S04]  /*0910*/  LDG.E R23, desc[UR8][R12.64+0x8] ;  /* 0x000008080c177981 */ /* 0x000ee8000c1e1900 */
[----:B-1----:R-:W3:Y:S01]  /*0920*/  LDG.E.CONSTANT R20, desc[UR8][R14.64+0x8] ;  /* 0x000008080e147981 */ /* 0x002ee2000c1e9900 */
[C---:B----4-:R-:W-:Y:S01]  /*0930*/  FFMA R25, R8.reuse, R25, R27 ;  /* 0x0000001908197223 */ /* 0x050fe2000000001b */
[----:B-----5:R-:W-:-:S02]  /*0940*/  FFMA R27, R8, R16, R17 ;  /* 0x00000010081b7223 */ /* 0x020fc40000000011 */
[----:B------:R-:W4:Y:S04]  /*0950*/  LDG.E.CONSTANT R17, desc[UR8][R14.64+0xc] ;  /* 0x00000c080e117981 */ /* 0x000f28000c1e9900 */
[----:B------:R-:W4:Y:S04]  /*0960*/  LDG.E R16, desc[UR8][R12.64+0xc] ;  /* 0x00000c080c107981 */ /* 0x000f28000c1e1900 */
[----:B------:R2:W-:Y:S04]  /*0970*/  STG.E desc[UR8][R12.64+-0x14], R29 ;  /* 0xffffec1d0c007986 */ /* 0x0005e8000c101908 */
[----:B------:R0:W-:Y:S01]  /*0980*/  STG.E desc[UR8][R12.64+-0x10], R26 ;  /* 0xfffff01a0c007986 */ /* 0x0001e2000c101908 */
[----:B--2---:R-:W-:-:S03]  /*0990*/  FFMA R29, R8, R22, R24 ;  /* 0x00000016081d7223 */ /* 0x004fc60000000018 */
[----:B------:R1:W-:Y:S01]  /*09a0*/  STG.E desc[UR8][R12.64+-0xc], R28 ;  /* 0xfffff41c0c007986 */ /* 0x0003e2000c101908 */
[----:B---3--:R-:W-:-:S03]  /*09b0*/  FFMA R23, R8, R20, R23 ;  /* 0x0000001408177223 */ /* 0x008fc60000000017 */
[----:B------:R2:W-:Y:S04]  /*09c0*/  STG.E desc[UR8][R12.64], R27 ;  /* 0x0000001b0c007986 */ /* 0x0005e8000c101908 */
[----:B------:R3:W-:Y:S04]  /*09d0*/  STG.E desc[UR8][R12.64+0x4], R29 ;  /* 0x0000041d0c007986 */ /* 0x0007e8000c101908 */
[----:B------:R-:W5:Y:S04]  /*09e0*/  LDG.E R20, desc[UR8][R12.64+0x10] ;  /* 0x000010080c147981 */ /* 0x000f68000c1e1900 */
[----:B------:R-:W5:Y:S04]  /*09f0*/  LDG.E.CONSTANT R22, desc[UR8][R14.64+0x14] ;  /* 0x000014080e167981 */ /* 0x000f68000c1e9900 */
[----:B------:R-:W5:Y:S04]  /*0a00*/  LDG.E R24, desc[UR8][R12.64+0x14] ;  /* 0x000014080c187981 */ /* 0x000f68000c1e1900 */
[----:B0-----:R-:W5:Y:S04]  /*0a10*/  LDG.E.CONSTANT R26, desc[UR8][R14.64+0x18] ;  /* 0x000018080e1a7981 */ /* 0x001f68000c1e9900 */
[----:B-1----:R-:W5:Y:S04]  /*0a20*/  LDG.E R28, desc[UR8][R12.64+0x18] ;  /* 0x000018080c1c7981 */ /* 0x002f68000c1e1900 */
[----:B--2---:R-:W2:Y:S04]  /*0a30*/  LDG.E.CONSTANT R27, desc[UR8][R14.64+0x1c] ;  /* 0x00001c080e1b7981 */ /* 0x004ea8000c1e9900 */
[----:B---3--:R-:W2:Y:S01]  /*0a40*/  LDG.E R29, desc[UR8][R12.64+0x1c] ;  /* 0x00001c080c1d7981 */ /* 0x008ea2000c1e1900 */
[----:B----4-:R-:W-:-:S03]  /*0a50*/  FFMA R17, R8, R17, R16 ;  /* 0x0000001108117223 */ /* 0x010fc60000000010 */
[----:B------:R0:W3:Y:S04]  /*0a60*/  LDG.E.CONSTANT R16, desc[UR8][R14.64+0x10] ;  /* 0x000010080e107981 */ /* 0x0000e8000c1e9900 */
[----:B------:R-:W-:Y:S04]  /*0a70*/  STG.E desc[UR8][R12.64+-0x8], R21 ;  /* 0xfffff8150c007986 */ /* 0x000fe8000c101908 */
[----:B------:R-:W-:Y:S04]  /*0a80*/  STG.E desc[UR8][R12.64+-0x4], R25 ;  /* 0xfffffc190c007986 */ /* 0x000fe8000c101908 */
[----:B------:R5:W-:Y:S01]  /*0a90*/  STG.E desc[UR8][R12.64+0x8], R23 ;  /* 0x000008170c007986 */ /* 0x000be2000c101908 */
[----:B------:R-:W-:-:S03]  /*0aa0*/  VIADD R9, R9, 0x10 ;  /* 0x0000001009097836 */ /* 0x000fc60000000000 */
[----:B------:R1:W-:Y:S02]  /*0ab0*/  STG.E desc[UR8][R12.64+0xc], R17 ;  /* 0x00000c110c007986 */ /* 0x0003e4000c101908 */
[----:B------:R-:W-:Y:S01]  /*0ac0*/  ISETP.NE.AND P2, PT, R9, RZ, PT ;  /* 0x000000ff0900720c */ /* 0x000fe20003f45270 */
[C---:B-----5:R-:W-:Y:S01]  /*0ad0*/  FFMA R23, R8.reuse, R22, R24 ;  /* 0x0000001608177223 */ /* 0x060fe20000000018 */
[----:B------:R-:W-:-:S04]  /*0ae0*/  FFMA R25, R8, R26, R28 ;  /* 0x0000001a08197223 */ /* 0x000fc8000000001c */
[----:B------:R1:W-:Y:S01]  /*0af0*/  STG.E desc[UR8][R12.64+0x14], R23 ;  /* 0x000014170c007986 */ /* 0x0003e2000c101908 */
[----:B--2---:R-:W-:-:S03]  /*0b00*/  FFMA R27, R8, R27, R29 ;  /* 0x0000001b081b7223 */ /* 0x004fc6000000001d */
[----:B------:R1:W-:Y:S04]  /*0b10*/  STG.E desc[UR8][R12.64+0x18], R25 ;  /* 0x000018190c007986 */ /* 0x0003e8000c101908 */
[----:B------:R1:W-:Y:S01]  /*0b20*/  STG.E desc[UR8][R12.64+0x1c], R27 ;  /* 0x00001c1b0c007986 */ /* 0x0003e2000c101908 */
[----:B0-----:R-:W-:-:S04]  /*0b30*/  IADD3 R14, P4, PT, R14, 0x40, RZ ;  /* 0x000000400e0e7810 */ /* 0x001fc80007f9e0ff */
[----:B------:R-:W-:Y:S01]  /*0b40*/  IADD3.X R15, PT, PT, RZ, R15, RZ, P4, !PT ;  /* 0x0000000fff0f7210 */ /* 0x000fe200027fe4ff */
[----:B---3--:R-:W-:-:S05]  /*0b50*/  FFMA R21, R8, R16, R20 ;  /* 0x0000001008157223 */ /* 0x008fca0000000014 */
[----:B------:R1:W-:Y:S01]  /*0b60*/  STG.E desc[UR8][R12.64+0x10], R21 ;  /* 0x000010150c007986 */ /* 0x0003e2000c101908 */
[----:B------:R-:W-:-:S04]  /*0b70*/  IADD3 R16, P3, PT, R12, 0x40, RZ ;  /* 0x000000400c107810 */ /* 0x000fc80007f7e0ff */
[----:B------:R-:W-:Y:S01]  /*0b80*/  IADD3.X R29, PT, PT, RZ, R13, RZ, P3, !PT ;  /* 0x0000000dff1d7210 */ /* 0x000fe20001ffe4ff */
[----:B------:R-:W-:Y:S08]  /*0b90*/  @P2 BRA `(.L_x_32) ;  /* 0xfffffff800dc2947 */ /* 0x000ff0000383ffff */
[----:B------:R-:W-:-:S07]  /*0ba0*/  IMAD.MOV.U32 R9, RZ, RZ, R3 ;  /* 0x000000ffff097224 */ /* 0x000fce00078e0003 */
.L_x_31:
[----:B------:R-:W-:-:S13]  /*0bb0*/  ISETP.NE.AND P2, PT, R18, RZ, PT ;  /* 0x000000ff1200720c */ /* 0x000fda0003f45270 */
[----:B------:R-:W-:Y:S05]  /*0bc0*/  @!P2 BRA `(.L_x_30) ;  /* 0x000000040088a947 */ /* 0x000fea0003800000 */
[----:B------:R-:W-:Y:S01]  /*0bd0*/  ISETP.NE.AND P3, PT, R19, RZ, PT ;  /* 0x000000ff1300720c */ /* 0x000fe20003f65270 */
[----:B------:R-:W-:-:S12]  /*0be0*/  @!P0 BRA `(.L_x_33) ;  /* 0x0000000000a88947 */ /* 0x000fd80003800000 */
[----:B------:R-:W0:Y:S01]  /*0bf0*/  LDC.64 R14, c[0x0][0x388] ;  /* 0x0000e200ff0e7b82 */ /* 0x000e220000000a00 */
[C---:B-1----:R-:W-:Y:S02]  /*0c00*/  IADD3 R17, PT, PT, R9.reuse, UR10, RZ ;  /* 0x0000000a09117c10 */ /* 0x042fe4000fffe0ff */
[----:B------:R-:W-:-:S04]  /*0c10*/  IADD3 R20, P2, PT, R9, UR10, RZ ;  /* 0x0000000a09147c10 */ /* 0x000fc8000ff5e0ff */
[----:B------:R-:W-:Y:S01]  /*0c20*/  IADD3.X R21, PT, PT, RZ, RZ, RZ, P2, !PT ;  /* 0x000000ffff157210 */ /* 0x000fe200017fe4ff */
[----:B------:R-:W1:Y:S01]  /*0c30*/  LDC.64 R12, c[0x0][0x388] ;  /* 0x0000e200ff0c7b82 */ /* 0x000e620000000a00 */
[----:B0-----:R-:W-:-:S04]  /*0c40*/  IMAD.WIDE.U32 R14, R17, 0x4, R14 ;  /* 0x00000004110e7825 */ /* 0x001fc800078e000e */
[----:B------:R-:W-:Y:S02]  /*0c50*/  IMAD.WIDE.U32 R16, R9, 0x4, R10 ;  /* 0x0000000409107825 */ /* 0x000fe400078e000a */
[----:B------:R-:W2:Y:S01]  /*0c60*/  LDG.E.CONSTANT R15, desc[UR8][R14.64] ;  /* 0x000000080e0f7981 */ /* 0x000ea2000c1e9900 */
[----:B-1----:R-:W-:-:S03]  /*0c70*/  LEA R12, P2, R20, R12, 0x2 ;  /* 0x0000000c140c7211 */ /* 0x002fc600078410ff */
[----:B------:R-:W2:Y:S01]  /*0c80*/  LDG.E R25, desc[UR8][R16.64] ;  /* 0x0000000810197981 */ /* 0x000ea2000c1e1900 */
[----:B------:R-:W-:-:S03]  /*0c90*/  LEA.HI.X R13, R20, R13, R21, 0x2, P2 ;  /* 0x0000000d140d7211 */ /* 0x000fc600010f1415 */
[----:B------:R-:W3:Y:S04]  /*0ca0*/  LDG.E R20, desc[UR8][R16.64+0x4] ;  /* 0x0000040810147981 */ /* 0x000ee8000c1e1900 */
[----:B------:R-:W3:Y:S04]  /*0cb0*/  LDG.E.CONSTANT R27, desc[UR8][R12.64+0x4] ;  /* 0x000004080c1b7981 */ /* 0x000ee8000c1e9900 */
[----:B------:R-:W4:Y:S04]  /*0cc0*/  LDG.E R23, desc[UR8][R16.64+0x8] ;  /* 0x0000080810177981 */ /* 0x000f28000c1e1900 */
[----:B------:R-:W4:Y:S04]  /*0cd0*/  LDG.E.CONSTANT R21, desc[UR8][R12.64+0x8] ;  /* 0x000008080c157981 */ /* 0x000f28000c1e9900 */
[----:B------:R-:W5:Y:S04]  /*0ce0*/  LDG.E.CONSTANT R29, desc[UR8][R12.64+0x1c] ;  /* 0x00001c080c1d7981 */ /* 0x000f68000c1e9900 */
[----:B------:R-:W5:Y:S04]  /*0cf0*/  LDG.E R26, desc[UR8][R16.64+0x10] ;  /* 0x00001008101a7981 */ /* 0x000f68000c1e1900 */
[----:B------:R-:W5:Y:S04]  /*0d00*/  LDG.E R28, desc[UR8][R16.64+0x18] ;  /* 0x00001808101c7981 */ /* 0x000f68000c1e1900 */
[----:B------:R-:W5:Y:S01]  /*0d10*/  LDG.E R14, desc[UR8][R16.64+0x1c] ;  /* 0x00001c08100e7981 */ /* 0x000f62000c1e1900 */
[----:B--2---:R-:W-:-:S03]  /*0d20*/  FFMA R22, R8, R15, R25 ;  /* 0x0000000f08167223 */ /* 0x004fc60000000019 */
[----:B------:R-:W2:Y:S04]  /*0d30*/  LDG.E.CONSTANT R25, desc[UR8][R12.64+0x14] ;  /* 0x000014080c197981 */ /* 0x000ea8000c1e9900 */
[----:B------:R0:W-:Y:S01]  /*0d40*/  STG.E desc[UR8][R16.64], R22 ;  /* 0x0000001610007986 */ /* 0x0001e2000c101908 */
[----:B---3--:R-:W-:-:S03]  /*0d50*/  FFMA R24, R8, R27, R20 ;  /* 0x0000001b08187223 */ /* 0x008fc60000000014 */
[----:B------:R-:W3:Y:S04]  /*0d60*/  LDG.E.CONSTANT R20, desc[UR8][R12.64+0xc] ;  /* 0x00000c080c147981 */ /* 0x000ee8000c1e9900 */
[----:B------:R-:W2:Y:S01]  /*0d70*/  LDG.E.CONSTANT R27, desc[UR8][R12.64+0x10] ;  /* 0x000010080c1b7981 */ /* 0x000ea2000c1e9900 */
[----:B----4-:R-:W-:-:S03]  /*0d80*/  FFMA R21, R8, R21, R23 ;  /* 0x0000001508157223 */ /* 0x010fc60000000017 */
[----:B------:R-:W4:Y:S04]  /*0d90*/  LDG.E.CONSTANT R15, desc[UR8][R12.64+0x18] ;  /* 0x000018080c0f7981 */ /* 0x000f28000c1e9900 */
[----:B------:R-:W3:Y:S04]  /*0da0*/  LDG.E R23, desc[UR8][R16.64+0xc] ;  /* 0x00000c0810177981 */ /* 0x000ee8000c1e1900 */
[----:B0-----:R-:W3:Y:S01]  /*0db0*/  LDG.E R22, desc[UR8][R16.64+0x14] ;  /* 0x0000140810167981 */ /* 0x001ee2000c1e1900 */
[----:B-----5:R-:W-:-:S03]  /*0dc0*/  FFMA R29, R8, R29, R14 ;  /* 0x0000001d081d7223 */ /* 0x020fc6000000000e */
[----:B------:R0:W-:Y:S04]  /*0dd0*/  STG.E desc[UR8][R16.64+0x4], R24 ;  /* 0x0000041810007986 */ /* 0x0001e8000c101908 */
[----:B------:R0:W-:Y:S04]  /*0de0*/  STG.E desc[UR8][R16.64+0x8], R21 ;  /* 0x0000081510007986 */ /* 0x0001e8000c101908 */
[----:B------:R0:W-:Y:S01]  /*0df0*/  STG.E desc[UR8][R16.64+0x1c], R29 ;  /* 0x00001c1d10007986 */ /* 0x0001e2000c101908 */
[----:B------:R-:W-:Y:S02]  /*0e00*/  VIADD R9, R9, 0x8 ;  /* 0x0000000809097836 */ /* 0x000fe40000000000 */
[C---:B--2---:R-:W-:Y:S01]  /*0e10*/  FFMA R27, R8.reuse, R27, R26 ;  /* 0x0000001b081b7223 */ /* 0x044fe2000000001a */
[C---:B----4-:R-:W-:Y:S01]  /*0e20*/  FFMA R15, R8.reuse, R15, R28 ;  /* 0x0000000f080f7223 */ /* 0x050fe2000000001c */
[C---:B---3--:R-:W-:Y:S01]  /*0e30*/  FFMA R23, R8.reuse, R20, R23 ;  /* 0x0000001408177223 */ /* 0x048fe20000000017 */
[----:B------:R-:W-:-:S04]  /*0e40*/  FFMA R25, R8, R25, R22 ;  /* 0x0000001908197223 */ /* 0x000fc80000000016 */
[----:B------:R0:W-:Y:S04]  /*0e50*/  STG.E desc[UR8][R16.64+0xc], R23 ;  /* 0x00000c1710007986 */ /* 0x0001e8000c101908 */
[----:B------:R0:W-:Y:S04]  /*0e60*/  STG.E desc[UR8][R16.64+0x10], R27 ;  /* 0x0000101b10007986 */ /* 0x0001e8000c101908 */
[----:B------:R0:W-:Y:S04]  /*0e70*/  STG.E desc[UR8][R16.64+0x14], R25 ;  /* 0x0000141910007986 */ /* 0x0001e8000c101908 */
[----:B------:R0:W-:Y:S02]  /*0e80*/  STG.E desc[UR8][R16.64+0x18], R15 ;  /* 0x0000180f10007986 */ /* 0x0001e4000c101908 */
.L_x_33:
[----:B------:R-:W-:Y:S05]  /*0e90*/  @!P3 BRA `(.L_x_30) ;  /* 0x0000000000d4b947 */ /* 0x000fea0003800000 */
[----:B------:R-:W-:Y:S01]  /*0ea0*/  ISETP.NE.AND P3, PT, R4, RZ, PT ;  /* 0x000000ff0400720c */ /* 0x000fe20003f65270 */
[----:B------:R-:W-:-:S12]  /*0eb0*/  @!P1 BRA `(.L_x_34) ;  /* 0x0000000000689947 */ /* 0x000fd80003800000 */
[----:B-1----:R-:W1:Y:S01]  /*0ec0*/  LDC.64 R12, c[0x0][0x388] ;  /* 0x0000e200ff0c7b82 */ /* 0x002e620000000a00 */
[C---:B0-----:R-:W-:Y:S02]  /*0ed0*/  IADD3 R16, P2, PT, R9.reuse, UR10, RZ ;  /* 0x0000000a09107c10 */ /* 0x041fe4000ff5e0ff */
[----:B------:R-:W-:Y:S02]  /*0ee0*/  IADD3 R17, PT, PT, R9, UR10, RZ ;  /* 0x0000000a09117c10 */ /* 0x000fe4000fffe0ff */
[----:B------:R-:W-:-:S03]  /*0ef0*/  IADD3.X R20, PT, PT, RZ, RZ, RZ, P2, !PT ;  /* 0x000000ffff147210 */ /* 0x000fc600017fe4ff */
[----:B------:R-:W0:Y:S01]  /*0f00*/  LDC.64 R14, c[0x0][0x388] ;  /* 0x0000e200ff0e7b82 */ /* 0x000e220000000a00 */
[----:B-1----:R-:W-:-:S04]  /*0f10*/  LEA R12, P2, R16, R12, 0x2 ;  /* 0x0000000c100c7211 */ /* 0x002fc800078410ff */
[----:B------:R-:W-:Y:S01]  /*0f20*/  LEA.HI.X R13, R16, R13, R20, 0x2, P2 ;  /* 0x0000000d100d7211 */ /* 0x000fe200010f1414 */
[----:B0-----:R-:W-:-:S04]  /*0f30*/  IMAD.WIDE.U32 R14, R17, 0x4, R14 ;  /* 0x00000004110e7825 */ /* 0x001fc800078e000e */
[----:B------:R-:W2:Y:S01]  /*0f40*/  LDG.E.CONSTANT R20, desc[UR8][R12.64+0x4] ;  /* 0x000004080c147981 */ /* 0x000ea2000c1e9900 */
[----:B------:R-:W-:-:S03]  /*0f50*/  IMAD.WIDE.U32 R16, R9, 0x4, R10 ;  /* 0x0000000409107825 */ /* 0x000fc600078e000a */
[----:B------:R-:W3:Y:S04]  /*0f60*/  LDG.E.CONSTANT R22, desc[UR8][R12.64+0x8] ;  /* 0x000008080c167981 */ /* 0x000ee8000c1e9900 */
[----:B------:R-:W4:Y:S04]  /*0f70*/  LDG.E.CONSTANT R14, desc[UR8][R14.64] ;  /* 0x000000080e0e7981 */ /* 0x000f28000c1e9900 */
[----:B------:R-:W5:Y:S04]  /*0f80*/  LDG.E.CONSTANT R24, desc[UR8][R12.64+0xc] ;  /* 0x00000c080c187981 */ /* 0x000f68000c1e9900 */
[----:B------:R-:W4:Y:S04]  /*0f90*/  LDG.E R21, desc[UR8][R16.64] ;  /* 0x0000000810157981 */ /* 0x000f28000c1e1900 */
[----:B------:R-:W2:Y:S04]  /*0fa0*/  LDG.E R23, desc[UR8][R16.64+0x4] ;  /* 0x0000040810177981 */ /* 0x000ea8000c1e1900 */
[----:B------:R-:W3:Y:S04]  /*0fb0*/  LDG.E R25, desc[UR8][R16.64+0x8] ;  /* 0x0000080810197981 */ /* 0x000ee8000c1e1900 */
[----:B------:R-:W5:Y:S01]  /*0fc0*/  LDG.E R27, desc[UR8][R16.64+0xc] ;  /* 0x00000c08101b7981 */ /* 0x000f62000c1e1900 */
[----:B------:R-:W-:-:S02]  /*0fd0*/  VIADD R9, R9, 0x4 ;  /* 0x0000000409097836 */ /* 0x000fc40000000000 */
[C---:B----4-:R-:W-:Y:S01]  /*0fe0*/  FFMA R21, R8.reuse, R14, R21 ;  /* 0x0000000e08157223 */ /* 0x050fe20000000015 */
[C---:B--2---:R-:W-:Y:S01]  /*0ff0*/  FFMA R23, R8.reuse, R20, R23 ;  /* 0x0000001408177223 */ /* 0x044fe20000000017 */
[C---:B---3--:R-:W-:Y:S01]  /*1000*/  FFMA R25, R8.reuse, R22, R25 ;  /* 0x0000001608197223 */ /* 0x048fe20000000019 */
[----:B-----5:R-:W-:Y:S02]  /*1010*/  FFMA R27, R8, R24, R27 ;  /* 0x00000018081b7223 */ /* 0x020fe4000000001b */
[----:B------:R2:W-:Y:S04]  /*1020*/  STG.E desc[UR8][R16.64], R21 ;  /* 0x0000001510007986 */ /* 0x0005e8000c101908 */
[----:B------:R2:W-:Y:S04]  /*1030*/  STG.E desc[UR8][R16.64+0x4], R23 ;  /* 0x0000041710007986 */ /* 0x0005e8000c101908 */
[----:B------:R2:W-:Y:S04]  /*1040*/  STG.E desc[UR8][R16.64+0x8], R25 ;  /* 0x0000081910007986 */ /* 0x0005e8000c101908 */
[----:B------:R2:W-:Y:S02]  /*1050*/  STG.E desc[UR8][R16.64+0xc], R27 ;  /* 0x00000c1b10007986 */ /* 0x0005e4000c101908 */
.L_x_34:
[----:B------:R-:W-:Y:S05]  /*1060*/  @!P3 BRA `(.L_x_30) ;  /* 0x000000000060b947 */ /* 0x000fea0003800000 */
[----:B0-----:R-:W0:Y:S01]  /*1070*/  LDC.64 R14, c[0x0][0x388] ;  /* 0x0000e200ff0e7b82 */ /* 0x001e220000000a00 */
[C---:B-12---:R-:W-:Y:S01]  /*1080*/  IADD3 R17, PT, PT, R9.reuse, UR10, RZ ;  /* 0x0000000a09117c10 */ /* 0x046fe2000fffe0ff */
[----:B------:R-:W-:-:S04]  /*1090*/  IMAD.WIDE.U32 R12, R9, 0x4, R10 ;  /* 0x00000004090c7825 */ /* 0x000fc800078e000a */
[----:B0-----:R-:W-:Y:S02]  /*10a0*/  IMAD.WIDE.U32 R14, R17, 0x4, R14 ;  /* 0x00000004110e7825 */ /* 0x001fe400078e000e */
[----:B------:R-:W2:Y:S04]  /*10b0*/  LDG.E R17, desc[UR8][R12.64] ;  /* 0x000000080c117981 */ /* 0x000ea8000c1e1900 */
[----:B------:R-:W2:Y:S01]  /*10c0*/  LDG.E.CONSTANT R15, desc[UR8][R14.64] ;  /* 0x000000080e0f7981 */ /* 0x000ea2000c1e9900 */
[----:B------:R-:W-:Y:S01]  /*10d0*/  ISETP.NE.AND P2, PT, R4, 0x1, PT ;  /* 0x000000010400780c */ /* 0x000fe20003f45270 */
[----:B--2---:R-:W-:-:S05]  /*10e0*/  FFMA R17, R8, R15, R17 ;  /* 0x0000000f08117223 */ /* 0x004fca0000000011 */
[----:B------:R3:W-:Y:S07]  /*10f0*/  STG.E desc[UR8][R12.64], R17 ;  /* 0x000000110c007986 */ /* 0x0007ee000c101908 */
[----:B------:R-:W-:Y:S05]  /*1100*/  @!P2 BRA `(.L_x_30) ;  /* 0x000000000038a947 */ /* 0x000fea0003800000 */
[----:B------:R-:W0:Y:S01]  /*1110*/  LDC.64 R14, c[0x0][0x388] ;  /* 0x0000e200ff0e7b82 */ /* 0x000e220000000a00 */
[----:B------:R-:W-:Y:S01]  /*1120*/  IADD3 R9, P3, PT, R9, UR10, RZ ;  /* 0x0000000a09097c10 */ /* 0x000fe2000ff7e0ff */
[----:B---3--:R-:W2:Y:S01]  /*1130*/  LDG.E R17, desc[UR8][R12.64+0x4] ;  /* 0x000004080c117981 */ /* 0x008ea2000c1e1900 */
[----:B------:R-:W-:Y:S02]  /*1140*/  ISETP.NE.AND P2, PT, R4, 0x2, PT ;  /* 0x000000020400780c */ /* 0x000fe40003f45270 */
[----:B------:R-:W-:Y:S02]  /*1150*/  IADD3.X R16, PT, PT, RZ, RZ, RZ, P3, !PT ;  /* 0x000000ffff107210 */ /* 0x000fe40001ffe4ff */
[----:B0-----:R-:W-:-:S04]  /*1160*/  LEA R14, P3, R9, R14, 0x2 ;  /* 0x0000000e090e7211 */ /* 0x001fc800078610ff */
[----:B------:R-:W-:-:S05]  /*1170*/  LEA.HI.X R15, R9, R15, R16, 0x2, P3 ;  /* 0x0000000f090f7211 */ /* 0x000fca00018f1410 */
[----:B------:R-:W3:Y:S04]  /*1180*/  @P2 LDG.E R16, desc[UR8][R12.64+0x8] ;  /* 0x000008080c102981 */ /* 0x000ee8000c1e1900 */
[----:B------:R-:W2:Y:S04]  /*1190*/  LDG.E.CONSTANT R9, desc[UR8][R14.64+0x4] ;  /* 0x000004080e097981 */ /* 0x000ea8000c1e9900 */
[----:B------:R-:W3:Y:S01]  /*11a0*/  @P2 LDG.E.CONSTANT R21, desc[UR8][R14.64+0x8] ;  /* 0x000008080e152981 */ /* 0x000ee2000c1e9900 */
[C---:B--2---:R-:W-:Y:S01]  /*11b0*/  FFMA R9, R8.reuse, R9, R17 ;  /* 0x0000000908097223 */ /* 0x044fe20000000011 */
[----:B---3--:R-:W-:-:S04]  /*11c0*/  @P2 FFMA R21, R8, R21, R16 ;  /* 0x0000001508152223 */ /* 0x008fc80000000010 */
[----:B------:R4:W-:Y:S04]  /*11d0*/  STG.E desc[UR8][R12.64+0x4], R9 ;  /* 0x000004090c007986 */ /* 0x0009e8000c101908 */
[----:B------:R4:W-:Y:S02]  /*11e0*/  @P2 STG.E desc[UR8][R12.64+0x8], R21 ;  /* 0x000008150c002986 */ /* 0x0009e4000c101908 */
.L_x_30:
[----:B------:R-:W-:Y:S05]  /*11f0*/  BSYNC.RECONVERGENT B0 ;  /* 0x0000000000007941 */ /* 0x000fea0003800200 */
.L_x_29:
[----:B------:R-:W-:-:S06]  /*1200*/  UIADD3 UR5, UPT, UPT, UR4, 0x1, URZ ;  /* 0x0000000104057890 */ /* 0x000fcc000fffe0ff */
[----:B------:R-:W-:-:S13]  /*1210*/  ISETP.NE.AND P2, PT, R7, UR5, PT ;  /* 0x0000000507007c0c */ /* 0x000fda000bf45270 */
[----:B------:R-:W-:Y:S05]  /*1220*/  @!P2 EXIT ;  /* 0x000000000000a94d */ /* 0x000fea0003800000 */
[----:B------:R-:W-:Y:S01]  /*1230*/  UMOV UR4, UR5 ;  /* 0x0000000500047c82 */ /* 0x000fe20008000000 */
[----:B------:R-:W-:Y:S05]  /*1240*/  BRA `(.L_x_35) ;  /* 0xfffffff000d87947 */ /* 0x000fea000383ffff */
.L_x_36:
        /* <DEDUP_REMOVED lines=11> */
.L_x_264:


//--------------------- .text._Z28kernel_update_atom_and_codesPfS_S_PKiPKfiiii --------------------------
	.section	.text._Z28kernel_update_atom_and_codesPfS_S_PKiPKfiiii,"ax",@progbits
	.align	128
        .global         _Z28kernel_update_atom_and_codesPfS_S_PKiPKfiiii
        .type           _Z28kernel_update_atom_and_codesPfS_S_PKiPKfiiii,@function
        .size           _Z28kernel_update_atom_and_codesPfS_S_PKiPKfiiii,(.L_x_259 - _Z28kernel_update_atom_and_codesPfS_S_PKiPKfiiii)
        .other          _Z28kernel_update_atom_and_codesPfS_S_PKiPKfiiii,@"STO_CUDA_ENTRY STV_DEFAULT"
_Z28kernel_update_atom_and_codesPfS_S_PKiPKfiiii:
.text._Z28kernel_update_atom_and_codesPfS_S_PKiPKfiiii:
[----:B------:R-:W-:Y:S01]  /*0000*/  LDC R1, c[0x0][0x37c] ;  /* 0x0000df00ff017b82 */ /* 0x000fe20000000800 */
[----:B------:R-:W0:Y:S01]  /*0010*/  S2R R2, SR_TID.X ;  /* 0x0000000000027919 */ /* 0x000e220000002100 */
[----:B------:R-:W1:Y:S01]  /*0020*/  LDCU.64 UR8, c[0x0][0x358] ;  /* 0x00006b00ff0877ac */ /* 0x000e620008000a00 */
[----:B------:R-:W-:Y:S01]  /*0030*/  BSSY.RECONVERGENT B0, `(.L_x_37) ;  /* 0x000007a000007945 */ /* 0x000fe20003800200 */
[----:B0-----:R-:W-:-:S13]  /*0040*/  ISETP.NE.AND P0, PT, R2, RZ, PT ;  /* 0x000000ff0200720c */ /* 0x001fda0003f05270 */
[----:B-1----:R-:W-:Y:S05]  /*0050*/  @P0 BRA `(.L_x_38) ;  /* 0x0000000400dc0947 */ /* 0x002fea0003800000 */
[----:B------:R-:W0:Y:S01]  /*0060*/  LDCU UR5, c[0x0][0x3ac] ;  /* 0x00007580ff0577ac */ /* 0x000e220008000800 */
[----:B------:R-:W-:Y:S01]  /*0070*/  HFMA2 R3, -RZ, RZ, 0, 0 ;  /* 0x00000000ff037431 */ /* 0x000fe200000001ff */
[----:B0-----:R-:W-:-:S09]  /*0080*/  UISETP.GE.AND UP0, UPT, UR5, 0x1, UPT ;  /* 0x000000010500788c */ /* 0x001fd2000bf06270 */
[----:B------:R-:W-:Y:S05]  /*0090*/  BRA.U !UP0, `(.L_x_39) ;  /* 0x0000000508847547 */ /* 0x000fea000b800000 */
[----:B------:R-:W-:Y:S01]  /*00a0*/  UISETP.GE.U32.AND UP0, UPT, UR5, 0x10, UPT ;  /* 0x000000100500788c */ /* 0x000fe2000bf06070 */
[----:B------:R-:W-:Y:S01]  /*00b0*/  MOV R3, RZ ;  /* 0x000000ff00037202 */ /* 0x000fe20000000f00 */
[----:B------:R-:W-:Y:S01]  /*00c0*/  ULOP3.LUT UR4, UR5, 0xf, URZ, 0xc0, !UPT ;  /* 0x0000000f05047892 */ /* 0x000fe2000f8ec0ff */
[----:B------:R-:W-:-:S03]  /*00d0*/  MOV R0, RZ ;  /* 0x000000ff00007202 */ /* 0x000fc60000000f00 */
[----:B------:R-:W-:-:S03]  /*00e0*/  UISETP.NE.AND UP1, UPT, UR4, URZ, UPT ;  /* 0x000000ff0400728c */ /* 0x000fc6000bf25270 */
[----:B------:R-:W-:Y:S08]  /*00f0*/  BRA.U !UP0, `(.L_x_40) ;  /* 0x0000000108a47547 */ /* 0x000ff0000b800000 */
[----:B------:R-:W-:Y:S01]  /*0100*/  ULOP3.LUT UR6, UR5, 0x7ffffff0, URZ, 0xc0, !UPT ;  /* 0x7ffffff005067892 */ /* 0x000fe2000f8ec0ff */
[----:B------:R-:W-:Y:S01]  /*0110*/  HFMA2 R7, -RZ, RZ, 0, 0 ;  /* 0x00000000ff077431 */ /* 0x000fe200000001ff */
[----:B------:R-:W-:-:S04]  /*0120*/  MOV R3, RZ ;  /* 0x000000ff00037202 */ /* 0x000fc80000000f00 */
[----:B------:R-:W-:-:S07]  /*0130*/  MOV R0, UR6 ;  /* 0x0000000600007c02 */ /* 0x000fce0008000f00 */
.L_x_41:
[----:B------:R-:W0:Y:S02]  /*0140*/  LDC.64 R4, c[0x0][0x380] ;  /* 0x0000e000ff047b82 */ /* 0x000e240000000a00 */
[----:B0-----:R-:W-:-:S05]  /*0150*/  IMAD.WIDE.U32 R4, R7, 0x4, R4 ;  /* 0x0000000407047825 */ /* 0x001fca00078e0004 */
[----:B------:R-:W2:Y:S04]  /*0160*/  LDG.E R16, desc[UR8][R4.64] ;  /* 0x0000000804107981 */ /* 0x000ea8000c1e1900 */
[----:B------:R-:W3:Y:S04]  /*0170*/  LDG.E R18, desc[UR8][R4.64+0x4] ;  /* 0x0000040804127981 */ /* 0x000ee8000c1e1900 */
[----:B------:R-:W4:Y:S04]  /*0180*/  LDG.E R20, desc[UR8][R4.64+0x8] ;  /* 0x0000080804147981 */ /* 0x000f28000c1e1900 */
[----:B------:R-:W5:Y:S04]  /*0190*/  LDG.E R22, desc[UR8][R4.64+0xc] ;  /* 0x00000c0804167981 */ /* 0x000f68000c1e1900 */
        /* <DEDUP_REMOVED lines=11> */
[----:B------:R-:W5:Y:S01]  /*0250*/  LDG.E R14, desc[UR8][R4.64+0x3c] ;  /* 0x00003c08040e7981 */ /* 0x000f62000c1e1900 */
[----:B------:R-:W-:-:S04]  /*0260*/  IADD3 R7, PT, PT, R7, 0x10, RZ ;  /* 0x0000001007077810 */ /* 0x000fc80007ffe0ff */
[----:B------:R-:W-:Y:S01]  /*0270*/  ISETP.NE.AND P0, PT, R7, R0, PT ;  /* 0x000000000700720c */ /* 0x000fe20003f05270 */
[----:B--2---:R-:W-:-:S04]  /*0280*/  FFMA R3, R16, R16, R3 ;  /* 0x0000001010037223 */ /* 0x004fc80000000003 */
[----:B---3--:R-:W-:-:S04]  /*0290*/  FFMA R3, R18, R18, R3 ;  /* 0x0000001212037223 */ /* 0x008fc80000000003 */
[----:B----4-:R-:W-:-:S04]  /*02a0*/  FFMA R3, R20, R20, R3 ;  /* 0x0000001414037223 */ /* 0x010fc80000000003 */
[----:B-----5:R-:W-:-:S04]  /*02b0*/  FFMA R3, R22, R22, R3 ;  /* 0x0000001616037223 */ /* 0x020fc80000000003 */
[----:B------:R-:W-:-:S04]  /*02c0*/  FFMA R3, R24, R24, R3 ;  /* 0x0000001818037223 */ /* 0x000fc80000000003 */
        /* <DEDUP_REMOVED lines=10> */
[----:B------:R-:W-:Y:S01]  /*0370*/  FFMA R3, R14, R14, R9 ;  /* 0x0000000e0e037223 */ /* 0x000fe20000000009 */
[----:B------:R-:W-:Y:S06]  /*0380*/  @P0 BRA `(.L_x_41) ;  /* 0xfffffffc006c0947 */ /* 0x000fec000383ffff */
.L_x_40:
[----:B------:R-:W-:Y:S05]  /*0390*/  BRA.U !UP1, `(.L_x_39) ;  /* 0x0000000109c47547 */ /* 0x000fea000b800000 */
[----:B------:R-:W-:Y:S02]  /*03a0*/  UISETP.GE.U32.AND UP0, UPT, UR4, 0x8, UPT ;  /* 0x000000080400788c */ /* 0x000fe4000bf06070 */
[----:B------:R-:W-:-:S04]  /*03b0*/  ULOP3.LUT UR6, UR5, 0x7, URZ, 0xc0, !UPT ;  /* 0x0000000705067892 */ /* 0x000fc8000f8ec0ff */
[----:B------:R-:W-:-:S03]  /*03c0*/  UISETP.NE.AND UP1, UPT, UR6, URZ, UPT ;  /* 0x000000ff0600728c */ /* 0x000fc6000bf25270 */
[----:B------:R-:W-:Y:S08]  /*03d0*/  BRA.U !UP0, `(.L_x_42) ;  /* 0x00000001084c7547 */ /* 0x000ff0000b800000 */
        /* <DEDUP_REMOVED lines=9> */
[----:B------:R-:W5:Y:S01]  /*0470*/  LDG.E R20, desc[UR8][R4.64+0x1c] ;  /* 0x00001c0804147981 */ /* 0x000f62000c1e1900 */
[----:B------:R-:W-:Y:S01]  /*0480*/  IADD3 R0, PT, PT, R0, 0x8, RZ ;  /* 0x0000000800007810 */ /* 0x000fe20007ffe0ff */
[----:B--2---:R-:W-:-:S04]  /*0490*/  FFMA R3, R6, R6, R3 ;  /* 0x0000000606037223 */ /* 0x004fc80000000003 */
[----:B---3--:R-:W-:-:S04]  /*04a0*/  FFMA R3, R8, R8, R3 ;  /* 0x0000000808037223 */ /* 0x008fc80000000003 */
[----:B----4-:R-:W-:-:S04]  /*04b0*/  FFMA R3, R10, R10, R3 ;  /* 0x0000000a0a037223 */ /* 0x010fc80000000003 */
[----:B-----5:R-:W-:-:S04]  /*04c0*/  FFMA R3, R12, R12, R3 ;  /* 0x0000000c0c037223 */ /* 0x020fc80000000003 */
[----:B------:R-:W-:-:S04]  /*04d0*/  FFMA R3, R14, R14, R3 ;  /* 0x0000000e0e037223 */ /* 0x000fc80000000003 */
[----:B------:R-:W-:-:S04]  /*04e0*/  FFMA R3, R16, R16, R3 ;  /* 0x0000001010037223 */ /* 0x000fc80000000003 */
[----:B------:R-:W-:-:S04]  /*04f0*/  FFMA R3, R18, R18, R3 ;  /* 0x0000001212037223 */ /* 0x000fc80000000003 */
[----:B------:R-:W-:-:S07]  /*0500*/  FFMA R3, R20, R20, R3 ;  /* 0x0000001414037223 */ /* 0x000fce0000000003 */
.L_x_42:
        /* <DEDUP_REMOVED lines=10> */
[----:B------:R-:W5:Y:S01]  /*05b0*/  LDG.E R12, desc[UR8][R4.64+0xc] ;  /* 0x00000c08040c7981 */ /* 0x000f62000c1e1900 */
[----:B------:R-:W-:Y:S01]  /*05c0*/  IADD3 R0, PT, PT, R0, 0x4, RZ ;  /* 0x0000000400007810 */ /* 0x000fe20007ffe0ff */
[----:B--2---:R-:W-:-:S04]  /*05d0*/  FFMA R3, R6, R6, R3 ;  /* 0x0000000606037223 */ /* 0x004fc80000000003 */
[----:B---3--:R-:W-:-:S04]  /*05e0*/  FFMA R3, R8, R8, R3 ;  /* 0x0000000808037223 */ /* 0x008fc80000000003 */
[----:B----4-:R-:W-:-:S04]  /*05f0*/  FFMA R3, R10, R10, R3 ;  /* 0x0000000a0a037223 */ /* 0x010fc80000000003 */
[----:B-----5:R-:W-:-:S07]  /*0600*/  FFMA R3, R12, R12, R3 ;  /* 0x0000000c0c037223 */ /* 0x020fce0000000003 */
.L_x_43:
[----:B------:R-:W-:Y:S05]  /*0610*/  BRA.U !UP1, `(.L_x_39) ;  /* 0x0000000109247547 */ /* 0x000fea000b800000 */
[----:B------:R-:W0:Y:S01]  /*0620*/  LDC.64 R6, c[0x0][0x380] ;  /* 0x0000e000ff067b82 */ /* 0x000e220000000a00 */
[----:B------:R-:W-:-:S05]  /*0630*/  UMOV UR4, URZ ;  /* 0x000000ff00047c82 */ /* 0x000fca0008000000 */
.L_x_44:
[----:B0-----:R-:W-:-:S06]  /*0640*/  IMAD.WIDE.U32 R4, R0, 0x4, R6 ;  /* 0x0000000400047825 */ /* 0x001fcc00078e0006 */
[----:B------:R-:W2:Y:S01]  /*0650*/  LDG.E R4, desc[UR8][R4.64] ;  /* 0x0000000804047981 */ /* 0x000ea2000c1e1900 */
[----:B------:R-:W-:Y:S01]  /*0660*/  UIADD3 UR4, UPT, UPT, UR4, 0x1, URZ ;  /* 0x0000000104047890 */ /* 0x000fe2000fffe0ff */
[----:B------:R-:W-:-:S03]  /*0670*/  IADD3 R0, PT, PT, R0, 0x1, RZ ;  /* 0x0000000100007810 */ /* 0x000fc60007ffe0ff */
[----:B------:R-:W-:Y:S01]  /*0680*/  UISETP.NE.AND UP0, UPT, UR4, UR5, UPT ;  /* 0x000000050400728c */ /* 0x000fe2000bf05270 */
[----:B--2---:R-:W-:-:S08]  /*0690*/  FFMA R3, R4, R4, R3 ;  /* 0x0000000404037223 */ /* 0x004fd00000000003 */
[----:B------:R-:W-:Y:S05]  /*06a0*/  BRA.U UP0, `(.L_x_44) ;  /* 0xfffffffd00e47547 */ /* 0x000fea000b83ffff */
.L_x_39:
[----:B------:R-:W-:Y:S01]  /*06b0*/  IADD3 R0, PT, PT, R3, -0xd000000, RZ ;  /* 0xf300000003007810 */ /* 0x000fe20007ffe0ff */
[----:B------:R0:W1:Y:S03]  /*06c0*/  MUFU.RSQ R4, R3 ;  /* 0x0000000300047308 */ /* 0x0000660000001400 */
[----:B------:R-:W-:-:S13]  /*06d0*/  ISETP.GT.U32.AND P0, PT, R0, 0x727fffff, PT ;  /* 0x727fffff0000780c */ /* 0x000fda0003f04070 */
[----:B0-----:R-:W-:Y:S05]  /*06e0*/  @!P0 BRA `(.L_x_45) ;  /* 0x0000000000148947 */ /* 0x001fea0003800000 */
[----:B------:R-:W-:Y:S02]  /*06f0*/  MOV R0, R3 ;  /* 0x0000000300007202 */ /* 0x000fe40000000f00 */
[----:B------:R-:W-:-:S07]  /*0700*/  MOV R6, 0x720 ;  /* 0x0000072000067802 */ /* 0x000fce0000000f00 */
[----:B-1----:R-:W-:Y:S05]  /*0710*/  CALL.REL.NOINC `($__internal_1_$__cuda_sm20_sqrt_rn_f32_slowpath) ;  /* 0x0000001c00f47944 */ /* 0x002fea0003c00000 */
[----:B------:R-:W-:Y:S01]  /*0720*/  MOV R0, R3 ;  /* 0x0000000300007202 */ /* 0x000fe20000000f00 */
[----:B------:R-:W-:Y:S06]  /*0730*/  BRA `(.L_x_46) ;  /* 0x0000000000107947 */ /* 0x000fec0003800000 */
.L_x_45:
[C---:B-1----:R-:W-:Y:S01]  /*0740*/  FMUL.FTZ R0, R4.reuse, R3 ;  /* 0x0000000304007220 */ /* 0x042fe20000410000 */
[----:B------:R-:W-:-:S03]  /*0750*/  FMUL.FTZ R4, R4, 0.5 ;  /* 0x3f00000004047820 */ /* 0x000fc60000410000 */
[----:B------:R-:W-:-:S04]  /*0760*/  FFMA R3, -R0, R0, R3 ;  /* 0x0000000000037223 */ /* 0x000fc80000000103 */
[----:B------:R-:W-:-:S07]  /*0770*/  FFMA R0, R3, R4, R0 ;  /* 0x0000000403007223 */ /* 0x000fce0000000000 */
.L_x_46:
[----:B------:R-:W0:Y:S01]  /*0780*/  S2UR UR5, SR_CgaCtaId ;  /* 0x00000000000579c3 */ /* 0x000e220000008800 */
[----:B------:R-:W-:Y:S01]  /*0790*/  UMOV UR4, 0x400 ;  /* 0x0000040000047882 */ /* 0x000fe20000000000 */
[----:B------:R-:W-:Y:S01]  /*07a0*/  FADD R0, R0, 9.9999999747524270788e-07 ;  /* 0x358637bd00007421 */ /* 0x000fe20000000000 */
[----:B0-----:R-:W-:-:S09]  /*07b0*/  ULEA UR4, UR5, UR4, 0x18 ;  /* 0x0000000405047291 */ /* 0x001fd2000f8ec0ff */
[----:B------:R0:W-:Y:S03]  /*07c0*/  STS [UR4], R0 ;  /* 0x00000000ff007988 */ /* 0x0001e60008000804 */
.L_x_38:
[----:B------:R-:W-:Y:S05]  /*07d0*/  BSYNC.RECONVERGENT B0 ;  /* 0x0000000000007941 */ /* 0x000fea0003800200 */
.L_x_37:
[----:B------:R-:W1:Y:S01]  /*07e0*/  S2UR UR4, SR_CTAID.X ;  /* 0x00000000000479c3 */ /* 0x000e620000002500 */
[----:B------:R-:W2:Y:S01]  /*07f0*/  LDCU UR5, c[0x0][0x3ac] ;  /* 0x00007580ff0577ac */ /* 0x000ea20008000800 */
[----:B------:R-:W-:Y:S06]  /*0800*/  BSSY.RECONVERGENT B0, `(.L_x_47) ;  /* 0x000001b000007945 */ /* 0x000fec0003800200 */
[----:B------:R-:W1:Y:S02]  /*0810*/  LDC R3, c[0x0][0x360] ;  /* 0x0000d800ff037b82 */ /* 0x000e640000000800 */
[----:B-1----:R-:W-:-:S06]  /*0820*/  IMAD R2, R3, UR4, R2 ;  /* 0x0000000403027c24 */ /* 0x002fcc000f8e0202 */
[----:B------:R-:W-:Y:S01]  /*0830*/  BAR.SYNC.DEFER_BLOCKING 0x0 ;  /* 0x0000000000007b1d */ /* 0x000fe20000010000 */
[----:B--2---:R-:W-:-:S13]  /*0840*/  ISETP.GE.AND P0, PT, R2, UR5, PT ;  /* 0x0000000502007c0c */ /* 0x004fda000bf06270 */
[----:B------:R-:W-:Y:S05]  /*0850*/  @P0 BRA `(.L_x_48) ;  /* 0x0000000000540947 */ /* 0x000fea0003800000 */
[----:B------:R-:W1:Y:S02]  /*0860*/  LDC.64 R4, c[0x0][0x380] ;  /* 0x0000e000ff047b82 */ /* 0x000e640000000a00 */
[----:B-1----:R-:W-:-:S05]  /*0870*/  IMAD.WIDE R4, R2, 0x4, R4 ;  /* 0x0000000402047825 */ /* 0x002fca00078e0204 */
[----:B0-----:R-:W2:Y:S01]  /*0880*/  LDG.E R0, desc[UR8][R4.64] ;  /* 0x0000000804007981 */ /* 0x001ea2000c1e1900 */
[----:B------:R-:W0:Y:S01]  /*0890*/  S2UR UR5, SR_CgaCtaId ;  /* 0x00000000000579c3 */ /* 0x000e220000008800 */
[----:B------:R-:W-:Y:S01]  /*08a0*/  UMOV UR4, 0x400 ;  /* 0x0000040000047882 */ /* 0x000fe20000000000 */
[----:B------:R-:W-:Y:S01]  /*08b0*/  BSSY.RECONVERGENT B1, `(.L_x_49) ;  /* 0x000000e000017945 */ /* 0x000fe20003800200 */
[----:B0-----:R-:W-:-:S09]  /*08c0*/  ULEA UR4, UR5, UR4, 0x18 ;  /* 0x0000000405047291 */ /* 0x001fd2000f8ec0ff */
[----:B------:R-:W0:Y:S02]  /*08d0*/  LDS R3, [UR4] ;  /* 0x00000004ff037984 */ /* 0x000e240008000800 */
[----:B0-----:R-:W0:Y:S02]  /*08e0*/  MUFU.RCP R6, R3 ;  /* 0x0000000300067308 */ /* 0x001e240000001000 */
        /* <DEDUP_REMOVED lines=8> */
[----:B------:R-:W-:Y:S05]  /*0970*/  CALL.REL.NOINC `($__internal_2_$__cuda_sm3x_div_rn_noftz_f32_slowpath) ;  /* 0x0000001c00b87944 */ /* 0x000fea0003c00000 */
[----:B------:R-:W-:-:S07]  /*0980*/  MOV R7, R0 ;  /* 0x0000000000077202 */ /* 0x000fce0000000f00 */
.L_x_50:
[----:B------:R-:W-:Y:S05]  /*0990*/  BSYNC.RECONVERGENT B1 ;  /* 0x0000000000017941 */ /* 0x000fea0003800200 */
.L_x_49:
[----:B------:R1:W-:Y:S02]  /*09a0*/  STG.E desc[UR8][R4.64], R7 ;  /* 0x0000000704007986 */ /* 0x0003e4000c101908 */
.L_x_48:
[----:B------:R-:W-:Y:S05]  /*09b0*/  BSYNC.RECONVERGENT B0 ;  /* 0x0000000000007941 */ /* 0x000fea0003800200 */
.L_x_47:
[----:B------:R-:W-:Y:S01]  /*09c0*/  BAR.SYNC.DEFER_BLOCKING 0x0 ;  /* 0x0000000000007b1d */ /* 0x000fe20000010000 */
[----:B------:R-:W-:-:S13]  /*09d0*/  ISETP.NE.AND P0, PT, R2, RZ, PT ;  /* 0x000000ff0200720c */ /* 0x000fda0003f05270 */
[----:B------:R-:W-:Y:S05]  /*09e0*/  @P0 EXIT ;  /* 0x000000000000094d */ /* 0x000fea0003800000 */
[----:B------:R-:W2:Y:S02]  /*09f0*/  LDC R6, c[0x0][0x3ac] ;  /* 0x0000eb00ff067b82 */ /* 0x000ea40000000800 */
[----:B--2---:R-:W-:-:S13]  /*0a00*/  ISETP.GE.AND P0, PT, R6, 0x1, PT ;  /* 0x000000010600780c */ /* 0x004fda0003f06270 */
[----:B------:R-:W-:Y:S05]  /*0a10*/  @!P0 BRA `(.L_x_51) ;  /* 0x0000000400b88947 */ /* 0x000fea0003800000 */
[C---:B------:R-:W-:Y:S01]  /*0a20*/  ISETP.GE.U32.AND P1, PT, R6.reuse, 0x10, PT ;  /* 0x000000100600780c */ /* 0x040fe20003f26070 */
[----:B------:R-:W-:Y:S01]  /*0a30*/  HFMA2 R3, -RZ, RZ, 0, 0 ;  /* 0x00000000ff037431 */ /* 0x000fe200000001ff */
[----:B------:R-:W-:-:S04]  /*0a40*/  LOP3.LUT R2, R6, 0xf, RZ, 0xc0, !PT ;  /* 0x0000000f06027812 */ /* 0x000fc800078ec0ff */
[----:B------:R-:W-:-:S07]  /*0a50*/  ISETP.NE.AND P2, PT, R2, RZ, PT ;  /* 0x000000ff0200720c */ /* 0x000fce0003f45270 */
[----:B------:R-:W-:Y:S06]  /*0a60*/  @!P1 BRA `(.L_x_52) ;  /* 0x0000000000ac9947 */ /* 0x000fec0003800000 */
[----:B------:R-:W-:Y:S02]  /*0a70*/  LOP3.LUT R3, R6, 0x7ffffff0, RZ, 0xc0, !PT ;  /* 0x7ffffff006037812 */ /* 0x000fe400078ec0ff */
[----:B0-----:R-:W-:-:S07]  /*0a80*/  MOV R0, RZ ;  /* 0x000000ff00007202 */ /* 0x001fce0000000f00 */
.L_x_53:
[----:B-1----:R-:W0:Y:S08]  /*0a90*/  LDC.64 R4, c[0x0][0x380] ;  /* 0x0000e000ff047b82 */ /* 0x002e300000000a00 */
[----:B----4-:R-:W1:Y:S08]  /*0aa0*/  LDC R11, c[0x0][0x3b4] ;  /* 0x0000ed00ff0b7b82 */ /* 0x010e700000000800 */
[----:B------:R-:W2:Y:S01]  /*0ab0*/  LDC.64 R8, c[0x0][0x388] ;  /* 0x0000e200ff087b82 */ /* 0x000ea20000000a00 */
[----:B0-----:R-:W-:-:S05]  /*0ac0*/  IMAD.WIDE.U32 R4, R0, 0x4, R4 ;  /* 0x0000000400047825 */ /* 0x001fca00078e0004 */
[----:B------:R-:W3:Y:S01]  /*0ad0*/  LDG.E R7, desc[UR8][R4.64] ;  /* 0x0000000804077981 */ /* 0x000ee2000c1e1900 */
[----:B-1----:R-:W-:-:S04]  /*0ae0*/  IMAD R11, R6, R11, R0 ;  /* 0x0000000b060b7224 */ /* 0x002fc800078e0200 */
[----:B--2---:R-:W-:-:S05]  /*0af0*/  IMAD.WIDE R8, R11, 0x4, R8 ;  /* 0x000000040b087825 */ /* 0x004fca00078e0208 */
[----:B---3--:R0:W-:Y:S04]  /*0b00*/  STG.E desc[UR8][R8.64], R7 ;  /* 0x0000000708007986 */ /* 0x0081e8000c101908 */
[----:B------:R-:W2:Y:S04]  /*0b10*/  LDG.E R11, desc[UR8][R4.64+0x4] ;  /* 0x00000408040b7981 */ /* 0x000ea8000c1e1900 */
[----:B--2---:R1:W-:Y:S04]  /*0b20*/  STG.E desc[UR8][R8.64+0x4], R11 ;  /* 0x0000040b08007986 */ /* 0x0043e8000c101908 */
[----:B------:R-:W2:Y:S04]  /*0b30*/  LDG.E R13, desc[UR8][R4.64+0x8] ;  /* 0x00000808040d7981 */ /* 0x000ea8000c1e1900 */
[----:B--2---:R2:W-:Y:S04]  /*0b40*/  STG.E desc[UR8][R8.64+0x8], R13 ;  /* 0x0000080d08007986 */ /* 0x0045e8000c101908 */
[----:B------:R-:W3:Y:S04]  /*0b50*/  LDG.E R15, desc[UR8][R4.64+0xc] ;  /* 0x00000c08040f7981 */ /* 0x000ee8000c1e1900 */
[----:B---3--:R3:W-:Y:S04]  /*0b60*/  STG.E desc[UR8][R8.64+0xc], R15 ;  /* 0x00000c0f08007986 */ /* 0x0087e8000c101908 */
[----:B------:R-:W4:Y:S04]  /*0b70*/  LDG.E R17, desc[UR8][R4.64+0x10] ;  /* 0x0000100804117981 */ /* 0x000f28000c1e1900 */
[----:B----4-:R4:W-:Y:S04]  /*0b80*/  STG.E desc[UR8][R8.64+0x10], R17 ;  /* 0x0000101108007986 */ /* 0x0109e8000c101908 */
[----:B------:R-:W5:Y:S04]  /*0b90*/  LDG.E R19, desc[UR8][R4.64+0x14] ;  /* 0x0000140804137981 */ /* 0x000f68000c1e1900 */
[----:B-----5:R5:W-:Y:S04]  /*0ba0*/  STG.E desc[UR8][R8.64+0x14], R19 ;  /* 0x0000141308007986 */ /* 0x020be8000c101908 */
[----:B0-----:R-:W2:Y:S04]  /*0bb0*/  LDG.E R7, desc[UR8][R4.64+0x18] ;  /* 0x0000180804077981 */ /* 0x001ea8000c1e1900 */
[----:B--2---:R0:W-:Y:S04]  /*0bc0*/  STG.E desc[UR8][R8.64+0x18], R7 ;  /* 0x0000180708007986 */ /* 0x0041e8000c101908 */
[----:B-1----:R-:W2:Y:S04]  /*0bd0*/  LDG.E R11, desc[UR8][R4.64+0x1c] ;  /* 0x00001c08040b7981 */ /* 0x002ea8000c1e1900 */
[----:B--2---:R1:W-:Y:S04]  /*0be0*/  STG.E desc[UR8][R8.64+0x1c], R11 ;  /* 0x00001c0b08007986 */ /* 0x0043e8000c101908 */
[----:B------:R-:W2:Y:S04]  /*0bf0*/  LDG.E R13, desc[UR8][R4.64+0x20] ;  /* 0x00002008040d7981 */ /* 0x000ea8000c1e1900 */
[----:B--2---:R2:W-:Y:S04]  /*0c00*/  STG.E desc[UR8][R8.64+0x20], R13 ;  /* 0x0000200d08007986 */ /* 0x0045e8000c101908 */
[----:B---3--:R-:W3:Y:S04]  /*0c10*/  LDG.E R15, desc[UR8][R4.64+0x24] ;  /* 0x00002408040f7981 */ /* 0x008ee8000c1e1900 */
[----:B---3--:R3:W-:Y:S04]  /*0c20*/  STG.E desc[UR8][R8.64+0x24], R15 ;  /* 0x0000240f08007986 */ /* 0x0087e8000c101908 */
[----:B----4-:R-:W4:Y:S04]  /*0c30*/  LDG.E R17, desc[UR8][R4.64+0x28] ;  /* 0x0000280804117981 */ /* 0x010f28000c1e1900 */
[----:B----4-:R4:W-:Y:S04]  /*0c40*/  STG.E desc[UR8][R8.64+0x28], R17 ;  /* 0x0000281108007986 */ /* 0x0109e8000c101908 */
[----:B-----5:R-:W5:Y:S04]  /*0c50*/  LDG.E R19, desc[UR8][R4.64+0x2c] ;  /* 0x00002c0804137981 */ /* 0x020f68000c1e1900 */
[----:B-----5:R4:W-:Y:S04]  /*0c60*/  STG.E desc[UR8][R8.64+0x2c], R19 ;  /* 0x00002c1308007986 */ /* 0x0209e8000c101908 */
[----:B0-----:R-:W5:Y:S04]  /*0c70*/  LDG.E R7, desc[UR8][R4.64+0x30] ;  /* 0x0000300804077981 */ /* 0x001f68000c1e1900 */
[----:B-----5:R4:W-:Y:S04]  /*0c80*/  STG.E desc[UR8][R8.64+0x30], R7 ;  /* 0x0000300708007986 */ /* 0x0209e8000c101908 */
[----:B-1----:R-:W5:Y:S04]  /*0c90*/  LDG.E R11, desc[UR8][R4.64+0x34] ;  /* 0x00003408040b7981 */ /* 0x002f68000c1e1900 */
[----:B-----5:R4:W-:Y:S04]  /*0ca0*/  STG.E desc[UR8][R8.64+0x34], R11 ;  /* 0x0000340b08007986 */ /* 0x0209e8000c101908 */
[----:B--2---:R-:W2:Y:S04]  /*0cb0*/  LDG.E R13, desc[UR8][R4.64+0x38] ;  /* 0x00003808040d7981 */ /* 0x004ea8000c1e1900 */
[----:B--2---:R4:W-:Y:S04]  /*0cc0*/  STG.E desc[UR8][R8.64+0x38], R13 ;  /* 0x0000380d08007986 */ /* 0x0049e8000c101908 */
[----:B---3--:R-:W2:Y:S01]  /*0cd0*/  LDG.E R15, desc[UR8][R4.64+0x3c] ;  /* 0x00003c08040f7981 */ /* 0x008ea2000c1e1900 */
[----:B------:R-:W-:-:S04]  /*0ce0*/  IADD3 R0, PT, PT, R0, 0x10, RZ ;  /* 0x0000001000007810 */ /* 0x000fc80007ffe0ff */
[----:B------:R-:W-:Y:S01]  /*0cf0*/  ISETP.NE.AND P1, PT, R0, R3, PT ;  /* 0x000000030000720c */ /* 0x000fe20003f25270 */
[----:B--2---:R4:W-:-:S12]  /*0d00*/  STG.E desc[UR8][R8.64+0x3c], R15 ;  /* 0x00003c0f08007986 */ /* 0x0049d8000c101908 */
[----:B------:R-:W-:Y:S05]  /*0d10*/  @P1 BRA `(.L_x_53) ;  /* 0xfffffffc005c1947 */ /* 0x000fea000383ffff */
.L_x_52:
[----:B------:R-:W-:Y:S05]  /*0d20*/  @!P2 BRA `(.L_x_51) ;  /* 0x0000000000f4a947 */ /* 0x000fea0003800000 */
[----:B------:R-:W-:Y:S02]  /*0d30*/  ISETP.GE.U32.AND P1, PT, R2, 0x8, PT ;  /* 0x000000080200780c */ /* 0x000fe40003f26070 */
[----:B0-----:R-:W-:-:S04]  /*0d40*/  LOP3.LUT R0, R6, 0x7, RZ, 0xc0, !PT ;  /* 0x0000000706007812 */ /* 0x001fc800078ec0ff */
[----:B------:R-:W-:-:S07]  /*0d50*/  ISETP.NE.AND P2, PT, R0, RZ, PT ;  /* 0x000000ff0000720c */ /* 0x000fce0003f45270 */
[----:B------:R-:W-:Y:S06]  /*0d60*/  @!P1 BRA `(.L_x_54) ;  /* 0x00000000005c9947 */ /* 0x000fec0003800000 */
        /* <DEDUP_REMOVED lines=14> */
[----:B------:R-:W3:Y:S04]  /*0e50*/  LDG.E R17, desc[UR8][R4.64+0x10] ;  /* 0x0000100804117981 */ /* 0x000ee8000c1e1900 */
[----:B---3--:R2:W-:Y:S04]  /*0e60*/  STG.E desc[UR8][R8.64+0x10], R17 ;  /* 0x0000101108007986 */ /* 0x0085e8000c101908 */
[----:B------:R-:W3:Y:S04]  /*0e70*/  LDG.E R19, desc[UR8][R4.64+0x14] ;  /* 0x0000140804137981 */ /* 0x000ee8000c1e1900 */
[----:B---3--:R2:W-:Y:S04]  /*0e80*/  STG.E desc[UR8][R8.64+0x14], R19 ;  /* 0x0000141308007986 */ /* 0x0085e8000c101908 */
[----:B0-----:R-:W3:Y:S04]  /*0e90*/  LDG.E R7, desc[UR8][R4.64+0x18] ;  /* 0x0000180804077981 */ /* 0x001ee8000c1e1900 */
[----:B---3--:R2:W-:Y:S04]  /*0ea0*/  STG.E desc[UR8][R8.64+0x18], R7 ;  /* 0x0000180708007986 */ /* 0x0085e8000c101908 */
[----:B-1----:R-:W3:Y:S01]  /*0eb0*/  LDG.E R11, desc[UR8][R4.64+0x1c] ;  /* 0x00001c08040b7981 */ /* 0x002ee2000c1e1900 */
[----:B------:R-:W-:-:S03]  /*0ec0*/  IADD3 R3, PT, PT, R3, 0x8, RZ ;  /* 0x0000000803037810 */ /* 0x000fc60007ffe0ff */
[----:B---3--:R2:W-:Y:S04]  /*0ed0*/  STG.E desc[UR8][R8.64+0x1c], R11 ;  /* 0x00001c0b08007986 */ /* 0x0085e8000c101908 */
.L_x_54:
[----:B------:R-:W-:Y:S05]  /*0ee0*/  @!P2 BRA `(.L_x_51) ;  /* 0x000000000084a947 */ /* 0x000fea0003800000 */
[----:B------:R-:W-:Y:S02]  /*0ef0*/  ISETP.GE.U32.AND P1, PT, R0, 0x4, PT ;  /* 0x000000040000780c */ /* 0x000fe40003f26070 */
[----:B------:R-:W-:-:S04]  /*0f00*/  LOP3.LUT R2, R6, 0x3, RZ, 0xc0, !PT ;  /* 0x0000000306027812 */ /* 0x000fc800078ec0ff */
[----:B------:R-:W-:-:S07]  /*0f10*/  ISETP.NE.AND P2, PT, R2, RZ, PT ;  /* 0x000000ff0200720c */ /* 0x000fce0003f45270 */
[----:B------:R-:W-:Y:S06]  /*0f20*/  @!P1 BRA `(.L_x_55) ;  /* 0x00000000003c9947 */ /* 0x000fec0003800000 */
[----:B-1----:R-:W0:Y:S08]  /*0f30*/  LDC.64 R4, c[0x0][0x380] ;  /* 0x0000e000ff047b82 */ /* 0x002e300000000a00 */
[----:B------:R-:W1:Y:S08]  /*0f40*/  LDC R0, c[0x0][0x3b4] ;  /* 0x0000ed00ff007b82 */ /* 0x000e700000000800 */
[----:B--2-4-:R-:W2:Y:S01]  /*0f50*/  LDC.64 R8, c[0x0][0x388] ;  /* 0x0000e200ff087b82 */ /* 0x014ea20000000a00 */
        /* <DEDUP_REMOVED lines=9> */
[----:B------:R-:W2:Y:S01]  /*0ff0*/  LDG.E R15, desc[UR8][R4.64+0xc] ;  /* 0x00000c08040f7981 */ /* 0x000ea2000c1e1900 */
[----:B------:R-:W-:-:S03]  /*1000*/  IADD3 R3, PT, PT, R3, 0x4, RZ ;  /* 0x0000000403037810 */ /* 0x000fc60007ffe0ff */
[----:B--2---:R0:W-:Y:S04]  /*1010*/  STG.E desc[UR8][R8.64+0xc], R15 ;  /* 0x00000c0f08007986 */ /* 0x0041e8000c101908 */
.L_x_55:
[----:B------:R-:W-:Y:S05]  /*1020*/  @!P2 BRA `(.L_x_51) ;  /* 0x000000000034a947 */ /* 0x000fea0003800000 */
[----:B------:R-:W3:Y:S01]  /*1030*/  LDC R0, c[0x0][0x3b4] ;  /* 0x0000ed00ff007b82 */ /* 0x000ee20000000800 */
[----:B------:R-:W-:-:S07]  /*1040*/  UMOV UR4, URZ ;  /* 0x000000ff00047c82 */ /* 0x000fce0008000000 */
[----:B0-2-4-:R-:W0:Y:S08]  /*1050*/  LDC.64 R10, c[0x0][0x380] ;  /* 0x0000e000ff0a7b82 */ /* 0x015e300000000a00 */
[----:B------:R-:W2:Y:S02]  /*1060*/  LDC.64 R12, c[0x0][0x388] ;  /* 0x0000e200ff0c7b82 */ /* 0x000ea40000000a00 */
.L_x_56:
[----:B01----:R-:W-:-:S06]  /*1070*/  IMAD.WIDE.U32 R4, R3, 0x4, R10 ;  /* 0x0000000403047825 */ /* 0x003fcc00078e000a */
[----:B------:R-:W4:Y:S01]  /*1080*/  LDG.E R5, desc[UR8][R4.64] ;  /* 0x0000000804057981 */ /* 0x000f22000c1e1900 */
[----:B---3--:R-:W-:Y:S01]  /*1090*/  IMAD R9, R6, R0, R3 ;  /* 0x0000000006097224 */ /* 0x008fe200078e0203 */
[----:B------:R-:W-:Y:S01]  /*10a0*/  UIADD3 UR4, UPT, UPT, UR4, 0x1, URZ ;  /* 0x0000000104047890 */ /* 0x000fe2000fffe0ff */
[----:B------:R-:W-:Y:S02]  /*10b0*/  IADD3 R3, PT, PT, R3, 0x1, RZ ;  /* 0x0000000103037810 */ /* 0x000fe40007ffe0ff */
[----:B--2---:R-:W-:-:S03]  /*10c0*/  IMAD.WIDE R8, R9, 0x4, R12 ;  /* 0x0000000409087825 */ /* 0x004fc600078e020c */
[----:B------:R-:W-:Y:S02]  /*10d0*/  ISETP.NE.AND P1, PT, R2, UR4, PT ;  /* 0x0000000402007c0c */ /* 0x000fe4000bf25270 */
[----:B----4-:R0:W-:Y:S11]  /*10e0*/  STG.E desc[UR8][R8.64], R5 ;  /* 0x0000000508007986 */ /* 0x0101f6000c101908 */
[----:B------:R-:W-:Y:S05]  /*10f0*/  @P1 BRA `(.L_x_56) ;  /* 0xfffffffc00dc1947 */ /* 0x000fea000383ffff */
.L_x_51:
[----:B0-----:R-:W0:Y:S02]  /*1100*/  LDC R0, c[0x0][0x3a8] ;  /* 0x0000ea00ff007b82 */ /* 0x001e240000000800 */
[----:B0-----:R-:W-:-:S13]  /*1110*/  ISETP.GE.AND P1, PT, R0, 0x1, PT ;  /* 0x000000010000780c */ /* 0x001fda0003f26270 */
[----:B------:R-:W-:Y:S05]  /*1120*/  @!P1 EXIT ;  /* 0x000000000000994d */ /* 0x000fea0003800000 */
[----:B------:R-:W-:Y:S05]  /*1130*/  @!P0 BRA `(.L_x_57) ;  /* 0x0000000800e88947 */ /* 0x000fea0003800000 */
[C---:B------:R-:W-:Y:S01]  /*1140*/  LOP3.LUT R21, R6.reuse, 0xf, RZ, 0xc0, !PT ;  /* 0x0000000f06157812 */ /* 0x040fe200078ec0ff */
[----:B-12-4-:R-:W-:Y:S01]  /*1150*/  HFMA2 R7, -RZ, RZ, 0, 0 ;  /* 0x00000000ff077431 */ /* 0x016fe200000001ff */
[----:B------:R-:W-:Y:S02]  /*1160*/  LOP3.LUT R23, R6, 0x7, RZ, 0xc0, !PT ;  /* 0x0000000706177812 */ /* 0x000fe400078ec0ff */
[----:B------:R-:W-:Y:S02]  /*1170*/  IADD3 R0, PT, PT, R21, -0x1, RZ ;  /* 0xffffffff15007810 */ /* 0x000fe40007ffe0ff */
[----:B------:R-:W-:Y:S02]  /*1180*/  IADD3 R2, PT, PT, R23, -0x1, RZ ;  /* 0xffffffff17027810 */ /* 0x000fe40007ffe0ff */
[----:B------:R-:W-:Y:S02]  /*1190*/  ISETP.GE.U32.AND P0, PT, R0, 0x7, PT ;  /* 0x000000070000780c */ /* 0x000fe40003f06070 */
[----:B------:R-:W-:-:S02]  /*11a0*/  LOP3.LUT R0, R6, 0x7ffffff0, RZ, 0xc0, !PT ;  /* 0x7ffffff006007812 */ /* 0x000fc400078ec0ff */
[----:B------:R-:W-:Y:S02]  /*11b0*/  ISETP.GE.U32.AND P1, PT, R2, 0x3, PT ;  /* 0x000000030200780c */ /* 0x000fe40003f26070 */
[----:B------:R-:W-:Y:S02]  /*11c0*/  LOP3.LUT R6, R6, 0x3, RZ, 0xc0, !PT ;  /* 0x0000000306067812 */ /* 0x000fe400078ec0ff */
[----:B------:R-:W-:-:S09]  /*11d0*/  IADD3 R8, PT, PT, -R0, RZ, RZ ;  /* 0x000000ff00087210 */ /* 0x000fd20007ffe1ff */
.L_x_63:
[----:B0-----:R-:W0:Y:S01]  /*11e0*/  LDC.64 R2, c[0x0][0x398] ;  /* 0x0000e600ff027b82 */ /* 0x001e220000000a00 */
[----:B------:R-:W1:Y:S01]  /*11f0*/  LDCU UR4, c[0x0][0x3ac] ;  /* 0x00007580ff0477ac */ /* 0x000e620008000800 */
[----:B0-----:R-:W-:-:S05]  /*1200*/  IMAD.WIDE.U32 R2, R7, 0x4, R2 ;  /* 0x0000000407027825 */ /* 0x001fca00078e0002 */
[----:B------:R0:W5:Y:S01]  /*1210*/  LDG.E.CONSTANT R9, desc[UR8][R2.64] ;  /* 0x0000000802097981 */ /* 0x000162000c1e9900 */
[----:B-1----:R-:W-:Y:S01]  /*1220*/  UISETP.GE.U32.AND UP0, UPT, UR4, 0x10, UPT ;  /* 0x000000100400788c */ /* 0x002fe2000bf06070 */
[----:B------:R-:W-:Y:S01]  /*1230*/  MOV R11, RZ ;  /* 0x000000ff000b7202 */ /* 0x000fe20000000f00 */
[----:B------:R-:W-:Y:S01]  /*1240*/  IMAD R10, R7, UR4, RZ ;  /* 0x00000004070a7c24 */ /* 0x000fe2000f8e02ff */
[----:B------:R-:W-:-:S06]  /*1250*/  MOV R13, RZ ;  /* 0x000000ff000d7202 */ /* 0x000fcc0000000f00 */
[----:B0-----:R-:W-:Y:S05]  /*1260*/  BRA.U !UP0, `(.L_x_58) ;  /* 0x0000000508147547 */ /* 0x001fea000b800000 */
[----:B------:R-:W0:Y:S01]  /*1270*/  LDC.64 R2, c[0x0][0x3a0] ;  /* 0x0000e800ff027b82 */ /* 0x000e220000000a00 */
[----:B------:R-:W1:Y:S01]  /*1280*/  LDCU.64 UR4, c[0x0][0x380] ;  /* 0x00007000ff0477ac */ /* 0x000e620008000a00 */
[----:B------:R-:W-:Y:S02]  /*1290*/  MOV R11, RZ ;  /* 0x000000ff000b7202 */ /* 0x000fe40000000f00 */
[----:B------:R-:W-:Y:S01]  /*12a0*/  MOV R12, R8 ;  /* 0x00000008000c7202 */ /* 0x000fe20000000f00 */
[----:B-1----:R-:W-:-:S04]  /*12b0*/  UIADD3 UR4, UP0, UPT, UR4, 0x20, URZ ;  /* 0x0000002004047890 */ /* 0x002fc8000ff1e0ff */
[----:B------:R-:W-:Y:S01]  /*12c0*/  UIADD3.X UR5, UPT, UPT, URZ, UR5, URZ, UP0, !UPT ;  /* 0x00000005ff057290 */ /* 0x000fe200087fe4ff */
[----:B0-----:R-:W-:Y:S01]  /*12d0*/  IMAD.WIDE.U32 R2, R10, 0x4, R2 ;  /* 0x000000040a027825 */ /* 0x001fe200078e0002 */
[----:B------:R-:W-:Y:S02]  /*12e0*/  MOV R15, UR4 ;  /* 0x00000004000f7c02 */ /* 0x000fe40008000f00 */
[----:B------:R-:W-:Y:S02]  /*12f0*/  IADD3 R14, P2, PT, R2, 0x20, RZ ;  /* 0x00000020020e7810 */ /* 0x000fe40007f5e0ff */
[----:B------:R-:W-:Y:S02]  /*1300*/  MOV R5, UR5 ;  /* 0x0000000500057c02 */ /* 0x000fe40008000f00 */
[----:B------:R-:W-:-:S09]  /*1310*/  IADD3.X R3, PT, PT, RZ, R3, RZ, P2, !PT ;  /* 0x00000003ff037210 */ /* 0x000fd200017fe4ff */
.L_x_59:
[----:B------:R-:W-:Y:S02]  /*1320*/  MOV R4, R15 ;  /* 0x0000000f00047202 */ /* 0x000fe40000000f00 */
[----:B------:R-:W-:-:S03]  /*1330*/  MOV R2, R14 ;  /* 0x0000000e00027202 */ /* 0x000fc60000000f00 */
[----:B------:R-:W2:Y:S04]  /*1340*/  LDG.E R15, desc[UR8][R4.64+-0x20] ;  /* 0xffffe008040f7981 */ /* 0x000ea8000c1e1900 */
[----:B------:R-:W2:Y:S04]  /*1350*/  LDG.E.CONSTANT R16, desc[UR8][R2.64+-0x20] ;  /* 0xffffe00802107981 */ /* 0x000ea8000c1e9900 */
[----:B------:R-:W3:Y:S04]  /*1360*/  LDG.E.CONSTANT R18, desc[UR8][R2.64+-0x1c] ;  /* 0xffffe40802127981 */ /* 0x000ee8000c1e9900 */
[----:B------:R-:W3:Y:S04]  /*1370*/  LDG.E R26, desc[UR8][R4.64+-0x1c] ;  /* 0xffffe408041a7981 */ /* 0x000ee8000c1e1900 */
[----:B------:R-:W4:Y:S04]  /*1380*/  LDG.E.CONSTANT R14, desc[UR8][R2.64+-0x18] ;  /* 0xffffe808020e7981 */ /* 0x000f28000c1e9900 */
[----:B------:R-:W4:Y:S04]  /*1390*/  LDG.E R13, desc[UR8][R4.64+-0x18] ;  /* 0xffffe808040d7981 */ /* 0x000f28000c1e1900 */
[----:B------:R-:W4:Y:S04]  /*13a0*/  LDG.E.CONSTANT R19, desc[UR8][R2.64+-0x14] ;  /* 0xffffec0802137981 */ /* 0x000f28000c1e9900 */
[----:B------:R-:W4:Y:S04]  /*13b0*/  LDG.E R22, desc[UR8][R4.64+-0x14] ;  /* 0xffffec0804167981 */ /* 0x000f28000c1e1900 */
[----:B------:R-:W4:Y:S04]  /*13c0*/  LDG.E.CONSTANT R17, desc[UR8][R2.64+-0x10] ;  /* 0xfffff00802117981 */ /* 0x000f28000c1e9900 */
[----:B------:R-:W4:Y:S04]  /*13d0*/  LDG.E R20, desc[UR8][R4.64+-0x10] ;  /* 0xfffff00804147981 */ /* 0x000f28000c1e1900 */
[----:B------:R-:W4:Y:S04]  /*13e0*/  LDG.E.CONSTANT R24, desc[UR8][R2.64+-0xc] ;  /* 0xfffff40802187981 */ /* 0x000f28000c1e9900 */
[----:B------:R-:W4:Y:S01]  /*13f0*/  LDG.E R25, desc[UR8][R4.64+-0xc] ;  /* 0xfffff40804197981 */ /* 0x000f22000c1e1900 */
[----:B--2---:R-:W-:-:S03]  /*1400*/  FFMA R15, R16, R15, R11 ;  /* 0x0000000f100f7223 */ /* 0x004fc6000000000b */
[----:B------:R-:W2:Y:S01]  /*1410*/  LDG.E R16, desc[UR8][R4.64] ;  /* 0x0000000804107981 */ /* 0x000ea2000c1e1900 */
[----:B---3--:R-:W-:-:S03]  /*1420*/  FFMA R11, R18, R26, R15 ;  /* 0x0000001a120b7223 */ /* 0x008fc6000000000f */
[----:B------:R-:W3:Y:S04]  /*1430*/  LDG.E.CONSTANT R15, desc[UR8][R2.64+-0x8] ;  /* 0xfffff808020f7981 */ /* 0x000ee8000c1e9900 */
[----:B------:R-:W3:Y:S01]  /*1440*/  LDG.E R18, desc[UR8][R4.64+-0x8] ;  /* 0xfffff80804127981 */ /* 0x000ee2000c1e1900 */
[----:B----4-:R-:W-:-:S03]  /*1450*/  FFMA R26, R14, R13, R11 ;  /* 0x0000000d0e1a7223 */ /* 0x010fc6000000000b */
[----:B------:R-:W4:Y:S04]  /*1460*/  LDG.E.CONSTANT R11, desc[UR8][R2.64+-0x4] ;  /* 0xfffffc08020b7981 */ /* 0x000f28000c1e9900 */
[----:B------:R-:W4:Y:S04]  /*1470*/  LDG.E R14, desc[UR8][R4.64+-0x4] ;  /* 0xfffffc08040e7981 */ /* 0x000f28000c1e1900 */
[----:B------:R-:W2:Y:S01]  /*1480*/  LDG.E.CONSTANT R13, desc[UR8][R2.64] ;  /* 0x00000008020d7981 */ /* 0x000ea2000c1e9900 */
[----:B------:R-:W-:-:S03]  /*1490*/  FFMA R26, R19, R22, R26 ;  /* 0x00000016131a7223 */ /* 0x000fc6000000001a */
[----:B------:R-:W2:Y:S04]  /*14a0*/  LDG.E.CONSTANT R22, desc[UR8][R2.64+0x4] ;  /* 0x0000040802167981 */ /* 0x000ea8000c1e9900 */
[----:B------:R-:W2:Y:S01]  /*14b0*/  LDG.E R19, desc[UR8][R4.64+0x4] ;  /* 0x0000040804137981 */ /* 0x000ea2000c1e1900 */
[----:B------:R-:W-:-:S03]  /*14c0*/  FFMA R17, R17, R20, R26 ;  /* 0x0000001411117223 */ /* 0x000fc6000000001a */
[----:B------:R-:W2:Y:S01]  /*14d0*/  LDG.E.CONSTANT R20, desc[UR8][R2.64+0x8] ;  /* 0x0000080802147981 */ /* 0x000ea2000c1e9900 */
[----:B------:R-:W-:-:S03]  /*14e0*/  FFMA R24, R24, R25, R17 ;  /* 0x0000001918187223 */ /* 0x000fc60000000011 */
[----:B------:R-:W2:Y:S01]  /*14f0*/  LDG.E R17, desc[UR8][R4.64+0x8] ;  /* 0x0000080804117981 */ /* 0x000ea2000c1e1900 */
[----:B---3--:R-:W-:-:S03]  /*1500*/  FFMA R24, R15, R18, R24 ;  /* 0x000000120f187223 */ /* 0x008fc60000000018 */
[----:B------:R-:W3:Y:S04]  /*1510*/  LDG.E.CONSTANT R15, desc[UR8][R2.64+0xc] ;  /* 0x00000c08020f7981 */ /* 0x000ee8000c1e9900 */
[----:B------:R-:W3:Y:S01]  /*1520*/  LDG.E R18, desc[UR8][R4.64+0xc] ;  /* 0x00000c0804127981 */ /* 0x000ee2000c1e1900 */
[----:B----4-:R-:W-:-:S03]  /*1530*/  FFMA R24, R11, R14, R24 ;  /* 0x0000000e0b187223 */ /* 0x010fc60000000018 */
[----:B------:R-:W4:Y:S04]  /*1540*/  LDG.E.CONSTANT R11, desc[UR8][R2.64+0x10] ;  /* 0x00001008020b7981 */ /* 0x000f28000c1e9900 */
[----:B------:R-:W4:Y:S01]  /*1550*/  LDG.E R14, desc[UR8][R4.64+0x10] ;  /* 0x00001008040e7981 */ /* 0x000f22000c1e1900 */
[----:B--2---:R-:W-:-:S03]  /*1560*/  FFMA R25, R13, R16, R24 ;  /* 0x000000100d197223 */ /* 0x004fc60000000018 */
[----:B------:R-:W2:Y:S04]  /*1570*/  LDG.E.CONSTANT R13, desc[UR8][R2.64+0x14] ;  /* 0x00001408020d7981 */ /* 0x000ea8000c1e9900 */
[----:B------:R-:W2:Y:S01]  /*1580*/  LDG.E R16, desc[UR8][R4.64+0x14] ;  /* 0x0000140804107981 */ /* 0x000ea2000c1e1900 */
[----:B------:R-:W-:-:S03]  /*1590*/  FFMA R27, R22, R19, R25 ;  /* 0x00000013161b7223 */ /* 0x000fc60000000019 */
[----:B------:R-:W2:Y:S04]  /*15a0*/  LDG.E.CONSTANT R24, desc[UR8][R2.64+0x18] ;  /* 0x0000180802187981 */ /* 0x000ea8000c1e9900 */
[----:B------:R-:W2:Y:S04]  /*15b0*/  LDG.E R19, desc[UR8][R4.64+0x18] ;  /* 0x0000180804137981 */ /* 0x000ea8000c1e1900 */
[----:B------:R-:W2:Y:S04]  /*15c0*/  LDG.E.CONSTANT R22, desc[UR8][R2.64+0x1c] ;  /* 0x00001c0802167981 */ /* 0x000ea8000c1e9900 */
[----:B------:R0:W2:Y:S01]  /*15d0*/  LDG.E R25, desc[UR8][R4.64+0x1c] ;  /* 0x00001c0804197981 */ /* 0x0000a2000c1e1900 */
[----:B------:R-:W-:Y:S01]  /*15e0*/  FFMA R20, R20, R17, R27 ;  /* 0x0000001114147223 */ /* 0x000fe2000000001b */
[----:B------:R-:W-:-:S04]  /*15f0*/  IADD3 R12, PT, PT, R12, 0x10, RZ ;  /* 0x000000100c0c7810 */ /* 0x000fc80007ffe0ff */
[----:B------:R-:W-:Y:S01]  /*1600*/  ISETP.NE.AND P2, PT, R12, RZ, PT ;  /* 0x000000ff0c00720c */ /* 0x000fe20003f45270 */
[----:B---3--:R-:W-:-:S04]  /*1610*/  FFMA R18, R15, R18, R20 ;  /* 0x000000120f127223 */ /* 0x008fc80000000014 */
[----:B----4-:R-:W-:Y:S01]  /*1620*/  FFMA R14, R11, R14, R18 ;  /* 0x0000000e0b0e7223 */ /* 0x010fe20000000012 */
[----:B------:R-:W-:-:S03]  /*1630*/  IADD3 R15, P4, PT, R4, 0x40, RZ ;  /* 0x00000040040f7810 */ /* 0x000fc60007f9e0ff */
[----:B--2---:R-:W-:Y:S01]  /*1640*/  FFMA R13, R13, R16, R14 ;  /* 0x000000100d0d7223 */ /* 0x004fe2000000000e */
[----:B------:R-:W-:Y:S02]  /*1650*/  IADD3 R14, P3, PT, R2, 0x40, RZ ;  /* 0x00000040020e7810 */ /* 0x000fe40007f7e0ff */
[----:B0-----:R-:W-:Y:S01]  /*1660*/  IADD3.X R5, PT, PT, RZ, R5, RZ, P4, !PT ;  /* 0x00000005ff057210 */ /* 0x001fe200027fe4ff */
[----:B------:R-:W-:Y:S01]  /*1670*/  FFMA R13, R24, R19, R13 ;  /* 0x00000013180d7223 */ /* 0x000fe2000000000d */
[----:B------:R-:W-:-:S03]  /*1680*/  IADD3.X R3, PT, PT, RZ, R3, RZ, P3, !PT ;  /* 0x00000003ff037210 */ /* 0x000fc60001ffe4ff */
[----:B------:R-:W-:Y:S01]  /*1690*/  FFMA R11, R22, R25, R13 ;  /* 0x00000019160b7223 */ /* 0x000fe2000000000d */
[----:B------:R-:W-:Y:S06]  /*16a0*/  @P2 BRA `(.L_x_59) ;  /* 0xfffffffc001c2947 */ /* 0x000fec000383ffff */
[----:B------:R-:W-:-:S07]  /*16b0*/  MOV R13, R0 ;  /* 0x00000000000d7202 */ /* 0x000fce0000000f00 */
.L_x_58:
[----:B------:R-:W-:-:S13]  /*16c0*/  ISETP.NE.AND P2, PT, R21, RZ, PT ;  /* 0x000000ff1500720c */ /* 0x000fda0003f45270 */
[----:B------:R-:W-:Y:S05]  /*16d0*/  @!P2 BRA `(.L_x_60) ;  /* 0x000000040058a947 */ /* 0x000fea0003800000 */
[----:B------:R-:W-:Y:S01]  /*16e0*/  ISETP.NE.AND P3, PT, R23, RZ, PT ;  /* 0x000000ff1700720c */ /* 0x000fe20003f65270 */
[----:B------:R-:W-:-:S12]  /*16f0*/  @!P0 BRA `(.L_x_61) ;  /* 0x00000000008c8947 */ /* 0x000fd80003800000 */
[----:B------:R-:W0:Y:S01]  /*1700*/  LDC.64 R18, c[0x0][0x3a0] ;  /* 0x0000e800ff127b82 */ /* 0x000e220000000a00 */
[----:B------:R-:W-:-:S07]  /*1710*/  IADD3 R3, PT, PT, R10, R13, RZ ;  /* 0x0000000d0a037210 */ /* 0x000fce0007ffe0ff */
[----:B------:R-:W1:Y:S01]  /*1720*/  LDC.64 R4, c[0x0][0x380] ;  /* 0x0000e000ff047b82 */ /* 0x000e620000000a00 */
[----:B0-----:R-:W-:-:S07]  /*1730*/  IMAD.WIDE.U32 R18, R3, 0x4, R18 ;  /* 0x0000000403127825 */ /* 0x001fce00078e0012 */
[----:B------:R-:W0:Y:S01]  /*1740*/  LDC.64 R2, c[0x0][0x3a0] ;  /* 0x0000e800ff027b82 */ /* 0x000e220000000a00 */
[----:B------:R-:W2:Y:S01]  /*1750*/  LDG.E.CONSTANT R20, desc[UR8][R18.64] ;  /* 0x0000000812147981 */ /* 0x000ea2000c1e9900 */
[----:B-1----:R-:W-:-:S05]  /*1760*/  IMAD.WIDE.U32 R4, R13, 0x4, R4 ;  /* 0x000000040d047825 */ /* 0x002fca00078e0004 */
[----:B------:R-:W2:Y:S01]  /*1770*/  LDG.E R22, desc[UR8][R4.64] ;  /* 0x0000000804167981 */ /* 0x000ea2000c1e1900 */
[----:B------:R-:W-:-:S03]  /*1780*/  IADD3 R12, P2, PT, R10, R13, RZ ;  /* 0x0000000d0a0c7210 */ /* 0x000fc60007f5e0ff */
[----:B------:R-:W3:Y:S01]  /*1790*/  LDG.E R16, desc[UR8][R4.64+0xc] ;  /* 0x00000c0804107981 */ /* 0x000ee2000c1e1900 */
[----:B------:R-:W-:-:S03]  /*17a0*/  IADD3.X R14, PT, PT, RZ, RZ, RZ, P2, !PT ;  /* 0x000000ffff0e7210 */ /* 0x000fc600017fe4ff */
[----:B------:R-:W4:Y:S04]  /*17b0*/  LDG.E R18, desc[UR8][R4.64+0x10] ;  /* 0x0000100804127981 */ /* 0x000f28000c1e1900 */
[----:B------:R-:W4:Y:S01]  /*17c0*/  LDG.E R27, desc[UR8][R4.64+0x14] ;  /* 0x00001408041b7981 */ /* 0x000f22000c1e1900 */
[----:B0-----:R-:W-:-:S04]  /*17d0*/  LEA R2, P2, R12, R2, 0x2 ;  /* 0x000000020c027211 */ /* 0x001fc800078410ff */
[----:B------:R-:W-:Y:S02]  /*17e0*/  LEA.HI.X R3, R12, R3, R14, 0x2, P2 ;  /* 0x000000030c037211 */ /* 0x000fe400010f140e */
[----:B------:R-:W3:Y:S04]  /*17f0*/  LDG.E R12, desc[UR8][R4.64+0x4] ;  /* 0x00000408040c7981 */ /* 0x000ee8000c1e1900 */
[----:B------:R-:W3:Y:S04]  /*1800*/  LDG.E.CONSTANT R15, desc[UR8][R2.64+0x4] ;  /* 0x00000408020f7981 */ /* 0x000ee8000c1e9900 */
[----:B------:R-:W4:Y:S04]  /*1810*/  LDG.E R14, desc[UR8][R4.64+0x8] ;  /* 0x00000808040e7981 */ /* 0x000f28000c1e1900 */
[----:B------:R-:W4:Y:S04]  /*1820*/  LDG.E.CONSTANT R17, desc[UR8][R2.64+0x8] ;  /* 0x0000080802117981 */ /* 0x000f28000c1e9900 */
[----:B------:R-:W4:Y:S04]  /*1830*/  LDG.E.CONSTANT R19, desc[UR8][R2.64+0xc] ;  /* 0x00000c0802137981 */ /* 0x000f28000c1e9900 */
[----:B------:R-:W4:Y:S04]  /*1840*/  LDG.E.CONSTANT R25, desc[UR8][R2.64+0x10] ;  /* 0x0000100802197981 */ /* 0x000f28000c1e9900 */
[----:B------:R-:W4:Y:S04]  /*1850*/  LDG.E.CONSTANT R24, desc[UR8][R2.64+0x18] ;  /* 0x0000180802187981 */ /* 0x000f28000c1e9900 */
[----:B------:R-:W4:Y:S01]  /*1860*/  LDG.E.CONSTANT R29, desc[UR8][R2.64+0x1c] ;  /* 0x00001c08021d7981 */ /* 0x000f22000c1e9900 */
[----:B--2---:R-:W-:-:S03]  /*1870*/  FFMA R26, R20, R22, R11 ;  /* 0x00000016141a7223 */ /* 0x004fc6000000000b */
[----:B------:R-:W2:Y:S04]  /*1880*/  LDG.E.CONSTANT R20, desc[UR8][R2.64+0x14] ;  /* 0x0000140802147981 */ /* 0x000ea8000c1e9900 */
[----:B------:R-:W2:Y:S04]  /*1890*/  LDG.E R11, desc[UR8][R4.64+0x18] ;  /* 0x00001808040b7981 */ /* 0x000ea8000c1e1900 */
[----:B------:R-:W2:Y:S01]  /*18a0*/  LDG.E R22, desc[UR8][R4.64+0x1c] ;  /* 0x00001c0804167981 */ /* 0x000ea2000c1e1900 */
[----:B---3--:R-:W-:-:S04]  /*18b0*/  FFMA R12, R15, R12, R26 ;  /* 0x0000000c0f0c7223 */ /* 0x008fc8000000001a */
[----:B----4-:R-:W-:-:S04]  /*18c0*/  FFMA R12, R17, R14, R12 ;  /* 0x0000000e110c7223 */ /* 0x010fc8000000000c */
[----:B------:R-:W-:-:S04]  /*18d0*/  FFMA R12, R19, R16, R12 ;  /* 0x00000010130c7223 */ /* 0x000fc8000000000c */
[----:B------:R-:W-:Y:S01]  /*18e0*/  FFMA R25, R25, R18, R12 ;  /* 0x0000001219197223 */ /* 0x000fe2000000000c */
[----:B------:R-:W-:-:S03]  /*18f0*/  IADD3 R13, PT, PT, R13, 0x8, RZ ;  /* 0x000000080d0d7810 */ /* 0x000fc60007ffe0ff */
[----:B--2---:R-:W-:-:S04]  /*1900*/  FFMA R25, R20, R27, R25 ;  /* 0x0000001b14197223 */ /* 0x004fc80000000019 */
[----:B------:R-:W-:-:S04]  /*1910*/  FFMA R24, R24, R11, R25 ;  /* 0x0000000b18187223 */ /* 0x000fc80000000019 */
[----:B------:R-:W-:-:S07]  /*1920*/  FFMA R11, R29, R22, R24 ;  /* 0x000000161d0b7223 */ /* 0x000fce0000000018 */
.L_x_61:
[----:B------:R-:W-:Y:S05]  /*1930*/  @!P3 BRA `(.L_x_60) ;  /* 0x0000000000c0b947 */ /* 0x000fea0003800000 */
[----:B------:R-:W-:Y:S01]  /*1940*/  ISETP.NE.AND P3, PT, R6, RZ, PT ;  /* 0x000000ff0600720c */ /* 0x000fe20003f65270 */
[----:B------:R-:W-:-:S12]  /*1950*/  @!P1 BRA `(.L_x_62) ;  /* 0x00000000005c9947 */ /* 0x000fd80003800000 */
[----:B------:R-:W0:Y:S01]  /*1960*/  LDC.64 R4, c[0x0][0x3a0] ;  /* 0x0000e800ff047b82 */ /* 0x000e220000000a00 */
[CC--:B------:R-:W-:Y:S02]  /*1970*/  IADD3 R17, PT, PT, R10.reuse, R13.reuse, RZ ;  /* 0x0000000d0a117210 */ /* 0x0c0fe40007ffe0ff */
[----:B------:R-:W-:-:S04]  /*1980*/  IADD3 R12, P2, PT, R10, R13, RZ ;  /* 0x0000000d0a0c7210 */ /* 0x000fc80007f5e0ff */
[----:B------:R-:W-:Y:S01]  /*1990*/  IADD3.X R16, PT, PT, RZ, RZ, RZ, P2, !PT ;  /* 0x000000ffff107210 */ /* 0x000fe200017fe4ff */
[----:B------:R-:W1:Y:S08]  /*19a0*/  LDC.64 R2, c[0x0][0x3a0] ;  /* 0x0000e800ff027b82 */ /* 0x000e700000000a00 */
[----:B------:R-:W2:Y:S01]  /*19b0*/  LDC.64 R14, c[0x0][0x380] ;  /* 0x0000e000ff0e7b82 */ /* 0x000ea20000000a00 */
[----:B0-----:R-:W-:-:S06]  /*19c0*/  IMAD.WIDE.U32 R4, R17, 0x4, R4 ;  /* 0x0000000411047825 */ /* 0x001fcc00078e0004 */
[----:B------:R-:W3:Y:S01]  /*19d0*/  LDG.E.CONSTANT R4, desc[UR8][R4.64] ;  /* 0x0000000804047981 */ /* 0x000ee2000c1e9900 */
[----:B-1----:R-:W-:-:S04]  /*19e0*/  LEA R2, P2, R12, R2, 0x2 ;  /* 0x000000020c027211 */ /* 0x002fc800078410ff */
[----:B------:R-:W-:Y:S01]  /*19f0*/  LEA.HI.X R3, R12, R3, R16, 0x2, P2 ;  /* 0x000000030c037211 */ /* 0x000fe200010f1410 */
[----:B--2---:R-:W-:-:S04]  /*1a00*/  IMAD.WIDE.U32 R14, R13, 0x4, R14 ;  /* 0x000000040d0e7825 */ /* 0x004fc800078e000e */
[----:B------:R-:W2:Y:S04]  /*1a10*/  LDG.E.CONSTANT R17, desc[UR8][R2.64+0x4] ;  /* 0x0000040802117981 */ /* 0x000ea8000c1e9900 */
[----:B------:R-:W3:Y:S04]  /*1a20*/  LDG.E R12, desc[UR8][R14.64] ;  /* 0x000000080e0c7981 */ /* 0x000ee8000c1e1900 */
[----:B------:R-:W2:Y:S04]  /*1a30*/  LDG.E R16, desc[UR8][R14.64+0x4] ;  /* 0x000004080e107981 */ /* 0x000ea8000c1e1900 */
[----:B------:R-:W4:Y:S04]  /*1a40*/  LDG.E R18, desc[UR8][R14.64+0x8] ;  /* 0x000008080e127981 */ /* 0x000f28000c1e1900 */
[----:B------:R-:W4:Y:S04]  /*1a50*/  LDG.E.CONSTANT R19, desc[UR8][R2.64+0x8] ;  /* 0x0000080802137981 */ /* 0x000f28000c1e9900 */
[----:B------:R-:W4:Y:S04]  /*1a60*/  LDG.E R20, desc[UR8][R14.64+0xc] ;  /* 0x00000c080e147981 */ /* 0x000f28000c1e1900 */
[----:B------:R-:W4:Y:S01]  /*1a70*/  LDG.E.CONSTANT R25, desc[UR8][R2.64+0xc] ;  /* 0x00000c0802197981 */ /* 0x000f22000c1e9900 */
[----:B------:R-:W-:Y:S01]  /*1a80*/  IADD3 R13, PT, PT, R13, 0x4, RZ ;  /* 0x000000040d0d7810 */ /* 0x000fe20007ffe0ff */
[----:B---3--:R-:W-:-:S04]  /*1a90*/  FFMA R12, R4, R12, R11 ;  /* 0x0000000c040c7223 */ /* 0x008fc8000000000b */
[----:B--2---:R-:W-:-:S04]  /*1aa0*/  FFMA R12, R17, R16, R12 ;  /* 0x00000010110c7223 */ /* 0x004fc8000000000c */
[----:B----4-:R-:W-:-:S04]  /*1ab0*/  FFMA R12, R19, R18, R12 ;  /* 0x00000012130c7223 */ /* 0x010fc8000000000c */
[----:B------:R-:W-:-:S07]  /*1ac0*/  FFMA R11, R25, R20, R12 ;  /* 0x00000014190b7223 */ /* 0x000fce000000000c */
.L_x_62:
[----:B------:R-:W-:Y:S05]  /*1ad0*/  @!P3 BRA `(.L_x_60) ;  /* 0x000000000058b947 */ /* 0x000fea0003800000 */
[----:B------:R-:W0:Y:S01]  /*1ae0*/  LDC.64 R4, c[0x0][0x3a0] ;  /* 0x0000e800ff047b82 */ /* 0x000e220000000a00 */
[----:B------:R-:W-:-:S07]  /*1af0*/  IADD3 R15, PT, PT, R10, R13, RZ ;  /* 0x0000000d0a0f7210 */ /* 0x000fce0007ffe0ff */
[----:B------:R-:W1:Y:S01]  /*1b00*/  LDC.64 R2, c[0x0][0x380] ;  /* 0x0000e000ff027b82 */ /* 0x000e620000000a00 */
[----:B0-----:R-:W-:-:S06]  /*1b10*/  IMAD.WIDE.U32 R4, R15, 0x4, R4 ;  /* 0x000000040f047825 */ /* 0x001fcc00078e0004 */
[----:B------:R-:W2:Y:S01]  /*1b20*/  LDG.E.CONSTANT R4, desc[UR8][R4.64] ;  /* 0x0000000804047981 */ /* 0x000ea2000c1e9900 */
[----:B-1----:R-:W-:-:S05]  /*1b30*/  IMAD.WIDE.U32 R2, R13, 0x4, R2 ;  /* 0x000000040d027825 */ /* 0x002fca00078e0002 */
[----:B------:R-:W2:Y:S01]  /*1b40*/  LDG.E R12, desc[UR8][R2.64] ;  /* 0x00000008020c7981 */ /* 0x000ea2000c1e1900 */
[----:B------:R-:W-:Y:S01]  /*1b50*/  ISETP.NE.AND P2, PT, R6, 0x1, PT ;  /* 0x000000010600780c */ /* 0x000fe20003f45270 */
[----:B--2---:R-:W-:-:S12]  /*1b60*/  FFMA R11, R4, R12, R11 ;  /* 0x0000000c040b7223 */ /* 0x004fd8000000000b */
[----:B------:R-:W-:Y:S05]  /*1b70*/  @!P2 BRA `(.L_x_60) ;  /* 0x000000000030a947 */ /* 0x000fea0003800000 */
[----:B------:R-:W0:Y:S01]  /*1b80*/  LDC.64 R4, c[0x0][0x3a0] ;  /* 0x0000e800ff047b82 */ /* 0x000e220000000a00 */
[----:B------:R-:W-:Y:S02]  /*1b90*/  IADD3 R10, P3, PT, R10, R13, RZ ;  /* 0x0000000d0a0a7210 */ /* 0x000fe40007f7e0ff */
[----:B------:R-:W-:Y:S02]  /*1ba0*/  ISETP.NE.AND P2, PT, R6, 0x2, PT ;  /* 0x000000020600780c */ /* 0x000fe40003f45270 */
[----:B------:R-:W-:-:S11]  /*1bb0*/  IADD3.X R12, PT, PT, RZ, RZ, RZ, P3, !PT ;  /* 0x000000ffff0c7210 */ /* 0x000fd60001ffe4ff */
[----:B------:R-:W2:Y:S01]  /*1bc0*/  @P2 LDG.E R13, desc[UR8][R2.64+0x8] ;  /* 0x00000808020d2981 */ /* 0x000ea2000c1e1900 */
[----:B0-----:R-:W-:-:S04]  /*1bd0*/  LEA R4, P3, R10, R4, 0x2 ;  /* 0x000000040a047211 */ /* 0x001fc800078610ff */
[----:B------:R-:W-:Y:S02]  /*1be0*/  LEA.HI.X R5, R10, R5, R12, 0x2, P3 ;  /* 0x000000050a057211 */ /* 0x000fe400018f140c */
[----:B------:R-:W3:Y:S04]  /*1bf0*/  LDG.E R12, desc[UR8][R2.64+0x4] ;  /* 0x00000408020c7981 */ /* 0x000ee8000c1e1900 */
[----:B------:R-:W3:Y:S04]  /*1c00*/  LDG.E.CONSTANT R10, desc[UR8][R4.64+0x4] ;  /* 0x00000408040a7981 */ /* 0x000ee8000c1e9900 */
[----:B------:R-:W2:Y:S01]  /*1c10*/  @P2 LDG.E.CONSTANT R14, desc[UR8][R4.64+0x8] ;  /* 0x00000808040e2981 */ /* 0x000ea2000c1e9900 */
[----:B---3--:R-:W-:-:S04]  /*1c20*/  FFMA R11, R10, R12, R11 ;  /* 0x0000000c0a0b7223 */ /* 0x008fc8000000000b */
[----:B--2---:R-:W-:-:S07]  /*1c30*/  @P2 FFMA R11, R14, R13, R11 ;  /* 0x0000000d0e0b2223 */ /* 0x004fce000000000b */
.L_x_60:
[----:B------:R-:W0:Y:S01]  /*1c40*/  LDC.64 R4, c[0x0][0x3b0] ;  /* 0x0000ec00ff047b82 */ /* 0x000e220000000a00 */
[----:B------:R-:W1:Y:S01]  /*1c50*/  LDCU UR4, c[0x0][0x3a8] ;  /* 0x00007500ff0477ac */ /* 0x000e620008000800 */
[----:B------:R-:W-:-:S06]  /*1c60*/  IADD3 R7, PT, PT, R7, 0x1, RZ ;  /* 0x0000000107077810 */ /* 0x000fcc0007ffe0ff */
[----:B------:R-:W2:Y:S01]  /*1c70*/  LDC.64 R2, c[0x0][0x390] ;  /* 0x0000e400ff027b82 */ /* 0x000ea20000000a00 */
[----:B-1----:R-:W-:Y:S01]  /*1c80*/  ISETP.NE.AND P2, PT, R7, UR4, PT ;  /* 0x0000000407007c0c */ /* 0x002fe2000bf45270 */
[----:B0----5:R-:W-:-:S04]  /*1c90*/  IMAD R9, R9, R4, R5 ;  /* 0x0000000409097224 */ /* 0x021fc800078e0205 */
[----:B--2---:R-:W-:-:S05]  /*1ca0*/  IMAD.WIDE R2, R9, 0x4, R2 ;  /* 0x0000000409027825 */ /* 0x004fca00078e0202 */
[----:B------:R0:W-:Y:S03]  /*1cb0*/  STG.E desc[UR8][R2.64], R11 ;  /* 0x0000000b02007986 */ /* 0x0001e6000c101908 */
[----:B------:R-:W-:Y:S05]  /*1cc0*/  @!P2 EXIT ;  /* 0x000000000000a94d */ /* 0x000fea0003800000 */
[----:B------:R-:W-:Y:S05]  /*1cd0*/  BRA `(.L_x_63) ;  /* 0xfffffff400407947 */ /* 0x000fea000383ffff */
.L_x_57:
[C---:B------:R-:W-:Y:S01]  /*1ce0*/  ISETP.GE.U32.AND P0, PT, R0.reuse, 0x10, PT ;  /* 0x000000100000780c */ /* 0x040fe20003f06070 */
[----:B------:R-:W-:Y:S01]  /*1cf0*/  HFMA2 R3, -RZ, RZ, 0, 0 ;  /* 0x00000000ff037431 */ /* 0x000fe200000001ff */
[----:B------:R-:W-:-:S04]  /*1d00*/  LOP3.LUT R2, R0, 0xf, RZ, 0xc0, !PT ;  /* 0x0000000f00027812 */ /* 0x000fc800078ec0ff */
[----:B------:R-:W-:-:S07]  /*1d10*/  ISETP.NE.AND P1, PT, R2, RZ, PT ;  /* 0x000000ff0200720c */ /* 0x000fce0003f25270 */
[----:B------:R-:W-:Y:S06]  /*1d20*/  @!P0 BRA `(.L_x_64) ;  /* 0x0000000400248947 */ /* 0x000fec0003800000 */
[----:B------:R-:W-:Y:S02]  /*1d30*/  LOP3.LUT R3, R0, 0x7ffffff0, RZ, 0xc0, !PT ;  /* 0x7ffffff000037812 */ /* 0x000fe400078ec0ff */
[----:B-1----:R-:W-:-:S07]  /*1d40*/  MOV R4, RZ ;  /* 0x000000ff00047202 */ /* 0x002fce0000000f00 */
.L_x_65:
[----:B--234-:R-:W0:Y:S08]  /*1d50*/  LDC.64 R14, c[0x0][0x398] ;  /* 0x0000e600ff0e7b82 */ /* 0x01ce300000000a00 */
[----:B------:R-:W1:Y:S08]  /*1d60*/  LDC.64 R10, c[0x0][0x3b0] ;  /* 0x0000ec00ff0a7b82 */ /* 0x000e700000000a00 */
[----:B------:R-:W2:Y:S01]  /*1d70*/  LDC.64 R12, c[0x0][0x390] ;  /* 0x0000e400ff0c7b82 */ /* 0x000ea20000000a00 */
[----:B0-----:R-:W-:-:S05]  /*1d80*/  IMAD.WIDE.U32 R14, R4, 0x4, R14 ;  /* 0x00000004040e7825 */ /* 0x001fca00078e000e */
[----:B------:R-:W1:Y:S04]  /*1d90*/  LDG.E.CONSTANT R18, desc[UR8][R14.64] ;  /* 0x000000080e127981 */ /* 0x000e68000c1e9900 */
[----:B------:R-:W3:Y:S04]  /*1da0*/  LDG.E.CONSTANT R22, desc[UR8][R14.64+0x4] ;  /* 0x000004080e167981 */ /* 0x000ee8000c1e9900 */
[----:B------:R-:W4:Y:S04]  /*1db0*/  LDG.E.CONSTANT R24, desc[UR8][R14.64+0x8] ;  /* 0x000008080e187981 */ /* 0x000f28000c1e9900 */
[----:B------:R-:W5:Y:S04]  /*1dc0*/  LDG.E.CONSTANT R16, desc[UR8][R14.64+0xc] ;  /* 0x00000c080e107981 */ /* 0x000f68000c1e9900 */
        /* <DEDUP_REMOVED lines=11> */
[----:B------:R5:W5:Y:S01]  /*1e80*/  LDG.E.CONSTANT R8, desc[UR8][R14.64+0x3c] ;  /* 0x00003c080e087981 */ /* 0x000b62000c1e9900 */
[----:B------:R-:W-:-:S04]  /*1e90*/  IADD3 R4, PT, PT, R4, 0x10, RZ ;  /* 0x0000001004047810 */ /* 0x000fc80007ffe0ff */
[----:B------:R-:W-:Y:S01]  /*1ea0*/  ISETP.NE.AND P0, PT, R4, R3, PT ;  /* 0x000000030400720c */ /* 0x000fe20003f05270 */
[-CC-:B-1----:R-:W-:Y:S02]  /*1eb0*/  IMAD R19, R18, R10.reuse, R11.reuse ;  /* 0x0000000a12137224 */ /* 0x182fe400078e020b */
[----:B---3--:R-:W-:Y:S02]  /*1ec0*/  IMAD R23, R22, R10, R11 ;  /* 0x0000000a16177224 */ /* 0x008fe400078e020b */
[----:B--2---:R-:W-:-:S04]  /*1ed0*/  IMAD.WIDE R18, R19, 0x4, R12 ;  /* 0x0000000413127825 */ /* 0x004fc800078e020c */
[----:B----4-:R-:W-:Y:S01]  /*1ee0*/  IMAD R25, R24, R10, R11 ;  /* 0x0000000a18197224 */ /* 0x010fe200078e020b */
[----:B------:R0:W-:Y:S01]  /*1ef0*/  STG.E desc[UR8][R18.64], RZ ;  /* 0x000000ff12007986 */ /* 0x0001e2000c101908 */
[----:B------:R-:W-:-:S04]  /*1f00*/  IMAD.WIDE R22, R23, 0x4, R12 ;  /* 0x0000000417167825 */ /* 0x000fc800078e020c */
[-CC-:B-----5:R-:W-:Y:S01]  /*1f10*/  IMAD R15, R16, R10.reuse, R11.reuse ;  /* 0x0000000a100f7224 */ /* 0x1a0fe200078e020b */
[----:B------:R1:W-:Y:S01]  /*1f20*/  STG.E desc[UR8][R22.64], RZ ;  /* 0x000000ff16007986 */ /* 0x0003e2000c101908 */
[-CC-:B------:R-:W-:Y:S02]  /*1f30*/  IMAD R17, R17, R10.reuse, R11.reuse ;  /* 0x0000000a11117224 */ /* 0x180fe400078e020b */
[----:B------:R-:W-:Y:S02]  /*1f40*/  IMAD R29, R29, R10, R11 ;  /* 0x0000000a1d1d7224 */ /* 0x000fe400078e020b */
[----:B------:R-:W-:-:S04]  /*1f50*/  IMAD.WIDE R24, R25, 0x4, R12 ;  /* 0x0000000419187825 */ /* 0x000fc800078e020c */
[--C-:B------:R-:W-:Y:S01]  /*1f60*/  IMAD.WIDE R14, R15, 0x4, R12.reuse ;  /* 0x000000040f0e7825 */ /* 0x100fe200078e020c */
[----:B------:R2:W-:Y:S03]  /*1f70*/  STG.E desc[UR8][R24.64], RZ ;  /* 0x000000ff18007986 */ /* 0x0005e6000c101908 */
[--C-:B------:R-:W-:Y:S01]  /*1f80*/  IMAD.WIDE R16, R17, 0x4, R12.reuse ;  /* 0x0000000411107825 */ /* 0x100fe200078e020c */
[----:B------:R-:W-:Y:S03]  /*1f90*/  STG.E desc[UR8][R14.64], RZ ;  /* 0x000000ff0e007986 */ /* 0x000fe6000c101908 */
[----:B0-----:R-:W-:Y:S01]  /*1fa0*/  IMAD.WIDE R18, R29, 0x4, R12 ;  /* 0x000000041d127825 */ /* 0x001fe200078e020c */
[----:B------:R-:W-:Y:S03]  /*1fb0*/  STG.E desc[UR8][R16.64], RZ ;  /* 0x000000ff10007986 */ /* 0x000fe6000c101908 */
[-CC-:B-1----:R-:W-:Y:S01]  /*1fc0*/  IMAD R23, R28, R10.reuse, R11.reuse ;  /* 0x0000000a1c177224 */ /* 0x182fe200078e020b */
[----:B------:R0:W-:Y:S01]  /*1fd0*/  STG.E desc[UR8][R18.64], RZ ;  /* 0x000000ff12007986 */ /* 0x0001e2000c101908 */
[----:B------:R-:W-:-:S02]  /*1fe0*/  IMAD R21, R21, R10, R11 ;  /* 0x0000000a15157224 */ /* 0x000fc400078e020b */
[-CC-:B------:R-:W-:Y:S02]  /*1ff0*/  IMAD R29, R20, R10.reuse, R11.reuse ;  /* 0x0000000a141d7224 */ /* 0x180fe400078e020b */
[-CC-:B------:R-:W-:Y:S02]  /*2000*/  IMAD R27, R27, R10.reuse, R11.reuse ;  /* 0x0000000a1b1b7224 */ /* 0x180fe400078e020b */
[----:B------:R-:W-:Y:S02]  /*2010*/  IMAD R26, R26, R10, R11 ;  /* 0x0000000a1a1a7224 */ /* 0x000fe400078e020b */
[----:B--2---:R-:W-:-:S04]  /*2020*/  IMAD.WIDE R24, R23, 0x4, R12 ;  /* 0x0000000417187825 */ /* 0x004fc800078e020c */
[----:B------:R-:W-:Y:S01]  /*2030*/  IMAD.WIDE R22, R21, 0x4, R12 ;  /* 0x0000000415167825 */ /* 0x000fe200078e020c */
[----:B------:R3:W-:Y:S03]  /*2040*/  STG.E desc[UR8][R24.64], RZ ;  /* 0x000000ff18007986 */ /* 0x0007e6000c101908 */
[----:B------:R-:W-:Y:S01]  /*2050*/  IMAD R9, R9, R10, R11 ;  /* 0x0000000a09097224 */ /* 0x000fe200078e020b */
[----:B------:R3:W-:Y:S01]  /*2060*/  STG.E desc[UR8][R22.64], RZ ;  /* 0x000000ff16007986 */ /* 0x0007e2000c101908 */
[----:B------:R-:W-:-:S04]  /*2070*/  IMAD.WIDE R20, R29, 0x4, R12 ;  /* 0x000000041d147825 */ /* 0x000fc800078e020c */
[----:B0-----:R-:W-:Y:S01]  /*2080*/  IMAD R19, R7, R10, R11 ;  /* 0x0000000a07137224 */ /* 0x001fe200078e020b */
[----:B------:R3:W-:Y:S01]  /*2090*/  STG.E desc[UR8][R20.64], RZ ;  /* 0x000000ff14007986 */ /* 0x0007e2000c101908 */
[----:B------:R-:W-:-:S04]  /*20a0*/  IMAD.WIDE R14, R27, 0x4, R12 ;  /* 0x000000041b0e7825 */ /* 0x000fc800078e020c */
[----:B------:R-:W-:Y:S01]  /*20b0*/  IMAD R5, R5, R10, R11 ;  /* 0x0000000a05057224 */ /* 0x000fe200078e020b */
[----:B------:R3:W-:Y:S01]  /*20c0*/  STG.E desc[UR8][R14.64], RZ ;  /* 0x000000ff0e007986 */ /* 0x0007e2000c101908 */
[----:B------:R-:W-:-:S04]  /*20d0*/  IMAD.WIDE R16, R26, 0x4, R12 ;  /* 0x000000041a107825 */ /* 0x000fc800078e020c */
[-CC-:B------:R-:W-:Y:S01]  /*20e0*/  IMAD R27, R6, R10.reuse, R11.reuse ;  /* 0x0000000a061b7224 */ /* 0x180fe200078e020b */
[----:B------:R3:W-:Y:S01]  /*20f0*/  STG.E desc[UR8][R16.64], RZ ;  /* 0x000000ff10007986 */ /* 0x0007e2000c101908 */
[----:B------:R-:W-:Y:S02]  /*2100*/  IMAD R29, R8, R10, R11 ;  /* 0x0000000a081d7224 */ /* 0x000fe400078e020b */
[----:B------:R-:W-:-:S04]  /*2110*/  IMAD.WIDE R6, R9, 0x4, R12 ;  /* 0x0000000409067825 */ /* 0x000fc800078e020c */
[--C-:B------:R-:W-:Y:S01]  /*2120*/  IMAD.WIDE R8, R19, 0x4, R12.reuse ;  /* 0x0000000413087825 */ /* 0x100fe200078e020c */
[----:B------:R3:W-:Y:S03]  /*2130*/  STG.E desc[UR8][R6.64], RZ ;  /* 0x000000ff06007986 */ /* 0x0007e6000c101908 */
[--C-:B------:R-:W-:Y:S01]  /*2140*/  IMAD.WIDE R10, R5, 0x4, R12.reuse ;  /* 0x00000004050a7825 */ /* 0x100fe200078e020c */
[----:B------:R3:W-:Y:S03]  /*2150*/  STG.E desc[UR8][R8.64], RZ ;  /* 0x000000ff08007986 */ /* 0x0007e6000c101908 */
[--C-:B------:R-:W-:Y:S01]  /*2160*/  IMAD.WIDE R18, R27, 0x4, R12.reuse ;  /* 0x000000041b127825 */ /* 0x100fe200078e020c */
[----:B------:R3:W-:Y:S03]  /*2170*/  STG.E desc[UR8][R10.64], RZ ;  /* 0x000000ff0a007986 */ /* 0x0007e6000c101908 */
[----:B------:R-:W-:Y:S01]  /*2180*/  IMAD.WIDE R12, R29, 0x4, R12 ;  /* 0x000000041d0c7825 */ /* 0x000fe200078e020c */
[----:B------:R3:W-:Y:S04]  /*2190*/  STG.E desc[UR8][R18.64], RZ ;  /* 0x000000ff12007986 */ /* 0x0007e8000c101908 */
[----:B------:R3:W-:Y:S01]  /*21a0*/  STG.E desc[UR8][R12.64], RZ ;  /* 0x000000ff0c007986 */ /* 0x0007e2000c101908 */
[----:B------:R-:W-:Y:S05]  /*21b0*/  @P0 BRA `(.L_x_65) ;  /* 0xfffffff800e40947 */ /* 0x000fea000383ffff */
.L_x_64:
[----:B------:R-:W-:Y:S05]  /*21c0*/  @!P1 EXIT ;  /* 0x000000000000994d */ /* 0x000fea0003800000 */
[----:B------:R-:W-:Y:S02]  /*21d0*/  ISETP.GE.U32.AND P0, PT, R2, 0x8, PT ;  /* 0x000000080200780c */ /* 0x000fe40003f06070 */
[----:B---3--:R-:W-:-:S04]  /*21e0*/  LOP3.LUT R20, R0, 0x7, RZ, 0xc0, !PT ;  /* 0x0000000700147812 */ /* 0x008fc800078ec0ff */
[----:B------:R-:W-:-:S07]  /*21f0*/  ISETP.NE.AND P1, PT, R20, RZ, PT ;  /* 0x000000ff1400720c */ /* 0x000fce0003f25270 */
[----:B------:R-:W-:Y:S06]  /*2200*/  @!P0 BRA `(.L_x_66) ;  /* 0x0000000000948947 */ /* 0x000fec0003800000 */
[----:B--2-4-:R-:W0:Y:S08]  /*2210*/  LDC.64 R8, c[0x0][0x398] ;  /* 0x0000e600ff087b82 */ /* 0x014e300000000a00 */
[----:B-1----:R-:W1:Y:S08]  /*2220*/  LDC.64 R6, c[0x0][0x3b0] ;  /* 0x0000ec00ff067b82 */ /* 0x002e700000000a00 */
        /* <DEDUP_REMOVED lines=9> */
[----:B------:R2:W5:Y:S01]  /*22c0*/  LDG.E.CONSTANT R24, desc[UR8][R8.64+0x1c] ;  /* 0x00001c0808187981 */ /* 0x000562000c1e9900 */
[----:B------:R-:W-:Y:S01]  /*22d0*/  IADD3 R3, PT, PT, R3, 0x8, RZ ;  /* 0x0000000803037810 */ /* 0x000fe20007ffe0ff */
[----:B-1----:R-:W-:-:S02]  /*22e0*/  IMAD R11, R2, R6, R7 ;  /* 0x00000006020b7224 */ /* 0x002fc400078e0207 */
[-CC-:B---3--:R-:W-:Y:S02]  /*22f0*/  IMAD R13, R10, R6.reuse, R7.reuse ;  /* 0x000000060a0d7224 */ /* 0x188fe400078e0207 */
[----:B----4-:R-:W-:Y:S02]  /*2300*/  IMAD R15, R12, R6, R7 ;  /* 0x000000060c0f7224 */ /* 0x010fe400078e0207 */
[----:B--2---:R-:W-:-:S04]  /*2310*/  IMAD.WIDE R8, R13, 0x4, R4 ;  /* 0x000000040d087825 */ /* 0x004fc800078e0204 */
[-CC-:B-----5:R-:W-:Y:S02]  /*2320*/  IMAD R17, R14, R6.reuse, R7.reuse ;  /* 0x000000060e117224 */ /* 0x1a0fe400078e0207 */
[----:B------:R-:W-:Y:S02]  /*2330*/  IMAD R19, R16, R6, R7 ;  /* 0x0000000610137224 */ /* 0x000fe400078e0207 */
[----:B------:R-:W-:-:S04]  /*2340*/  IMAD.WIDE R12, R17, 0x4, R4 ;  /* 0x00000004110c7825 */ /* 0x000fc800078e0204 */
[-CC-:B------:R-:W-:Y:S02]  /*2350*/  IMAD R21, R18, R6.reuse, R7.reuse ;  /* 0x0000000612157224 */ /* 0x180fe400078e0207 */
[----:B------:R-:W-:Y:S02]  /*2360*/  IMAD R23, R22, R6, R7 ;  /* 0x0000000616177224 */ /* 0x000fe400078e0207 */
[----:B------:R-:W-:-:S04]  /*2370*/  IMAD.WIDE R16, R21, 0x4, R4 ;  /* 0x0000000415107825 */ /* 0x000fc800078e0204 */
        /* <DEDUP_REMOVED lines=10> */
[----:B------:R0:W-:Y:S04]  /*2420*/  STG.E desc[UR8][R14.64], RZ ;  /* 0x000000ff0e007986 */ /* 0x0001e8000c101908 */
[----:B------:R0:W-:Y:S04]  /*2430*/  STG.E desc[UR8][R16.64], RZ ;  /* 0x000000ff10007986 */ /* 0x0001e8000c101908 */
[----:B------:R0:W-:Y:S04]  /*2440*/  STG.E desc[UR8][R18.64], RZ ;  /* 0x000000ff12007986 */ /* 0x0001e8000c101908 */
[----:B------:R0:W-:Y:S02]  /*2450*/  STG.E desc[UR8][R4.64], RZ ;  /* 0x000000ff04007986 */ /* 0x0001e4000c101908 */
.L_x_66:
[----:B------:R-:W-:Y:S05]  /*2460*/  @!P1 EXIT ;  /* 0x000000000000994d */ /* 0x000fea0003800000 */
[----:B------:R-:W-:Y:S02]  /*2470*/  ISETP.GE.U32.AND P0, PT, R20, 0x4, PT ;  /* 0x000000041400780c */ /* 0x000fe40003f06070 */
[----:B------:R-:W-:-:S04]  /*2480*/  LOP3.LUT R0, R0, 0x3, RZ, 0xc0, !PT ;  /* 0x0000000300007812 */ /* 0x000fc800078ec0ff */
[----:B------:R-:W-:-:S07]  /*2490*/  ISETP.NE.AND P1, PT, R0, RZ, PT ;  /* 0x000000ff0000720c */ /* 0x000fce0003f25270 */
[----:B------:R-:W-:Y:S06]  /*24a0*/  @!P0 BRA `(.L_x_67) ;  /* 0x0000000000548947 */ /* 0x000fec0003800000 */
[----:B01----:R-:W0:Y:S08]  /*24b0*/  LDC.64 R4, c[0x0][0x398] ;  /* 0x0000e600ff047b82 */ /* 0x003e300000000a00 */
[----:B--2-4-:R-:W1:Y:S01]  /*24c0*/  LDC.64 R8, c[0x0][0x3b0] ;  /* 0x0000ec00ff087b82 */ /* 0x014e620000000a00 */
[----:B0-----:R-:W-:-:S07]  /*24d0*/  IMAD.WIDE.U32 R6, R3, 0x4, R4 ;  /* 0x0000000403067825 */ /* 0x001fce00078e0004 */
[----:B------:R-:W0:Y:S01]  /*24e0*/  LDC.64 R4, c[0x0][0x390] ;  /* 0x0000e400ff047b82 */ /* 0x000e220000000a00 */
[----:B------:R-:W1:Y:S04]  /*24f0*/  LDG.E.CONSTANT R2, desc[UR8][R6.64] ;  /* 0x0000000806027981 */ /* 0x000e68000c1e9900 */
[----:B------:R-:W2:Y:S04]  /*2500*/  LDG.E.CONSTANT R10, desc[UR8][R6.64+0x4] ;  /* 0x00000408060a7981 */ /* 0x000ea8000c1e9900 */
[----:B------:R-:W3:Y:S04]  /*2510*/  LDG.E.CONSTANT R12, desc[UR8][R6.64+0x8] ;  /* 0x00000808060c7981 */ /* 0x000ee8000c1e9900 */
[----:B------:R-:W4:Y:S01]  /*2520*/  LDG.E.CONSTANT R14, desc[UR8][R6.64+0xc] ;  /* 0x00000c08060e7981 */ /* 0x000f22000c1e9900 */
[----:B------:R-:W-:Y:S01]  /*2530*/  IADD3 R3, PT, PT, R3, 0x4, RZ ;  /* 0x0000000403037810 */ /* 0x000fe20007ffe0ff */
[----:B-1----:R-:W-:-:S02]  /*2540*/  IMAD R11, R2, R8, R9 ;  /* 0x00000008020b7224 */ /* 0x002fc400078e0209 */
[-CC-:B--2---:R-:W-:Y:S02]  /*2550*/  IMAD R13, R10, R8.reuse, R9.reuse ;  /* 0x000000080a0d7224 */ /* 0x184fe400078e0209 */
[-CC-:B---3--:R-:W-:Y:S02]  /*2560*/  IMAD R15, R12, R8.reuse, R9.reuse ;  /* 0x000000080c0f7224 */ /* 0x188fe400078e0209 */
[----:B----4-:R-:W-:Y:S02]  /*2570*/  IMAD R17, R14, R8, R9 ;  /* 0x000000080e117224 */ /* 0x010fe400078e0209 */
[----:B0-----:R-:W-:-:S04]  /*2580*/  IMAD.WIDE R8, R11, 0x4, R4 ;  /* 0x000000040b087825 */ /* 0x001fc800078e0204 */
[--C-:B------:R-:W-:Y:S01]  /*2590*/  IMAD.WIDE R10, R13, 0x4, R4.reuse ;  /* 0x000000040d0a7825 */ /* 0x100fe200078e0204 */
[----:B------:R3:W-:Y:S03]  /*25a0*/  STG.E desc[UR8][R8.64], RZ ;  /* 0x000000ff08007986 */ /* 0x0007e6000c101908 */
[--C-:B------:R-:W-:Y:S01]  /*25b0*/  IMAD.WIDE R12, R15, 0x4, R4.reuse ;  /* 0x000000040f0c7825 */ /* 0x100fe200078e0204 */
[----:B------:R3:W-:Y:S03]  /*25c0*/  STG.E desc[UR8][R10.64], RZ ;  /* 0x000000ff0a007986 */ /* 0x0007e6000c101908 */
[----:B------:R-:W-:Y:S01]  /*25d0*/  IMAD.WIDE R4, R17, 0x4, R4 ;  /* 0x0000000411047825 */ /* 0x000fe200078e0204 */
[----:B------:R3:W-:Y:S04]  /*25e0*/  STG.E desc[UR8][R12.64], RZ ;  /* 0x000000ff0c007986 */ /* 0x0007e8000c101908 */
[----:B------:R3:W-:Y:S02]  /*25f0*/  STG.E desc[UR8][R4.64], RZ ;  /* 0x000000ff04007986 */ /* 0x0007e4000c101908 */
.L_x_67:
[----:B------:R-:W-:Y:S05]  /*2600*/  @!P1 EXIT ;  /* 0x000000000000994d */ /* 0x000fea0003800000 */
[----:B0-234-:R-:W0:Y:S01]  /*2610*/  LDC.64 R10, c[0x0][0x390] ;  /* 0x0000e400ff0a7b82 */ /* 0x01de220000000a00 */
[----:B------:R-:W-:-:S07]  /*2620*/  UMOV UR4, URZ ;  /* 0x000000ff00047c82 */ /* 0x000fce0008000000 */
[----:B------:R-:W2:Y:S08]  /*2630*/  LDC.64 R8, c[0x0][0x398] ;  /* 0x0000e600ff087b82 */ /* 0x000eb00000000a00 */
[----:B------:R-:W3:Y:S02]  /*2640*/  LDC.64 R12, c[0x0][0x3b0] ;  /* 0x0000ec00ff0c7b82 */ /* 0x000ee40000000a00 */
.L_x_68:
[----:B-12---:R-:W-:-:S06]  /*2650*/  IMAD.WIDE.U32 R4, R3, 0x4, R8 ;  /* 0x0000000403047825 */ /* 0x006fcc00078e0008 */
[----:B------:R-:W3:Y:S01]  /*2660*/  LDG.E.CONSTANT R4, desc[UR8][R4.64] ;  /* 0x0000000804047981 */ /* 0x000ee2000c1e9900 */
[----:B------:R-:W-:Y:S01]  /*2670*/  UIADD3 UR4, UPT, UPT, UR4, 0x1, URZ ;  /* 0x0000000104047890 */ /* 0x000fe2000fffe0ff */
[----:B------:R-:W-:-:S05]  /*2680*/  IADD3 R3, PT, PT, R3, 0x1, RZ ;  /* 0x0000000103037810 */ /* 0x000fca0007ffe0ff */
[----:B------:R-:W-:Y:S01]  /*2690*/  ISETP.NE.AND P0, PT, R0, UR4, PT ;  /* 0x0000000400007c0c */ /* 0x000fe2000bf05270 */
[----:B---34-:R-:W-:-:S04]  /*26a0*/  IMAD R7, R4, R12, R13 ;  /* 0x0000000c04077224 */ /* 0x018fc800078e020d */
[----:B0-----:R-:W-:-:S05]  /*26b0*/  IMAD.WIDE R6, R7, 0x4, R10 ;  /* 0x0000000407067825 */ /* 0x001fca00078e020a */
[----:B------:R4:W-:Y:S03]  /*26c0*/  STG.E desc[UR8][R6.64], RZ ;  /* 0x000000ff06007986 */ /* 0x0009e6000c101908 */
[----:B------:R-:W-:Y:S05]  /*26d0*/  @P0 BRA `(.L_x_68) ;  /* 0xfffffffc00dc0947 */ /* 0x000fea000383ffff */
[----:B------:R-:W-:Y:S05]  /*26e0*/  EXIT ;  /* 0x000000000000794d */ /* 0x000fea0003800000 */
        .weak           $__internal_1_$__cuda_sm20_sqrt_rn_f32_slowpath
        .type           $__internal_1_$__cuda_sm20_sqrt_rn_f32_slowpath,@function
        .size           $__internal_1_$__cuda_sm20_sqrt_rn_f32_slowpath,($__internal_2_$__cuda_sm3x_div_rn_noftz_f32_slowpath - $__internal_1_$__cuda_sm20_sqrt_rn_f32_slowpath)
$__internal_1_$__cuda_sm20_sqrt_rn_f32_slowpath:
[----:B------:R-:W-:-:S13]  /*26f0*/  LOP3.LUT P0, RZ, R0, 0x7fffffff, RZ, 0xc0, !PT ;  /* 0x7fffffff00ff7812 */ /* 0x000fda000780c0ff */
[----:B------:R-:W-:Y:S01]  /*2700*/  @!P0 MOV R3, R0 ;  /* 0x0000000000038202 */ /* 0x000fe20000000f00 */
[----:B------:R-:W-:Y:S06]  /*2710*/  @!P0 BRA `(.L_x_69) ;  /* 0x0000000000448947 */ /* 0x000fec0003800000 */
[----:B------:R-:W-:-:S13]  /*2720*/  FSETP.GEU.FTZ.AND P0, PT, R0, RZ, PT ;  /* 0x000000ff0000720b */ /* 0x000fda0003f1e000 */
[----:B------:R-:W-:Y:S01]  /*2730*/  @!P0 MOV R3, 0x7fffffff ;  /* 0x7fffffff00038802 */ /* 0x000fe20000000f00 */
[----:B------:R-:W-:Y:S06]  /*2740*/  @!P0 BRA `(.L_x_69) ;  /* 0x0000000000388947 */ /* 0x000fec0003800000 */
[----:B------:R-:W-:-:S13]  /*2750*/  FSETP.GTU.FTZ.AND P0, PT, |R0|, +INF , PT ;  /* 0x7f8000000000780b */ /* 0x000fda0003f1c200 */
[----:B------:R-:W-:Y:S01]  /*2760*/  @P0 FADD.FTZ R3, R0, 1 ;  /* 0x3f80000000030421 */ /* 0x000fe20000010000 */
[----:B------:R-:W-:Y:S06]  /*2770*/  @P0 BRA `(.L_x_69) ;  /* 0x00000000002c0947 */ /* 0x000fec0003800000 */
[----:B------:R-:W-:-:S13]  /*2780*/  FSETP.NEU.FTZ.AND P0, PT, |R0|, +INF , PT ;  /* 0x7f8000000000780b */ /* 0x000fda0003f1d200 */
[----:B------:R-:W-:Y:S01]  /*2790*/  @!P0 MOV R3, R0 ;  /* 0x0000000000038202 */ /* 0x000fe20000000f00 */
[----:B------:R-:W-:Y:S06]  /*27a0*/  @!P0 BRA `(.L_x_69) ;  /* 0x0000000000208947 */ /* 0x000fec0003800000 */
[----:B------:R-:W-:-:S04]  /*27b0*/  FFMA R0, R0, 1.84467440737095516160e+19, RZ ;  /* 0x5f80000000007823 */ /* 0x000fc800000000ff */
[----:B------:R-:W0:Y:S02]  /*27c0*/  MUFU.RSQ R3, R0 ;  /* 0x0000000000037308 */ /* 0x000e240000001400 */
[----:B0-----:R-:W-:Y:S01]  /*27d0*/  FMUL.FTZ R5, R0, R3 ;  /* 0x0000000300057220 */ /* 0x001fe20000410000 */
[----:B------:R-:W-:-:S03]  /*27e0*/  FMUL.FTZ R3, R3, 0.5 ;  /* 0x3f00000003037820 */ /* 0x000fc60000410000 */
[----:B------:R-:W-:-:S04]  /*27f0*/  FADD.FTZ R4, -R5, -RZ ;  /* 0x800000ff05047221 */ /* 0x000fc80000010100 */
[----:B------:R-:W-:-:S04]  /*2800*/  FFMA R4, R5, R4, R0 ;  /* 0x0000000405047223 */ /* 0x000fc80000000000 */
[----:B------:R-:W-:-:S04]  /*2810*/  FFMA R3, R4, R3, R5 ;  /* 0x0000000304037223 */ /* 0x000fc80000000005 */
[----:B------:R-:W-:-:S07]  /*2820*/  FMUL.FTZ R3, R3, 2.3283064365386962891e-10 ;  /* 0x2f80000003037820 */ /* 0x000fce0000410000 */
.L_x_69:
[----:B------:R-:W-:Y:S01]  /*2830*/  HFMA2 R5, -RZ, RZ, 0, 0 ;  /* 0x00000000ff057431 */ /* 0x000fe200000001ff */
[----:B------:R-:W-:-:S04]  /*2840*/  MOV R4, R6 ;  /* 0x0000000600047202 */ /* 0x000fc80000000f00 */
[----:B------:R-:W-:Y:S05]  /*2850*/  RET.REL.NODEC R4 `(_Z28kernel_update_atom_and_codesPfS_S_PKiPKfiiii) ;  /* 0xffffffd404e87950 */ /* 0x000fea0003c3ffff */
        .weak           $__internal_2_$__cuda_sm3x_div_rn_noftz_f32_slowpath
        .type           $__internal_2_$__cuda_sm3x_div_rn_noftz_f32_slowpath,@function
        .size           $__internal_2_$__cuda_sm3x_div_rn_noftz_f32_slowpath,(.L_x_259 - $__internal_2_$__cuda_sm3x_div_rn_noftz_f32_slowpath)
$__internal_2_$__cuda_sm3x_div_rn_noftz_f32_slowpath:
[----:B------:R-:W-:Y:S01]  /*2860*/  SHF.R.U32.HI R8, RZ, 0x17, R3 ;  /* 0x00000017ff087819 */ /* 0x000fe20000011603 */
[----:B------:R-:W-:Y:S01]  /*2870*/  BSSY.RECONVERGENT B2, `(.L_x_70) ;  /* 0x0000064000027945 */ /* 0x000fe20003800200 */
[----:B------:R-:W-:Y:S02]  /*2880*/  SHF.R.U32.HI R7, RZ, 0x17, R0 ;  /* 0x00000017ff077819 */ /* 0x000fe40000011600 */
[----:B------:R-:W-:Y:S02]  /*2890*/  LOP3.LUT R9, R8, 0xff, RZ, 0xc0, !PT ;  /* 0x000000ff08097812 */ /* 0x000fe400078ec0ff */
[----:B------:R-:W-:Y:S02]  /*28a0*/  LOP3.LUT R8, R7, 0xff, RZ, 0xc0, !PT ;  /* 0x000000ff07087812 */ /* 0x000fe400078ec0ff */
[----:B------:R-:W-:Y:S02]  /*28b0*/  IADD3 R13, PT, PT, R9, -0x1, RZ ;  /* 0xffffffff090d7810 */ /* 0x000fe40007ffe0ff */
[----:B------:R-:W-:-:S02]  /*28c0*/  IADD3 R12, PT, PT, R8, -0x1, RZ ;  /* 0xffffffff080c7810 */ /* 0x000fc40007ffe0ff */
[----:B------:R-:W-:Y:S02]  /*28d0*/  ISETP.GT.U32.AND P0, PT, R13, 0xfd, PT ;  /* 0x000000fd0d00780c */ /* 0x000fe40003f04070 */
[----:B------:R-:W-:Y:S02]  /*28e0*/  MOV R10, R0 ;  /* 0x00000000000a7202 */ /* 0x000fe40000000f00 */
[----:B------:R-:W-:Y:S02]  /*28f0*/  ISETP.GT.U32.OR P0, PT, R12, 0xfd, P0 ;  /* 0x000000fd0c00780c */ /* 0x000fe40000704470 */
[----:B------:R-:W-:-:S11]  /*2900*/  MOV R11, R3 ;  /* 0x00000003000b7202 */ /* 0x000fd60000000f00 */
[----:B------:R-:W-:Y:S01]  /*2910*/  @!P0 MOV R7, RZ ;  /* 0x000000ff00078202 */ /* 0x000fe20000000f00 */
        /* <DEDUP_REMOVED lines=19> */
[----:B------:R-:W-:Y:S01]  /*2a50*/  @P0 MOV R7, RZ ;  /* 0x000000ff00070202 */ /* 0x000fe20000000f00 */
[----:B------:R-:W-:Y:S01]  /*2a60*/  @!P0 FFMA R10, R0, 1.84467440737095516160e+19, RZ ;  /* 0x5f800000000a8823 */ /* 0x000fe200000000ff */
[----:B------:R-:W-:Y:S01]  /*2a70*/  @!P0 MOV R7, 0xffffffc0 ;  /* 0xffffffc000078802 */ /* 0x000fe20000000f00 */
[----:B------:R-:W-:-:S03]  /*2a80*/  @!P1 FFMA R11, R3, 1.84467440737095516160e+19, RZ ;  /* 0x5f800000030b9823 */ /* 0x000fc600000000ff */
[----:B------:R-:W-:-:S07]  /*2a90*/  @!P1 IADD3 R7, PT, PT, R7, 0x40, RZ ;  /* 0x0000004007079810 */ /* 0x000fce0007ffe0ff */
.L_x_71:
[----:B------:R-:W-:Y:S01]  /*2aa0*/  LEA R0, R9, 0xc0800000, 0x17 ;  /* 0xc080000009007811 */ /* 0x000fe200078eb8ff */
[----:B------:R-:W-:Y:S01]  /*2ab0*/  BSSY.RECONVERGENT B3, `(.L_x_76) ;  /* 0x0000036000037945 */ /* 0x000fe20003800200 */
[----:B------:R-:W-:Y:S02]  /*2ac0*/  IADD3 R8, PT, PT, R8, -0x7f, RZ ;  /* 0xffffff8108087810 */ /* 0x000fe40007ffe0ff */
[----:B------:R-:W-:-:S03]  /*2ad0*/  IADD3 R11, PT, PT, -R0, R11, RZ ;  /* 0x0000000b000b7210 */ /* 0x000fc60007ffe1ff */
[C---:B------:R-:W-:Y:S01]  /*2ae0*/  IMAD R0, R8.reuse, -0x800000, R10 ;  /* 0xff80000008007824 */ /* 0x040fe200078e020a */
[----:B------:R-:W0:Y:S01]  /*2af0*/  MUFU.RCP R3, R11 ;  /* 0x0000000b00037308 */ /* 0x000e220000001000 */
[----:B------:R-:W-:Y:S01]  /*2b00*/  FADD.FTZ R13, -R11, -RZ ;  /* 0x800000ff0b0d7221 */ /* 0x000fe20000010100 */
[----:B------:R-:W-:-:S04]  /*2b10*/  IADD3 R8, PT, PT, R8, 0x7f, -R9 ;  /* 0x0000007f08087810 */ /* 0x000fc80007ffe809 */
[----:B------:R-:W-:Y:S01]  /*2b20*/  IADD3 R8, PT, PT, R8, R7, RZ ;  /* 0x0000000708087210 */ /* 0x000fe20007ffe0ff */
        /* <DEDUP_REMOVED lines=8> */
[----:B------:R-:W-:-:S04]  /*2bb0*/  LOP3.LUT R3, R3, 0xff, RZ, 0xc0, !PT ;  /* 0x000000ff03037812 */ /* 0x000fc800078ec0ff */
[----:B------:R-:W-:-:S04]  /*2bc0*/  IADD3 R9, PT, PT, R3, R8, RZ ;  /* 0x0000000803097210 */ /* 0x000fc80007ffe0ff */
[----:B------:R-:W-:-:S04]  /*2bd0*/  IADD3 R3, PT, PT, R9, -0x1, RZ ;  /* 0xffffffff09037810 */ /* 0x000fc80007ffe0ff */
        /* <DEDUP_REMOVED lines=15> */
[----:B------:R-:W-:Y:S02]  /*2cd0*/  IADD3 R10, PT, PT, R9, 0x20, RZ ;  /* 0x00000020090a7810 */ /* 0x000fe40007ffe0ff */
[----:B------:R-:W-:-:S02]  /*2ce0*/  LOP3.LUT R7, R7, 0x800000, RZ, 0xfc, !PT ;  /* 0x0080000007077812 */ /* 0x000fc400078efcff */
[----:B------:R-:W-:Y:S02]  /*2cf0*/  IADD3 R9, PT, PT, -R9, RZ, RZ ;  /* 0x000000ff09097210 */ /* 0x000fe40007ffe1ff */
[----:B------:R-:W-:Y:S02]  /*2d00*/  SHF.L.U32 R10, R7, R10, RZ ;  /* 0x0000000a070a7219 */ /* 0x000fe400000006ff */
[----:B------:R-:W-:Y:S02]  /*2d10*/  FSETP.NEU.FTZ.AND P0, PT, R3, R8, PT ;  /* 0x000000080300720b */ /* 0x000fe40003f1d000 */
[----:B------:R-:W-:Y:S02]  /*2d20*/  SEL R8, R9, RZ, P2 ;  /* 0x000000ff09087207 */ /* 0x000fe40001000000 */
[----:B------:R-:W-:Y:S02]  /*2d30*/  ISETP.NE.AND P1, PT, R10, RZ, P1 ;  /* 0x000000ff0a00720c */ /* 0x000fe40000f25270 */
[----:B------:R-:W-:-:S02]  /*2d40*/  SHF.R.U32.HI R8, RZ, R8, R7 ;  /* 0x00000008ff087219 */ /* 0x000fc40000011607 */
[----:B------:R-:W-:Y:S02]  /*2d50*/  PLOP3.LUT P0, PT, P0, P1, PT, 0xf8, 0x8f ;  /* 0x00000000008f781c */ /* 0x000fe40000703f70 */
[----:B------:R-:W-:Y:S02]  /*2d60*/  SHF.R.U32.HI R10, RZ, 0x1, R8 ;  /* 0x00000001ff0a7819 */ /* 0x000fe40000011608 */
[----:B------:R-:W-:-:S04]  /*2d70*/  SEL R3, RZ, 0x1, !P0 ;  /* 0x00000001ff037807 */ /* 0x000fc80004000000 */
[----:B------:R-:W-:-:S04]  /*2d80*/  LOP3.LUT R3, R3, 0x1, R10, 0xf8, !PT ;  /* 0x0000000103037812 */ /* 0x000fc800078ef80a */
[----:B------:R-:W-:-:S04]  /*2d90*/  LOP3.LUT R3, R3, R8, RZ, 0xc0, !PT ;  /* 0x0000000803037212 */ /* 0x000fc800078ec0ff */
[----:B------:R-:W-:-:S04]  /*2da0*/  IADD3 R3, PT, PT, R10, R3, RZ ;  /* 0x000000030a037210 */ /* 0x000fc80007ffe0ff */
[----:B------:R-:W-:Y:S01]  /*2db0*/  LOP3.LUT R0, R3, R0, RZ, 0xfc, !PT ;  /* 0x0000000003007212 */ /* 0x000fe200078efcff */
[----:B------:R-:W-:Y:S06]  /*2dc0*/  BRA `(.L_x_79) ;  /* 0x0000000000107947 */ /* 0x000fec0003800000 */
.L_x_78:
[----:B------:R-:W-:-:S04]  /*2dd0*/  LOP3.LUT R0, R0, 0x80000000, RZ, 0xc0, !PT ;  /* 0x8000000000007812 */ /* 0x000fc800078ec0ff */
[----:B------:R-:W-:Y:S01]  /*2de0*/  LOP3.LUT R0, R0, 0x7f800000, RZ, 0xfc, !PT ;  /* 0x7f80000000007812 */ /* 0x000fe200078efcff */
[----:B------:R-:W-:Y:S06]  /*2df0*/  BRA `(.L_x_79) ;  /* 0x0000000000047947 */ /* 0x000fec0003800000 */
.L_x_77:
[----:B------:R-:W-:-:S07]  /*2e00*/  LEA R0, R8, R0, 0x17 ;  /* 0x0000000008007211 */ /* 0x000fce00078eb8ff */
.L_x_79:
[----:B------:R-:W-:Y:S05]  /*2e10*/  BSYNC.RECONVERGENT B3 ;  /* 0x0000000000037941 */ /* 0x000fea0003800200 */
.L_x_76:
[----:B------:R-:W-:Y:S05]  /*2e20*/  BRA `(.L_x_80) ;  /* 0x0000000000207947 */ /* 0x000fea0003800000 */
.L_x_75:
[----:B------:R-:W-:-:S04]  /*2e30*/  LOP3.LUT R0, R11, 0x80000000, R10, 0x48, !PT ;  /* 0x800000000b007812 */ /* 0x000fc800078e480a */
[----:B------:R-:W-:Y:S01]  /*2e40*/  LOP3.LUT R0, R0, 0x7f800000, RZ, 0xfc, !PT ;  /* 0x7f80000000007812 */ /* 0x000fe200078efcff */
[----:B------:R-:W-:Y:S06]  /*2e50*/  BRA `(.L_x_80) ;  /* 0x0000000000147947 */ /* 0x000fec0003800000 */
.L_x_74:
[----:B------:R-:W-:Y:S01]  /*2e60*/  LOP3.LUT R0, R11, 0x80000000, R10, 0x48, !PT ;  /* 0x800000000b007812 */ /* 0x000fe200078e480a */
[----:B------:R-:W-:Y:S06]  /*2e70*/  BRA `(.L_x_80) ;  /* 0x00000000000c7947 */ /* 0x000fec0003800000 */
.L_x_73:
[----:B------:R-:W0:Y:S01]  /*2e80*/  MUFU.RSQ R0, -QNAN ;  /* 0xffc0000000007908 */ /* 0x000e220000001400 */
[----:B------:R-:W-:Y:S05]  /*2e90*/  BRA `(.L_x_80) ;  /* 0x0000000000047947 */ /* 0x000fea0003800000 */
.L_x_72:
[----:B------:R-:W-:-:S07]  /*2ea0*/  FADD.FTZ R0, R0, R3 ;  /* 0x0000000300007221 */ /* 0x000fce0000010000 */
.L_x_80:
[----:B------:R-:W-:Y:S05]  /*2eb0*/  BSYNC.RECONVERGENT B2 ;  /* 0x0000000000027941 */ /* 0x000fea0003800200 */
.L_x_70:
[----:B------:R-:W-:-:S04]  /*2ec0*/  HFMA2 R7, -RZ, RZ, 0, 0 ;  /* 0x00000000ff077431 */ /* 0x000fc800000001ff */
[----:B0-----:R-:W-:Y:S05]  /*2ed0*/  RET.REL.NODEC R6 `(_Z28kernel_update_atom_and_codesPfS_S_PKiPKfiiii) ;  /* 0xffffffd006487950 */ /* 0x001fea0003c3ffff */
.L_x_81:
        /* <DEDUP_REMOVED lines=10> */
.L_x_259:


//--------------------- .text._Z23kernel_compute_new_atomPKfiiPf --------------------------
	.section	.text._Z23kernel_compute_new_atomPKfiiPf,"ax",@progbits
	.align	128
        .global         _Z23kernel_compute_new_atomPKfiiPf
        .type           _Z23kernel_compute_new_atomPKfiiPf,@function
        .size           _Z23kernel_compute_new_atomPKfiiPf,(.L_x_260 - _Z23kernel_compute_new_atomPKfiiPf)
        .other          _Z23kernel_compute_new_atomPKfiiPf,@"STO_CUDA_ENTRY STV_DEFAULT"
_Z23kernel_compute_new_atomPKfiiPf:
.text._Z23kernel_compute_new_atomPKfiiPf:
[----:B------:R-:W-:Y:S01]  /*0000*/  LDC R1, c[0x0][0x37c] ;  /* 0x0000df00ff017b82 */ /* 0x000fe20000000800 */
[----:B------:R-:W0:Y:S07]  /*0010*/  S2R R3, SR_TID.X ;  /* 0x0000000000037919 */ /* 0x000e2e0000002100 */
[----:B------:R-:W0:Y:S08]  /*0020*/  S2UR UR4, SR_CTAID.X ;  /* 0x00000000000479c3 */ /* 0x000e300000002500 */
[----:B------:R-:W0:Y:S08]  /*0030*/  LDC R14, c[0x0][0x360] ;  /* 0x0000d800ff0e7b82 */ /* 0x000e300000000800 */
[----:B------:R-:W1:Y:S01]  /*0040*/  LDC R15, c[0x0][0x38c] ;  /* 0x0000e300ff0f7b82 */ /* 0x000e620000000800 */
[----:B0-----:R-:W-:-:S05]  /*0050*/  IMAD R14, R14, UR4, R3 ;  /* 0x000000040e0e7c24 */ /* 0x001fca000f8e0203 */
[----:B-1----:R-:W-:-:S13]  /*0060*/  ISETP.GE.AND P0, PT, R14, R15, PT ;  /* 0x0000000f0e00720c */ /* 0x002fda0003f06270 */
[----:B------:R-:W-:Y:S05]  /*0070*/  @P0 EXIT ;  /* 0x000000000000094d */ /* 0x000fea0003800000 */
[----:B------:R-:W0:Y:S01]  /*0080*/  LDCU UR7, c[0x0][0x388] ;  /* 0x00007100ff0777ac */ /* 0x000e220008000800 */
[----:B------:R-:W-:Y:S01]  /*0090*/  HFMA2 R0, -RZ, RZ, 0, 0 ;  /* 0x00000000ff007431 */ /* 0x000fe200000001ff */
[----:B------:R-:W1:Y:S01]  /*00a0*/  LDCU.64 UR8, c[0x0][0x358] ;  /* 0x00006b00ff0877ac */ /* 0x000e620008000a00 */
[----:B0-----:R-:W-:-:S09]  /*00b0*/  UISETP.GE.AND UP0, UPT, UR7, 0x1, UPT ;  /* 0x000000010700788c */ /* 0x001fd2000bf06270 */
[----:B-1----:R-:W-:Y:S05]  /*00c0*/  BRA.U !UP0, `(.L_x_82) ;  /* 0x0000000908347547 */ /* 0x002fea000b800000 */
[----:B------:R-:W-:Y:S01]  /*00d0*/  UISETP.GE.U32.AND UP1, UPT, UR7, 0x10, UPT ;  /* 0x000000100700788c */ /* 0x000fe2000bf26070 */
[----:B------:R-:W-:Y:S01]  /*00e0*/  MOV R0, RZ ;  /* 0x000000ff00007202 */ /* 0x000fe20000000f00 */
[----:B------:R-:W-:Y:S01]  /*00f0*/  ULOP3.LUT UR5, UR7, 0xf, URZ, 0xc0, !UPT ;  /* 0x0000000f07057892 */ /* 0x000fe2000f8ec0ff */
[----:B------:R-:W-:-:S03]  /*0100*/  UMOV UR4, URZ ;  /* 0x000000ff00047c82 */ /* 0x000fc60008000000 */
[----:B------:R-:W-:-:S03]  /*0110*/  UISETP.NE.AND UP0, UPT, UR5, URZ, UPT ;  /* 0x000000ff0500728c */ /* 0x000fc6000bf05270 */
[----:B------:R-:W-:Y:S08]  /*0120*/  BRA.U !UP1, `(.L_x_83) ;  /* 0x0000000109e47547 */ /* 0x000ff0000b800000 */
[----:B------:R-:W-:Y:S01]  /*0130*/  ULOP3.LUT UR4, UR7, 0x7ffffff0, URZ, 0xc0, !UPT ;  /* 0x7ffffff007047892 */ /* 0x000fe2000f8ec0ff */
[----:B------:R-:W-:Y:S02]  /*0140*/  MOV R0, RZ ;  /* 0x000000ff00007202 */ /* 0x000fe40000000f00 */
[----:B------:R-:W-:Y:S01]  /*0150*/  MOV R18, R14 ;  /* 0x0000000e00127202 */ /* 0x000fe20000000f00 */
[----:B------:R-:W-:-:S12]  /*0160*/  UIADD3 UR6, UPT, UPT, -UR4, URZ, URZ ;  /* 0x000000ff04067290 */ /* 0x000fd8000fffe1ff */
.L_x_84:
[----:B------:R-:W0:Y:S02]  /*0170*/  LDC.64 R4, c[0x0][0x380] ;  /* 0x0000e000ff047b82 */ /* 0x000e240000000a00 */
[----:B0-----:R-:W-:-:S05]  /*0180*/  IMAD.WIDE R4, R18, 0x4, R4 ;  /* 0x0000000412047825 */ /* 0x001fca00078e0204 */
[----:B------:R-:W2:Y:S01]  /*0190*/  LDG.E.CONSTANT R25, desc[UR8][R4.64] ;  /* 0x0000000804197981 */ /* 0x000ea2000c1e9900 */
[----:B------:R-:W-:-:S05]  /*01a0*/  IMAD.WIDE R6, R15, 0x4, R4 ;  /* 0x000000040f067825 */ /* 0x000fca00078e0204 */
[----:B------:R0:W3:Y:S01]  /*01b0*/  LDG.E.CONSTANT R23, desc[UR8][R6.64] ;  /* 0x0000000806177981 */ /* 0x0000e2000c1e9900 */
[----:B------:R-:W-:-:S05]  /*01c0*/  IMAD.WIDE R8, R15, 0x4, R6 ;  /* 0x000000040f087825 */ /* 0x000fca00078e0206 */
[----:B------:R1:W4:Y:S01]  /*01d0*/  LDG.E.CONSTANT R22, desc[UR8][R8.64] ;  /* 0x0000000808167981 */ /* 0x000322000c1e9900 */
[----:B------:R-:W-:-:S05]  /*01e0*/  IMAD.WIDE R12, R15, 0x4, R8 ;  /* 0x000000040f0c7825 */ /* 0x000fca00078e0208 */
[----:B------:R-:W5:Y:S01]  /*01f0*/  LDG.E.CONSTANT R21, desc[UR8][R12.64] ;  /* 0x000000080c157981 */ /* 0x000f62000c1e9900 */
[----:B------:R-:W-:-:S05]  /*0200*/  IMAD.WIDE R16, R15, 0x4, R12 ;  /* 0x000000040f107825 */ /* 0x000fca00078e020c */
[----:B------:R-:W5:Y:S01]  /*0210*/  LDG.E.CONSTANT R20, desc[UR8][R16.64] ;  /* 0x0000000810147981 */ /* 0x000f62000c1e9900 */
[----:B------:R-:W-:-:S05]  /*0220*/  IMAD.WIDE R2, R15, 0x4, R16 ;  /* 0x000000040f027825 */ /* 0x000fca00078e0210 */
[----:B------:R1:W5:Y:S01]  /*0230*/  LDG.E.CONSTANT R19, desc[UR8][R2.64] ;  /* 0x0000000802137981 */ /* 0x000362000c1e9900 */
[----:B------:R-:W-:-:S05]  /*0240*/  IMAD.WIDE R26, R15, 0x4, R2 ;  /* 0x000000040f1a7825 */ /* 0x000fca00078e0202 */
[----:B------:R1:W5:Y:S01]  /*0250*/  LDG.E.CONSTANT R24, desc[UR8][R26.64] ;  /* 0x000000081a187981 */ /* 0x000362000c1e9900 */
[----:B------:R-:W-:-:S05]  /*0260*/  IMAD.WIDE R10, R15, 0x4, R26 ;  /* 0x000000040f0a7825 */ /* 0x000fca00078e021a */
[----:B------:R1:W5:Y:S01]  /*0270*/  LDG.E.CONSTANT R28, desc[UR8][R10.64] ;  /* 0x000000080a1c7981 */ /* 0x000362000c1e9900 */
[----:B0-----:R-:W-:-:S04]  /*0280*/  IMAD.WIDE R6, R15, 0x4, R10 ;  /* 0x000000040f067825 */ /* 0x001fc800078e020a */
[C---:B-1----:R-:W-:Y:S02]  /*0290*/  IMAD.WIDE R8, R15.reuse, 0x4, R6 ;  /* 0x000000040f087825 */ /* 0x042fe400078e0206 */
[----:B------:R-:W5:Y:S02]  /*02a0*/  LDG.E.CONSTANT R6, desc[UR8][R6.64] ;  /* 0x0000000806067981 */ /* 0x000f64000c1e9900 */
[C---:B------:R-:W-:Y:S02]  /*02b0*/  IMAD.WIDE R2, R15.reuse, 0x4, R8 ;  /* 0x000000040f027825 */ /* 0x040fe400078e0208 */
[----:B------:R-:W5:Y:S02]  /*02c0*/  LDG.E.CONSTANT R8, desc[UR8][R8.64] ;  /* 0x0000000808087981 */ /* 0x000f64000c1e9900 */
[C---:B------:R-:W-:Y:S02]  /*02d0*/  IMAD.WIDE R4, R15.reuse, 0x4, R2 ;  /* 0x000000040f047825 */ /* 0x040fe400078e0202 */
[----:B------:R-:W5:Y:S02]  /*02e0*/  LDG.E.CONSTANT R29, desc[UR8][R2.64] ;  /* 0x00000008021d7981 */ /* 0x000f64000c1e9900 */
[----:B------:R-:W-:-:S02]  /*02f0*/  IMAD.WIDE R12, R15, 0x4, R4 ;  /* 0x000000040f0c7825 */ /* 0x000fc400078e0204 */
[----:B------:R-:W5:Y:S02]  /*0300*/  LDG.E.CONSTANT R4, desc[UR8][R4.64] ;  /* 0x0000000804047981 */ /* 0x000f64000c1e9900 */
[C---:B------:R-:W-:Y:S02]  /*0310*/  IMAD.WIDE R16, R15.reuse, 0x4, R12 ;  /* 0x000000040f107825 */ /* 0x040fe400078e020c */
[----:B------:R-:W5:Y:S02]  /*0320*/  LDG.E.CONSTANT R12, desc[UR8][R12.64] ;  /* 0x000000080c0c7981 */ /* 0x000f64000c1e9900 */
[C---:B------:R-:W-:Y:S02]  /*0330*/  IMAD.WIDE R26, R15.reuse, 0x4, R16 ;  /* 0x000000040f1a7825 */ /* 0x040fe400078e0210 */
[----:B------:R-:W5:Y:S02]  /*0340*/  LDG.E.CONSTANT R16, desc[UR8][R16.64] ;  /* 0x0000000810107981 */ /* 0x000f64000c1e9900 */
[----:B------:R-:W-:-:S02]  /*0350*/  IMAD.WIDE R10, R15, 0x4, R26 ;  /* 0x000000040f0a7825 */ /* 0x000fc400078e021a */
[----:B------:R-:W5:Y:S04]  /*0360*/  LDG.E.CONSTANT R26, desc[UR8][R26.64] ;  /* 0x000000081a1a7981 */ /* 0x000f68000c1e9900 */
[----:B------:R-:W5:Y:S01]  /*0370*/  LDG.E.CONSTANT R10, desc[UR8][R10.64] ;  /* 0x000000080a0a7981 */ /* 0x000f62000c1e9900 */
[----:B------:R-:W-:-:S04]  /*0380*/  UIADD3 UR6, UPT, UPT, UR6, 0x10, URZ ;  /* 0x0000001006067890 */ /* 0x000fc8000fffe0ff */
[----:B------:R-:W-:Y:S01]  /*0390*/  UISETP.NE.AND UP1, UPT, UR6, URZ, UPT ;  /* 0x000000ff0600728c */ /* 0x000fe2000bf25270 */
[----:B------:R-:W-:Y:S01]  /*03a0*/  LEA R18, R15, R18, 0x4 ;  /* 0x000000120f127211 */ /* 0x000fe200078e20ff */
[----:B--2---:R-:W-:-:S04]  /*03b0*/  FADD R0, R25, R0 ;  /* 0x0000000019007221 */ /* 0x004fc80000000000 */
[----:B---3--:R-:W-:-:S04]  /*03c0*/  FADD R23, R0, R23 ;  /* 0x0000001700177221 */ /* 0x008fc80000000000 */
[----:B----4-:R-:W-:-:S04]  /*03d0*/  FADD R22, R23, R22 ;  /* 0x0000001617167221 */ /* 0x010fc80000000000 */
[----:B-----5:R-:W-:-:S04]  /*03e0*/  FADD R21, R22, R21 ;  /* 0x0000001516157221 */ /* 0x020fc80000000000 */
[----:B------:R-:W-:-:S04]  /*03f0*/  FADD R20, R21, R20 ;  /* 0x0000001415147221 */ /* 0x000fc80000000000 */
        /* <DEDUP_REMOVED lines=10> */
[----:B------:R-:W-:Y:S01]  /*04a0*/  FADD R0, R29, R10 ;  /* 0x0000000a1d007221 */ /* 0x000fe20000000000 */
[----:B------:R-:W-:Y:S06]  /*04b0*/  BRA.U UP1, `(.L_x_84) ;  /* 0xfffffffd012c7547 */ /* 0x000fec000b83ffff */
.L_x_83:
[----:B------:R-:W-:Y:S05]  /*04c0*/  BRA.U !UP0, `(.L_x_85) ;  /* 0x0000000108f87547 */ /* 0x000fea000b800000 */
[----:B------:R-:W-:Y:S02]  /*04d0*/  UISETP.GE.U32.AND UP0, UPT, UR5, 0x8, UPT ;  /* 0x000000080500788c */ /* 0x000fe4000bf06070 */
[----:B------:R-:W-:-:S04]  /*04e0*/  ULOP3.LUT UR6, UR7, 0x7, URZ, 0xc0, !UPT ;  /* 0x0000000707067892 */ /* 0x000fc8000f8ec0ff */
[----:B------:R-:W-:-:S03]  /*04f0*/  UISETP.NE.AND UP1, UPT, UR6, URZ, UPT ;  /* 0x000000ff0600728c */ /* 0x000fc6000bf25270 */
[----:B------:R-:W-:Y:S08]  /*0500*/  BRA.U !UP0, `(.L_x_86) ;  /* 0x00000001086c7547 */ /* 0x000ff0000b800000 */
[----:B------:R-:W0:Y:S01]  /*0510*/  LDC.64 R2, c[0x0][0x380] ;  /* 0x0000e000ff027b82 */ /* 0x000e220000000a00 */
[----:B------:R-:W-:-:S04]  /*0520*/  IMAD R5, R15, UR4, R14 ;  /* 0x000000040f057c24 */ /* 0x000fc8000f8e020e */
[----:B0-----:R-:W-:-:S04]  /*0530*/  IMAD.WIDE R2, R5, 0x4, R2 ;  /* 0x0000000405027825 */ /* 0x001fc800078e0202 */
[C---:B------:R-:W-:Y:S02]  /*0540*/  IMAD.WIDE R4, R15.reuse, 0x4, R2 ;  /* 0x000000040f047825 */ /* 0x040fe400078e0202 */
[----:B------:R-:W2:Y:S02]  /*0550*/  LDG.E.CONSTANT R3, desc[UR8][R2.64] ;  /* 0x0000000802037981 */ /* 0x000ea4000c1e9900 */
[C---:B------:R-:W-:Y:S02]  /*0560*/  IMAD.WIDE R6, R15.reuse, 0x4, R4 ;  /* 0x000000040f067825 */ /* 0x040fe400078e0204 */
[----:B------:R-:W3:Y:S02]  /*0570*/  LDG.E.CONSTANT R4, desc[UR8][R4.64] ;  /* 0x0000000804047981 */ /* 0x000ee4000c1e9900 */
[C---:B------:R-:W-:Y:S02]  /*0580*/  IMAD.WIDE R8, R15.reuse, 0x4, R6 ;  /* 0x000000040f087825 */ /* 0x040fe400078e0206 */
[----:B------:R-:W4:Y:S02]  /*0590*/  LDG.E.CONSTANT R6, desc[UR8][R6.64] ;  /* 0x0000000806067981 */ /* 0x000f24000c1e9900 */
        /* <DEDUP_REMOVED lines=9> */
[----:B------:R-:W-:Y:S01]  /*0630*/  UIADD3 UR4, UPT, UPT, UR4, 0x8, URZ ;  /* 0x0000000804047890 */ /* 0x000fe2000fffe0ff */
[----:B--2---:R-:W-:-:S04]  /*0640*/  FADD R3, R0, R3 ;  /* 0x0000000300037221 */ /* 0x004fc80000000000 */
[----:B---3--:R-:W-:-:S04]  /*0650*/  FADD R3, R3, R4 ;  /* 0x0000000403037221 */ /* 0x008fc80000000000 */
[----:B----4-:R-:W-:-:S04]  /*0660*/  FADD R3, R3, R6 ;  /* 0x0000000603037221 */ /* 0x010fc80000000000 */
[----:B-----5:R-:W-:-:S04]  /*0670*/  FADD R3, R3, R8 ;  /* 0x0000000803037221 */ /* 0x020fc80000000000 */
[----:B------:R-:W-:-:S04]  /*0680*/  FADD R3, R3, R10 ;  /* 0x0000000a03037221 */ /* 0x000fc80000000000 */
[----:B------:R-:W-:-:S04]  /*0690*/  FADD R3, R3, R12 ;  /* 0x0000000c03037221 */ /* 0x000fc80000000000 */
[----:B------:R-:W-:-:S04]  /*06a0*/  FADD R3, R3, R16 ;  /* 0x0000001003037221 */ /* 0x000fc80000000000 */
[----:B------:R-:W-:-:S07]  /*06b0*/  FADD R0, R3, R18 ;  /* 0x0000001203007221 */ /* 0x000fce0000000000 */
.L_x_86:
        /* <DEDUP_REMOVED lines=12> */
[----:B------:R-:W-:Y:S02]  /*0780*/  IMAD.WIDE R8, R15, 0x4, R6 ;  /* 0x000000040f087825 */ /* 0x000fe400078e0206 */
[----:B------:R-:W4:Y:S04]  /*0790*/  LDG.E.CONSTANT R7, desc[UR8][R6.64] ;  /* 0x0000000806077981 */ /* 0x000f28000c1e9900 */
[----:B------:R-:W5:Y:S01]  /*07a0*/  LDG.E.CONSTANT R9, desc[UR8][R8.64] ;  /* 0x0000000808097981 */ /* 0x000f62000c1e9900 */
[----:B------:R-:W-:Y:S01]  /*07b0*/  UIADD3 UR4, UPT, UPT, UR4, 0x4, URZ ;  /* 0x0000000404047890 */ /* 0x000fe2000fffe0ff */
[----:B--2---:R-:W-:-:S04]  /*07c0*/  FADD R0, R0, R3 ;  /* 0x0000000300007221 */ /* 0x004fc80000000000 */
[----:B---3--:R-:W-:-:S04]  /*07d0*/  FADD R0, R0, R5 ;  /* 0x0000000500007221 */ /* 0x008fc80000000000 */
[----:B----4-:R-:W-:-:S04]  /*07e0*/  FADD R0, R0, R7 ;  /* 0x0000000700007221 */ /* 0x010fc80000000000 */
[----:B-----5:R-:W-:-:S07]  /*07f0*/  FADD R0, R0, R9 ;  /* 0x0000000900007221 */ /* 0x020fce0000000000 */
.L_x_87:
[----:B------:R-:W-:Y:S05]  /*0800*/  BRA.U !UP1, `(.L_x_85) ;  /* 0x0000000109287547 */ /* 0x000fea000b800000 */
[----:B------:R-:W0:Y:S01]  /*0810*/  LDC.64 R4, c[0x0][0x380] ;  /* 0x0000e000ff047b82 */ /* 0x000e220000000a00 */
[----:B------:R-:W-:Y:S01]  /*0820*/  IMAD R6, R15, UR4, R14 ;  /* 0x000000040f067c24 */ /* 0x000fe2000f8e020e */
[----:B------:R-:W-:-:S12]  /*0830*/  UIADD3 UR5, UPT, UPT, -UR5, URZ, URZ ;  /* 0x000000ff05057290 */ /* 0x000fd8000fffe1ff */
.L_x_88:
[----:B0-----:R-:W-:-:S06]  /*0840*/  IMAD.WIDE R2, R6, 0x4, R4 ;  /* 0x0000000406027825 */ /* 0x001fcc00078e0204 */
[----:B------:R-:W2:Y:S01]  /*0850*/  LDG.E.CONSTANT R3, desc[UR8][R2.64] ;  /* 0x0000000802037981 */ /* 0x000ea2000c1e9900 */
[----:B------:R-:W-:Y:S01]  /*0860*/  UIADD3 UR5, UPT, UPT, UR5, 0x1, URZ ;  /* 0x0000000105057890 */ /* 0x000fe2000fffe0ff */
[----:B------:R-:W-:-:S03]  /*0870*/  IADD3 R6, PT, PT, R6, R15, RZ ;  /* 0x0000000f06067210 */ /* 0x000fc60007ffe0ff */
[----:B------:R-:W-:Y:S01]  /*0880*/  UISETP.NE.AND UP0, UPT, UR5, URZ, UPT ;  /* 0x000000ff0500728c */ /* 0x000fe2000bf05270 */
[----:B--2---:R-:W-:-:S08]  /*0890*/  FADD R0, R3, R0 ;  /* 0x0000000003007221 */ /* 0x004fd00000000000 */
[----:B------:R-:W-:Y:S05]  /*08a0*/  BRA.U UP0, `(.L_x_88) ;  /* 0xfffffffd00e47547 */ /* 0x000fea000b83ffff */
.L_x_85:
[----:B------:R-:W-:Y:S01]  /*08b0*/  I2FP.F32.U32 R3, UR7 ;  /* 0x0000000700037c45 */ /* 0x000fe20008201000 */
[----:B------:R-:W-:Y:S03]  /*08c0*/  BSSY.RECONVERGENT B0, `(.L_x_89) ;  /* 0x000000c000007945 */ /* 0x000fe60003800200 */
[----:B------:R-:W0:Y:S08]  /*08d0*/  MUFU.RCP R2, R3 ;  /* 0x0000000300027308 */ /* 0x000e300000001000 */
[----:B------:R-:W1:Y:S01]  /*08e0*/  FCHK P0, R0, R3 ;  /* 0x0000000300007302 */ /* 0x000e620000000000 */
[----:B0-----:R-:W-:-:S04]  /*08f0*/  FFMA R5, -R3, R2, 1 ;  /* 0x3f80000003057423 */ /* 0x001fc80000000102 */
[----:B------:R-:W-:-:S04]  /*0900*/  FFMA R5, R2, R5, R2 ;  /* 0x0000000502057223 */ /* 0x000fc80000000002 */
[----:B------:R-:W-:-:S04]  /*0910*/  FFMA R2, R0, R5, RZ ;  /* 0x0000000500027223 */ /* 0x000fc800000000ff */
[----:B------:R-:W-:-:S04]  /*0920*/  FFMA R4, -R3, R2, R0 ;  /* 0x0000000203047223 */ /* 0x000fc80000000100 */
[----:B------:R-:W-:Y:S01]  /*0930*/  FFMA R2, R5, R4, R2 ;  /* 0x0000000405027223 */ /* 0x000fe20000000002 */
[----:B-1----:R-:W-:Y:S06]  /*0940*/  @!P0 BRA `(.L_x_90) ;  /* 0x00000000000c8947 */ /* 0x002fec0003800000 */
[----:B------:R-:W-:-:S07]  /*0950*/  MOV R2, 0x970 ;  /* 0x0000097000027802 */ /* 0x000fce0000000f00 */
[----:B------:R-:W-:Y:S05]  /*0960*/  CALL.REL.NOINC `($__internal_3_$__cuda_sm3x_div_rn_noftz_f32_slowpath) ;  /* 0x00000000001c7944 */ /* 0x000fea0003c00000 */
[----:B------:R-:W-:-:S07]  /*0970*/  MOV R2, R0 ;  /* 0x0000000000027202 */ /* 0x000fce0000000f00 */
.L_x_90:
[----:B------:R-:W-:Y:S05]  /*0980*/  BSYNC.RECONVERGENT B0 ;  /* 0x0000000000007941 */ /* 0x000fea0003800200 */
.L_x_89:
[----:B------:R-:W-:-:S07]  /*0990*/  MOV R0, R2 ;  /* 0x0000000200007202 */ /* 0x000fce0000000f00 */
.L_x_82:
[----:B------:R-:W0:Y:S02]  /*09a0*/  LDC.64 R2, c[0x0][0x390] ;  /* 0x0000e400ff027b82 */ /* 0x000e240000000a00 */
[----:B0-----:R-:W-:-:S05]  /*09b0*/  IMAD.WIDE R14, R14, 0x4, R2 ;  /* 0x000000040e0e7825 */ /* 0x001fca00078e0202 */
[----:B------:R-:W-:Y:S01]  /*09c0*/  STG.E desc[UR8][R14.64], R0 ;  /* 0x000000000e007986 */ /* 0x000fe2000c101908 */
[----:B------:R-:W-:Y:S05]  /*09d0*/  EXIT ;  /* 0x000000000000794d */ /* 0x000fea0003800000 */
        .weak           $__internal_3_$__cuda_sm3x_div_rn_noftz_f32_slowpath
        .type           $__internal_3_$__cuda_sm3x_div_rn_noftz_f32_slowpath,@function
        .size           $__internal_3_$__cuda_sm3x_div_rn_noftz_f32_slowpath,(.L_x_260 - $__internal_3_$__cuda_sm3x_div_rn_noftz_f32_slowpath)
$__internal_3_$__cuda_sm3x_div_rn_noftz_f32_slowpath:
        /* <DEDUP_REMOVED lines=36> */
.L_x_92:
[----:B------:R-:W-:Y:S01]  /*0c20*/  LEA R0, R5, 0xc0800000, 0x17 ;  /* 0xc080000005007811 */ /* 0x000fe200078eb8ff */
[----:B------:R-:W-:Y:S01]  /*0c30*/  BSSY.RECONVERGENT B2, `(.L_x_97) ;  /* 0x0000036000027945 */ /* 0x000fe20003800200 */
[----:B------:R-:W-:Y:S02]  /*0c40*/  IADD3 R3, PT, PT, R10, -0x7f, RZ ;  /* 0xffffff810a037810 */ /* 0x000fe40007ffe0ff */
[----:B------:R-:W-:Y:S02]  /*0c50*/  IADD3 R7, PT, PT, -R0, R7, RZ ;  /* 0x0000000700077210 */ /* 0x000fe40007ffe1ff */
[C---:B------:R-:W-:Y:S01]  /*0c60*/  IADD3 R5, PT, PT, R3.reuse, 0x7f, -R5 ;  /* 0x0000007f03057810 */ /* 0x040fe20007ffe805 */
[----:B------:R-:W-:Y:S01]  /*0c70*/  IMAD R0, R3, -0x800000, R4 ;  /* 0xff80000003007824 */ /* 0x000fe200078e0204 */
[----:B------:R-:W0:Y:S01]  /*0c80*/  MUFU.RCP R8, R7 ;  /* 0x0000000700087308 */ /* 0x000e220000001000 */
[----:B------:R-:W-:Y:S01]  /*0c90*/  FADD.FTZ R9, -R7, -RZ ;  /* 0x800000ff07097221 */ /* 0x000fe20000010100 */
[----:B------:R-:W-:-:S03]  /*0ca0*/  IADD3 R5, PT, PT, R5, R6, RZ ;  /* 0x0000000605057210 */ /* 0x000fc60007ffe0ff */
        /* <DEDUP_REMOVED lines=20> */
[-CC-:B------:R-:W-:Y:S01]  /*0df0*/  FFMA.RZ R3, R13, R9.reuse, R4.reuse ;  /* 0x000000090d037223 */ /* 0x180fe2000000c004 */
[C---:B------:R-:W-:Y:S02]  /*0e00*/  IADD3 R6, PT, PT, R7.reuse, 0x20, RZ ;  /* 0x0000002007067810 */ /* 0x040fe40007ffe0ff */
[----:B------:R-:W-:Y:S02]  /*0e10*/  ISETP.NE.AND P2, PT, R7, RZ, PT ;  /* 0x000000ff0700720c */ /* 0x000fe40003f45270 */
[----:B------:R-:W-:Y:S01]  /*0e20*/  LOP3.LUT R5, R3, 0x7fffff, RZ, 0xc0, !PT ;  /* 0x007fffff03057812 */ /* 0x000fe200078ec0ff */
[CCC-:B------:R-:W-:Y:S01]  /*0e30*/  FFMA.RP R3, R13.reuse, R9.reuse, R4.reuse ;  /* 0x000000090d037223 */ /* 0x1c0fe20000008004 */
[----:B------:R-:W-:Y:S01]  /*0e40*/  FFMA.RM R4, R13, R9, R4 ;  /* 0x000000090d047223 */ /* 0x000fe20000004004 */
[----:B------:R-:W-:Y:S02]  /*0e50*/  ISETP.NE.AND P1, PT, R7, RZ, PT ;  /* 0x000000ff0700720c */ /* 0x000fe40003f25270 */
        /* <DEDUP_REMOVED lines=15> */
.L_x_99:
[----:B------:R-:W-:-:S04]  /*0f50*/  LOP3.LUT R0, R0, 0x80000000, RZ, 0xc0, !PT ;  /* 0x8000000000007812 */ /* 0x000fc800078ec0ff */
[----:B------:R-:W-:Y:S01]  /*0f60*/  LOP3.LUT R0, R0, 0x7f800000, RZ, 0xfc, !PT ;  /* 0x7f80000000007812 */ /* 0x000fe200078efcff */
[----:B------:R-:W-:Y:S06]  /*0f70*/  BRA `(.L_x_100) ;  /* 0x0000000000047947 */ /* 0x000fec0003800000 */
.L_x_98:
[----:B------:R-:W-:-:S07]  /*0f80*/  LEA R0, R5, R0, 0x17 ;  /* 0x0000000005007211 */ /* 0x000fce00078eb8ff */
.L_x_100:
[----:B------:R-:W-:Y:S05]  /*0f90*/  BSYNC.RECONVERGENT B2 ;  /* 0x0000000000027941 */ /* 0x000fea0003800200 */
.L_x_97:
[----:B------:R-:W-:Y:S05]  /*0fa0*/  BRA `(.L_x_101) ;  /* 0x0000000000207947 */ /* 0x000fea0003800000 */
.L_x_96:
[----:B------:R-:W-:-:S04]  /*0fb0*/  LOP3.LUT R0, R7, 0x80000000, R4, 0x48, !PT ;  /* 0x8000000007007812 */ /* 0x000fc800078e4804 */
[----:B------:R-:W-:Y:S01]  /*0fc0*/  LOP3.LUT R0, R0, 0x7f800000, RZ, 0xfc, !PT ;  /* 0x7f80000000007812 */ /* 0x000fe200078efcff */
[----:B------:R-:W-:Y:S06]  /*0fd0*/  BRA `(.L_x_101) ;  /* 0x0000000000147947 */ /* 0x000fec0003800000 */
.L_x_95:
[----:B------:R-:W-:Y:S01]  /*0fe0*/  LOP3.LUT R0, R7, 0x80000000, R4, 0x48, !PT ;  /* 0x8000000007007812 */ /* 0x000fe200078e4804 */
[----:B------:R-:W-:Y:S06]  /*0ff0*/  BRA `(.L_x_101) ;  /* 0x00000000000c7947 */ /* 0x000fec0003800000 */
.L_x_94:
[----:B------:R-:W0:Y:S01]  /*1000*/  MUFU.RSQ R0, -QNAN ;  /* 0xffc0000000007908 */ /* 0x000e220000001400 */
[----:B------:R-:W-:Y:S05]  /*1010*/  BRA `(.L_x_101) ;  /* 0x0000000000047947 */ /* 0x000fea0003800000 */
.L_x_93:
[----:B------:R-:W-:-:S07]  /*1020*/  FADD.FTZ R0, R0, R3 ;  /* 0x0000000300007221 */ /* 0x000fce0000010000 */
.L_x_101:
[----:B------:R-:W-:Y:S05]  /*1030*/  BSYNC.RECONVERGENT B1 ;  /* 0x0000000000017941 */ /* 0x000fea0003800200 */
.L_x_91:
[----:B------:R-:W-:-:S04]  /*1040*/  HFMA2 R3, -RZ, RZ, 0, 0 ;  /* 0x00000000ff037431 */ /* 0x000fc800000001ff */
[----:B0-----:R-:W-:Y:S05]  /*1050*/  RET.REL.NODEC R2 `(_Z23kernel_compute_new_atomPKfiiPf) ;  /* 0xffffffec02e87950 */ /* 0x001fea0003c3ffff */
.L_x_102:
        /* <DEDUP_REMOVED lines=10> */
.L_x_260:


//--------------------- .text._Z25kernel_build_error_matrixPKfS0_S0_PKiiiiiPf --------------------------
	.section	.text._Z25kernel_build_error_matrixPKfS0_S0_PKiiiiiPf,"ax",@progbits
	.align	128
        .global         _Z25kernel_build_error_matrixPKfS0_S0_PKiiiiiPf
        .type           _Z25kernel_build_error_matrixPKfS0_S0_PKiiiiiPf,@function
        .size           _Z25kernel_build_error_matrixPKfS0_S0_PKiiiiiPf,(.L_x_267 - _Z25kernel_build_error_matrixPKfS0_S0_PKiiiiiPf)
        .other          _Z25kernel_build_error_matrixPKfS0_S0_PKiiiiiPf,@"STO_CUDA_ENTRY STV_DEFAULT"
_Z25kernel_build_error_matrixPKfS0_S0_PKiiiiiPf:
.text._Z25kernel_build_error_matrixPKfS0_S0_PKiiiiiPf:
        /* <DEDUP_REMOVED lines=10> */
[----:B------:R-:W2:Y:S08]  /*00a0*/  LDC R6, c[0x0][0x3a4] ;  /* 0x0000e900ff067b82 */ /* 0x000eb00000000800 */
[----:B------:R-:W3:Y:S01]  /*00b0*/  LDC.64 R2, c[0x0][0x3b0] ;  /* 0x0000ec00ff027b82 */ /* 0x000ee20000000a00 */
[----:B0-----:R-:W-:-:S05]  /*00c0*/  IMAD.WIDE R4, R7, 0x4, R4 ;  /* 0x0000000407047825 */ /* 0x001fca00078e0204 */
[----:B-1----:R0:W5:Y:S01]  /*00d0*/  LDG.E.CONSTANT R9, desc[UR8][R4.64] ;  /* 0x0000000804097981 */ /* 0x002162000c1e9900 */
[----:B--2---:R-:W-:Y:S01]  /*00e0*/  ISETP.GE.AND P0, PT, R6, 0x1, PT ;  /* 0x000000010600780c */ /* 0x004fe20003f06270 */
[----:B------:R-:W-:-:S04]  /*00f0*/  IMAD R7, R7, R6, RZ ;  /* 0x0000000607077224 */ /* 0x000fc800078e02ff */
[----:B---3--:R-:W-:-:S08]  /*0100*/  IMAD.WIDE R2, R7, 0x4, R2 ;  /* 0x0000000407027825 */ /* 0x008fd000078e0202 */
[----:B0-----:R-:W-:Y:S05]  /*0110*/  @!P0 BRA `(.L_x_103) ;  /* 0x0000000400c08947 */ /* 0x001fea0003800000 */
[C---:B------:R-:W-:Y:S01]  /*0120*/  ISETP.GE.U32.AND P2, PT, R6.reuse, 0x10, PT ;  /* 0x000000100600780c */ /* 0x040fe20003f46070 */
[----:B-----5:R-:W-:Y:S01]  /*0130*/  IMAD R0, R9, R6, RZ ;  /* 0x0000000609007224 */ /* 0x020fe200078e02ff */
[----:B------:R-:W-:Y:S01]  /*0140*/  LOP3.LUT R24, R6, 0xf, RZ, 0xc0, !PT ;  /* 0x0000000f06187812 */ /* 0x000fe200078ec0ff */
[----:B------:R-:W-:-:S03]  /*0150*/  IMAD.MOV.U32 R5, RZ, RZ, RZ ;  /* 0x000000ffff057224 */ /* 0x000fc600078e00ff */
[----:B------:R-:W-:Y:S02]  /*0160*/  ISETP.NE.AND P1, PT, R24, RZ, PT ;  /* 0x000000ff1800720c */ /* 0x000fe40003f25270 */
[----:B------:R-:W-:-:S05]  /*0170*/  SHF.R.S32.HI R4, RZ, 0x1f, R0 ;  /* 0x0000001fff047819 */ /* 0x000fca0000011400 */
[----:B------:R-:W-:Y:S06]  /*0180*/  @!P2 BRA `(.L_x_104) ;  /* 0x0000000000aca947 */ /* 0x000fec0003800000 */
[----:B------:R-:W-:Y:S01]  /*0190*/  LOP3.LUT R5, R6, 0x7ffffff0, RZ, 0xc0, !PT ;  /* 0x7ffffff006057812 */ /* 0x000fe200078ec0ff */
[----:B------:R-:W-:Y:S01]  /*01a0*/  IMAD.MOV.U32 R7, RZ, RZ, RZ ;  /* 0x000000ffff077224 */ /* 0x000fe200078e00ff */
[----:B------:R-:W0:Y:S06]  /*01b0*/  LDCU.64 UR4, c[0x0][0x380] ;  /* 0x00007000ff0477ac */ /* 0x000e2c0008000a00 */
.L_x_105:
[----:B-1----:R-:W-:-:S04]  /*01c0*/  IADD3 R8, P2, PT, R7, R0, RZ ;  /* 0x0000000007087210 */ /* 0x002fc80007f5e0ff */
[----:B------:R-:W-:Y:S02]  /*01d0*/  IADD3.X R11, PT, PT, RZ, R4, RZ, P2, !PT ;  /* 0x00000004ff0b7210 */ /* 0x000fe400017fe4ff */
[----:B0-----:R-:W-:-:S04]  /*01e0*/  LEA R12, P2, R8, UR4, 0x2 ;  /* 0x00000004080c7c11 */ /* 0x001fc8000f8410ff */
[----:B------:R-:W-:-:S05]  /*01f0*/  LEA.HI.X R13, R8, UR5, R11, 0x2, P2 ;  /* 0x00000005080d7c11 */ /* 0x000fca00090f140b */
[----:B------:R-:W2:Y:S04]  /*0200*/  LDG.E.CONSTANT R15, desc[UR8][R12.64] ;  /* 0x000000080c0f7981 */ /* 0x000ea8000c1e9900 */
[----:B------:R-:W3:Y:S01]  /*0210*/  LDG.E.CONSTANT R17, desc[UR8][R12.64+0x4] ;  /* 0x000004080c117981 */ /* 0x000ee2000c1e9900 */
[----:B------:R-:W-:-:S03]  /*0220*/  IMAD.WIDE.U32 R10, R7, 0x4, R2 ;  /* 0x00000004070a7825 */ /* 0x000fc600078e0002 */
        /* <DEDUP_REMOVED lines=12> */
[----:B--2---:R0:W-:Y:S04]  /*02f0*/  STG.E desc[UR8][R10.64], R15 ;  /* 0x0000000f0a007986 */ /* 0x0041e8000c101908 */
[----:B---3--:R1:W-:Y:S04]  /*0300*/  STG.E desc[UR8][R10.64+0x4], R17 ;  /* 0x000004110a007986 */ /* 0x0083e8000c101908 */
[----:B0-----:R-:W2:Y:S04]  /*0310*/  LDG.E.CONSTANT R15, desc[UR8][R12.64+0x30] ;  /* 0x000030080c0f7981 */ /* 0x001ea8000c1e9900 */
[----:B-1----:R-:W3:Y:S01]  /*0320*/  LDG.E.CONSTANT R17, desc[UR8][R12.64+0x34] ;  /* 0x000034080c117981 */ /* 0x002ee2000c1e9900 */
[----:B------:R-:W-:-:S03]  /*0330*/  VIADD R7, R7, 0x10 ;  /* 0x0000001007077836 */ /* 0x000fc60000000000 */
[----:B----4-:R1:W-:Y:S04]  /*0340*/  STG.E desc[UR8][R10.64+0x8], R19 ;  /* 0x000008130a007986 */ /* 0x0103e8000c101908 */
[----:B-----5:R1:W-:Y:S04]  /*0350*/  STG.E desc[UR8][R10.64+0xc], R21 ;  /* 0x00000c150a007986 */ /* 0x0203e8000c101908 */
[----:B------:R1:W-:Y:S04]  /*0360*/  STG.E desc[UR8][R10.64+0x10], R23 ;  /* 0x000010170a007986 */ /* 0x0003e8000c101908 */
        /* <DEDUP_REMOVED lines=8> */
[----:B------:R1:W-:Y:S01]  /*03f0*/  STG.E desc[UR8][R10.64+0x3c], R22 ;  /* 0x00003c160a007986 */ /* 0x0003e2000c101908 */
[----:B------:R-:W-:-:S03]  /*0400*/  ISETP.NE.AND P2, PT, R7, R5, PT ;  /* 0x000000050700720c */ /* 0x000fc60003f45270 */
[----:B--2---:R1:W-:Y:S04]  /*0410*/  STG.E desc[UR8][R10.64+0x30], R15 ;  /* 0x0000300f0a007986 */ /* 0x0043e8000c101908 */
[----:B---3--:R1:W-:Y:S06]  /*0420*/  STG.E desc[UR8][R10.64+0x34], R17 ;  /* 0x000034110a007986 */ /* 0x0083ec000c101908 */
[----:B------:R-:W-:Y:S05]  /*0430*/  @P2 BRA `(.L_x_105) ;  /* 0xfffffffc00602947 */ /* 0x000fea000383ffff */
.L_x_104:
[----:B------:R-:W-:Y:S05]  /*0440*/  @!P1 BRA `(.L_x_103) ;  /* 0x0000000000f49947 */ /* 0x000fea0003800000 */
[----:B------:R-:W-:Y:S02]  /*0450*/  ISETP.GE.U32.AND P1, PT, R24, 0x8, PT ;  /* 0x000000081800780c */ /* 0x000fe40003f26070 */
[----:B-1----:R-:W-:-:S04]  /*0460*/  LOP3.LUT R14, R6, 0x7, RZ, 0xc0, !PT ;  /* 0x00000007060e7812 */ /* 0x002fc800078ec0ff */
[----:B------:R-:W-:-:S07]  /*0470*/  ISETP.NE.AND P2, PT, R14, RZ, PT ;  /* 0x000000ff0e00720c */ /* 0x000fce0003f45270 */
[----:B------:R-:W-:Y:S06]  /*0480*/  @!P1 BRA `(.L_x_106) ;  /* 0x00000000005c9947 */ /* 0x000fec0003800000 */
[----:B------:R-:W0:Y:S01]  /*0490*/  LDCU.64 UR4, c[0x0][0x380] ;  /* 0x00007000ff0477ac */ /* 0x000e220008000a00 */
[----:B------:R-:W-:-:S05]  /*04a0*/  IADD3 R7, P1, PT, R5, R0, RZ ;  /* 0x0000000005077210 */ /* 0x000fca0007f3e0ff */
[----:B------:R-:W-:Y:S01]  /*04b0*/  IMAD.X R8, RZ, RZ, R4, P1 ;  /* 0x000000ffff087224 */ /* 0x000fe200008e0604 */
[----:B0-----:R-:W-:-:S04]  /*04c0*/  LEA R12, P1, R7, UR4, 0x2 ;  /* 0x00000004070c7c11 */ /* 0x001fc8000f8210ff */
[----:B------:R-:W-:-:S05]  /*04d0*/  LEA.HI.X R13, R7, UR5, R8, 0x2, P1 ;  /* 0x00000005070d7c11 */ /* 0x000fca00088f1408 */
[----:B------:R-:W2:Y:S04]  /*04e0*/  LDG.E.CONSTANT R7, desc[UR8][R12.64] ;  /* 0x000000080c077981 */ /* 0x000ea8000c1e9900 */
[----:B------:R-:W3:Y:S04]  /*04f0*/  LDG.E.CONSTANT R15, desc[UR8][R12.64+0x4] ;  /* 0x000004080c0f7981 */ /* 0x000ee8000c1e9900 */
[----:B------:R-:W4:Y:S04]  /*0500*/  LDG.E.CONSTANT R17, desc[UR8][R12.64+0x8] ;  /* 0x000008080c117981 */ /* 0x000f28000c1e9900 */
[----:B------:R-:W5:Y:S04]  /*0510*/  LDG.E.CONSTANT R19, desc[UR8][R12.64+0xc] ;  /* 0x00000c080c137981 */ /* 0x000f68000c1e9900 */
[----:B------:R-:W5:Y:S04]  /*0520*/  LDG.E.CONSTANT R21, desc[UR8][R12.64+0x10] ;  /* 0x000010080c157981 */ /* 0x000f68000c1e9900 */
[----:B------:R-:W5:Y:S04]  /*0530*/  LDG.E.CONSTANT R23, desc[UR8][R12.64+0x14] ;  /* 0x000014080c177981 */ /* 0x000f68000c1e9900 */
[----:B------:R-:W5:Y:S04]  /*0540*/  LDG.E.CONSTANT R25, desc[UR8][R12.64+0x18] ;  /* 0x000018080c197981 */ /* 0x000f68000c1e9900 */
[----:B------:R-:W5:Y:S01]  /*0550*/  LDG.E.CONSTANT R27, desc[UR8][R12.64+0x1c] ;  /* 0x00001c080c1b7981 */ /* 0x000f62000c1e9900 */
[C---:B------:R-:W-:Y:S01]  /*0560*/  IMAD.WIDE.U32 R10, R5.reuse, 0x4, R2 ;  /* 0x00000004050a7825 */ /* 0x040fe200078e0002 */
[----:B------:R-:W-:-:S04]  /*0570*/  IADD3 R5, PT, PT, R5, 0x8, RZ ;  /* 0x0000000805057810 */ /* 0x000fc80007ffe0ff */
[----:B--2---:R0:W-:Y:S04]  /*0580*/  STG.E desc[UR8][R10.64], R7 ;  /* 0x000000070a007986 */ /* 0x0041e8000c101908 */
[----:B---3--:R0:W-:Y:S04]  /*0590*/  STG.E desc[UR8][R10.64+0x4], R15 ;  /* 0x0000040f0a007986 */ /* 0x0081e8000c101908 */
[----:B----4-:R0:W-:Y:S04]  /*05a0*/  STG.E desc[UR8][R10.64+0x8], R17 ;  /* 0x000008110a007986 */ /* 0x0101e8000c101908 */
[----:B-----5:R0:W-:Y:S04]  /*05b0*/  STG.E desc[UR8][R10.64+0xc], R19 ;  /* 0x00000c130a007986 */ /* 0x0201e8000c101908 */
[----:B------:R0:W-:Y:S04]  /*05c0*/  STG.E desc[UR8][R10.64+0x10], R21 ;  /* 0x000010150a007986 */ /* 0x0001e8000c101908 */
[----:B------:R0:W-:Y:S04]  /*05d0*/  STG.E desc[UR8][R10.64+0x14], R23 ;  /* 0x000014170a007986 */ /* 0x0001e8000c101908 */
[----:B------:R0:W-:Y:S04]  /*05e0*/  STG.E desc[UR8][R10.64+0x18], R25 ;  /* 0x000018190a007986 */ /* 0x0001e8000c101908 */
[----:B------:R0:W-:Y:S02]  /*05f0*/  STG.E desc[UR8][R10.64+0x1c], R27 ;  /* 0x00001c1b0a007986 */ /* 0x0001e4000c101908 */
.L_x_106:
[----:B------:R-:W-:Y:S05]  /*0600*/  @!P2 BRA `(.L_x_103) ;  /* 0x000000000084a947 */ /* 0x000fea0003800000 */
[----:B------:R-:W-:Y:S02]  /*0610*/  ISETP.GE.U32.AND P1, PT, R14, 0x4, PT ;  /* 0x000000040e00780c */ /* 0x000fe40003f26070 */
[----:B------:R-:W-:-:S04]  /*0620*/  LOP3.LUT R16, R6, 0x3, RZ, 0xc0, !PT ;  /* 0x0000000306107812 */ /* 0x000fc800078ec0ff */
[----:B------:R-:W-:-:S07]  /*0630*/  ISETP.NE.AND P2, PT, R16, RZ, PT ;  /* 0x000000ff1000720c */ /* 0x000fce0003f45270 */
[----:B------:R-:W-:Y:S06]  /*0640*/  @!P1 BRA `(.L_x_107) ;  /* 0x00000000003c9947 */ /* 0x000fec0003800000 */
[----:B------:R-:W1:Y:S01]  /*0650*/  LDCU.64 UR4, c[0x0][0x380] ;  /* 0x00007000ff0477ac */ /* 0x000e620008000a00 */
[----:B0-----:R-:W-:-:S05]  /*0660*/  IADD3 R7, P1, PT, R5, R0, RZ ;  /* 0x0000000005077210 */ /* 0x001fca0007f3e0ff */
[----:B------:R-:W-:Y:S01]  /*0670*/  IMAD.X R8, RZ, RZ, R4, P1 ;  /* 0x000000ffff087224 */ /* 0x000fe200008e0604 */
[----:B-1----:R-:W-:-:S04]  /*0680*/  LEA R10, P1, R7, UR4, 0x2 ;  /* 0x00000004070a7c11 */ /* 0x002fc8000f8210ff */
[----:B------:R-:W-:-:S05]  /*0690*/  LEA.HI.X R11, R7, UR5, R8, 0x2, P1 ;  /* 0x00000005070b7c11 */ /* 0x000fca00088f1408 */
[----:B------:R-:W2:Y:S04]  /*06a0*/  LDG.E.CONSTANT R7, desc[UR8][R10.64] ;  /* 0x000000080a077981 */ /* 0x000ea8000c1e9900 */
[----:B------:R-:W3:Y:S04]  /*06b0*/  LDG.E.CONSTANT R15, desc[UR8][R10.64+0x4] ;  /* 0x000004080a0f7981 */ /* 0x000ee8000c1e9900 */
[----:B------:R-:W4:Y:S04]  /*06c0*/  LDG.E.CONSTANT R17, desc[UR8][R10.64+0x8] ;  /* 0x000008080a117981 */ /* 0x000f28000c1e9900 */
[----:B------:R-:W5:Y:S01]  /*06d0*/  LDG.E.CONSTANT R19, desc[UR8][R10.64+0xc] ;  /* 0x00000c080a137981 */ /* 0x000f62000c1e9900 */
[----:B------:R-:W-:-:S04]  /*06e0*/  IMAD.WIDE.U32 R12, R5, 0x4, R2 ;  /* 0x00000004050c7825 */ /* 0x000fc800078e0002 */
[----:B------:R-:W-:Y:S01]  /*06f0*/  VIADD R5, R5, 0x4 ;  /* 0x0000000405057836 */ /* 0x000fe20000000000 */
[----:B--2---:R1:W-:Y:S04]  /*0700*/  STG.E desc[UR8][R12.64], R7 ;  /* 0x000000070c007986 */ /* 0x0043e8000c101908 */
[----:B---3--:R1:W-:Y:S04]  /*0710*/  STG.E desc[UR8][R12.64+0x4], R15 ;  /* 0x0000040f0c007986 */ /* 0x0083e8000c101908 */
[----:B----4-:R1:W-:Y:S04]  /*0720*/  STG.E desc[UR8][R12.64+0x8], R17 ;  /* 0x000008110c007986 */ /* 0x0103e8000c101908 */
[----:B-----5:R1:W-:Y:S02]  /*0730*/  STG.E desc[UR8][R12.64+0xc], R19 ;  /* 0x00000c130c007986 */ /* 0x0203e4000c101908 */
.L_x_107:
[----:B------:R-:W-:Y:S05]  /*0740*/  @!P2 BRA `(.L_x_103) ;  /* 0x000000000034a947 */ /* 0x000fea0003800000 */
[----:B------:R-:W2:Y:S01]  /*0750*/  LDCU.64 UR6, c[0x0][0x380] ;  /* 0x00007000ff0677ac */ /* 0x000ea20008000a00 */
[----:B------:R-:W-:-:S05]  /*0760*/  UMOV UR4, URZ ;  /* 0x000000ff00047c82 */ /* 0x000fca0008000000 */
.L_x_108:
[----:B01----:R-:W-:-:S04]  /*0770*/  IADD3 R7, P1, PT, R5, R0, RZ ;  /* 0x0000000005077210 */ /* 0x003fc80007f3e0ff */
[----:B------:R-:W-:Y:S02]  /*0780*/  IADD3.X R8, PT, PT, RZ, R4, RZ, P1, !PT ;  /* 0x00000004ff087210 */ /* 0x000fe40000ffe4ff */
[----:B--2---:R-:W-:-:S04]  /*0790*/  LEA R12, P1, R7, UR6, 0x2 ;  /* 0x00000006070c7c11 */ /* 0x004fc8000f8210ff */
[----:B---3--:R-:W-:-:S06]  /*07a0*/  LEA.HI.X R13, R7, UR7, R8, 0x2, P1 ;  /* 0x00000007070d7c11 */ /* 0x008fcc00088f1408 */
[----:B------:R-:W2:Y:S01]  /*07b0*/  LDG.E.CONSTANT R13, desc[UR8][R12.64] ;  /* 0x000000080c0d7981 */ /* 0x000ea2000c1e9900 */
[----:B------:R-:W-:Y:S01]  /*07c0*/  IMAD.WIDE.U32 R10, R5, 0x4, R2 ;  /* 0x00000004050a7825 */ /* 0x000fe200078e0002 */
[----:B------:R-:W-:-:S03]  /*07d0*/  UIADD3 UR4, UPT, UPT, UR4, 0x1, URZ ;  /* 0x0000000104047890 */ /* 0x000fc6000fffe0ff */
[----:B------:R-:W-:-:S03]  /*07e0*/  VIADD R5, R5, 0x1 ;  /* 0x0000000105057836 */ /* 0x000fc60000000000 */
[----:B------:R-:W-:Y:S01]  /*07f0*/  ISETP.NE.AND P1, PT, R16, UR4, PT ;  /* 0x0000000410007c0c */ /* 0x000fe2000bf25270 */
[----:B--2---:R3:W-:-:S12]  /*0800*/  STG.E desc[UR8][R10.64], R13 ;  /* 0x0000000d0a007986 */ /* 0x0047d8000c101908 */
[----:B------:R-:W-:Y:S05]  /*0810*/  @P1 BRA `(.L_x_108) ;  /* 0xfffffffc00d41947 */ /* 0x000fea000383ffff */
.L_x_103:
[----:B------:R-:W2:Y:S02]  /*0820*/  LDC R0, c[0x0][0x3a8] ;  /* 0x0000ea00ff007b82 */ /* 0x000ea40000000800 */
[----:B--2---:R-:W-:-:S13]  /*0830*/  ISETP.GE.AND P1, PT, R0, 0x1, PT ;  /* 0x000000010000780c */ /* 0x004fda0003f26270 */
[----:B------:R-:W-:Y:S05]  /*0840*/  @!P1 EXIT ;  /* 0x000000000000994d */ /* 0x000fea0003800000 */
[----:B------:R-:W-:Y:S05]  /*0850*/  @!P0 EXIT ;  /* 0x000000000000894d */ /* 0x000fea0003800000 */
[C---:B-1----:R-:W-:Y:S01]  /*0860*/  LOP3.LUT R16, R6.reuse, 0xf, RZ, 0xc0, !PT ;  /* 0x0000000f06107812 */ /* 0x042fe200078ec0ff */
[----:B------:R-:W-:Y:S01]  /*0870*/  UMOV UR4, URZ ;  /* 0x000000ff00047c82 */ /* 0x000fe20008000000 */
[----:B------:R-:W-:Y:S02]  /*0880*/  LOP3.LUT R14, R6, 0x7, RZ, 0xc0, !PT ;  /* 0x00000007060e7812 */ /* 0x000fe400078ec0ff */
[----:B------:R-:W-:Y:S01]  /*0890*/  IADD3 R8, P2, PT, R2, 0x20, RZ ;  /* 0x0000002002087810 */ /* 0x000fe20007f5e0ff */
[----:B------:R-:W-:Y:S01]  /*08a0*/  VIADD R0, R16, 0xffffffff ;  /* 0xffffffff10007836 */ /* 0x000fe20000000000 */
[----:B------:R-:W-:Y:S02]  /*08b0*/  IADD3 R4, PT, PT, R14, -0x1, RZ ;  /* 0xffffffff0e047810 */ /* 0x000fe40007ffe0ff */
[----:B0-----:R-:W-:Y:S01]  /*08c0*/  LOP3.LUT R7, R6, 0x7ffffff0, RZ, 0xc0, !PT ;  /* 0x7ffffff006077812 */ /* 0x001fe200078ec0ff */
[----:B------:R-:W-:Y:S01]  /*08d0*/  IMAD.X R5, RZ, RZ, R3, P2 ;  /* 0x000000ffff057224 */ /* 0x000fe200010e0603 */
[----:B------:R-:W-:-:S02]  /*08e0*/  ISETP.GE.U32.AND P1, PT, R4, 0x3, PT ;  /* 0x000000030400780c */ /* 0x000fc40003f26070 */
[----:B------:R-:W-:Y:S02]  /*08f0*/  ISETP.GE.U32.AND P0, PT, R0, 0x7, PT ;  /* 0x000000070000780c */ /* 0x000fe40003f06070 */
[----:B------:R-:W-:Y:S02]  /*0900*/  LOP3.LUT R6, R6, 0x3, RZ, 0xc0, !PT ;  /* 0x0000000306067812 */ /* 0x000fe400078ec0ff */
[----:B------:R-:W-:-:S09]  /*0910*/  IADD3 R4, PT, PT, -R7, RZ, RZ ;  /* 0x000000ff07047210 */ /* 0x000fd20007ffe1ff */
.L_x_115:
[----:B0-----:R-:W0:Y:S02]  /*0920*/  LDCU UR5, c[0x0][0x3ac] ;  /* 0x00007580ff0577ac */ /* 0x001e240008000800 */
[----:B0-----:R-:W-:-:S09]  /*0930*/  UISETP.NE.AND UP0, UPT, UR4, UR5, UPT ;  /* 0x000000050400728c */ /* 0x001fd2000bf05270 */
[----:B--234-:R-:W-:Y:S05]  /*0940*/  BRA.U !UP0, `(.L_x_109) ;  /* 0x0000000d08147547 */ /* 0x01cfea000b800000 */
[----:B------:R-:W0:Y:S08]  /*0950*/  LDC R0, c[0x0][0x3a8] ;  /* 0x0000ea00ff007b82 */ /* 0x000e300000000800 */
[----:B---3--:R-:W1:Y:S01]  /*0960*/  LDC.64 R10, c[0x0][0x390] ;  /* 0x0000e400ff0a7b82 */ /* 0x008e620000000a00 */
[----:B0----5:R-:W-:-:S04]  /*0970*/  IMAD R13, R9, R0, UR4 ;  /* 0x00000004090d7e24 */ /* 0x021fc8000f8e0200 */
[----:B-1----:R-:W-:-:S05]  /*0980*/  IMAD.WIDE R10, R13, 0x4, R10 ;  /* 0x000000040d0a7825 */ /* 0x002fca00078e020a */
[----:B------:R-:W2:Y:S01]  /*0990*/  LDG.E.CONSTANT R0, desc[UR8][R10.64] ;  /* 0x000000080a007981 */ /* 0x000ea2000c1e9900 */
[----:B------:R-:W-:Y:S01]  /*09a0*/  BSSY.RECONVERGENT B0, `(.L_x_109) ;  /* 0x00000bf000007945 */ /* 0x000fe20003800200 */
[----:B--2---:R-:W-:-:S13]  /*09b0*/  FSETP.GT.AND P2, PT, |R0|, 9.9999999600419720025e-13, PT ;  /* 0x2b8cbccc0000780b */ /* 0x004fda0003f44200 */
[----:B------:R-:W-:Y:S05]  /*09c0*/  @!P2 BRA `(.L_x_110) ;  /* 0x0000000800f0a947 */ /* 0x000fea0003800000 */
[----:B------:R-:W0:Y:S01]  /*09d0*/  LDCU UR5, c[0x0][0x3a4] ;  /* 0x00007480ff0577ac */ /* 0x000e220008000800 */
[----:B------:R-:W-:Y:S01]  /*09e0*/  IMAD.MOV.U32 R15, RZ, RZ, RZ ;  /* 0x000000ffff0f7224 */ /* 0x000fe200078e00ff */
[----:B0-----:R-:W-:Y:S02]  /*09f0*/  UISETP.GE.U32.AND UP0, UPT, UR5, 0x10, UPT ;  /* 0x000000100500788c */ /* 0x001fe4000bf06070 */
[----:B------:R-:W-:-:S07]  /*0a00*/  UIMAD UR10, UR4, UR5, URZ ;  /* 0x00000005040a72a4 */ /* 0x000fce000f8e02ff */
[----:B------:R-:W-:Y:S05]  /*0a10*/  BRA.U !UP0, `(.L_x_111) ;  /* 0x00000005084c7547 */ /* 0x000fea000b800000 */
[----:B------:R-:W0:Y:S01]  /*0a20*/  LDCU.64 UR6, c[0x0][0x388] ;  /* 0x00007100ff0677ac */ /* 0x000e220008000a00 */
[----:B------:R-:W-:Y:S01]  /*0a30*/  MOV R18, R8 ;  /* 0x0000000800127202 */ /* 0x000fe20000000f00 */
[----:B------:R-:W-:Y:S01]  /*0a40*/  IMAD.MOV.U32 R25, RZ, RZ, R5 ;  /* 0x000000ffff197224 */ /* 0x000fe200078e0005 */
[----:B------:R-:W-:Y:S01]  /*0a50*/  MOV R15, R4 ;  /* 0x00000004000f7202 */ /* 0x000fe20000000f00 */
[----:B0-----:R-:W-:-:S04]  /*0a60*/  UIMAD.WIDE.U32 UR6, UR10, 0x4, UR6 ;  /* 0x000000040a0678a5 */ /* 0x001fc8000f8e0006 */
[----:B------:R-:W-:-:S04]  /*0a70*/  UIADD3 UR5, UP0, UPT, UR6, 0x20, URZ ;  /* 0x0000002006057890 */ /* 0x000fc8000ff1e0ff */
[----:B------:R-:W-:Y:S02]  /*0a80*/  UIADD3.X UR6, UPT, UPT, URZ, UR7, URZ, UP0, !UPT ;  /* 0x00000007ff067290 */ /* 0x000fe400087fe4ff */
[----:B------:R-:W-:-:S04]  /*0a90*/  IMAD.U32 R12, RZ, RZ, UR5 ;  /* 0x00000005ff0c7e24 */ /* 0x000fc8000f8e00ff */
[----:B------:R-:W-:-:S07]  /*0aa0*/  MOV R13, UR6 ;  /* 0x00000006000d7c02 */ /* 0x000fce0008000f00 */
.L_x_112:
[----:B-1----:R-:W-:Y:S01]  /*0ab0*/  IMAD.MOV.U32 R10, RZ, RZ, R18 ;  /* 0x000000ffff0a7224 */ /* 0x002fe200078e0012 */
[----:B------:R-:W-:Y:S01]  /*0ac0*/  MOV R11, R25 ;  /* 0x00000019000b7202 */ /* 0x000fe20000000f00 */
[----:B------:R-:W2:Y:S04]  /*0ad0*/  LDG.E.CONSTANT R17, desc[UR8][R12.64+-0x20] ;  /* 0xffffe0080c117981 */ /* 0x000ea8000c1e9900 */
[----:B------:R-:W2:Y:S04]  /*0ae0*/  LDG.E R19, desc[UR8][R10.64+-0x20] ;  /* 0xffffe0080a137981 */ /* 0x000ea8000c1e1900 */
[----:B------:R-:W3:Y:S04]  /*0af0*/  LDG.E.CONSTANT R25, desc[UR8][R12.64+-0x18] ;  /* 0xffffe8080c197981 */ /* 0x000ee8000c1e9900 */
[----:B------:R-:W3:Y:S04]  /*0b00*/  LDG.E R20, desc[UR8][R10.64+-0x18] ;  /* 0xffffe8080a147981 */ /* 0x000ee8000c1e1900 */
[----:B------:R-:W4:Y:S04]  /*0b10*/  LDG.E.CONSTANT R27, desc[UR8][R12.64+-0x14] ;  /* 0xffffec080c1b7981 */ /* 0x000f28000c1e9900 */
[----:B------:R-:W4:Y:S04]  /*0b20*/  LDG.E R22, desc[UR8][R10.64+-0x14] ;  /* 0xffffec080a167981 */ /* 0x000f28000c1e1900 */
[----:B------:R-:W5:Y:S04]  /*0b30*/  LDG.E.CONSTANT R21, desc[UR8][R12.64+-0x1c] ;  /* 0xffffe4080c157981 */ /* 0x000f68000c1e9900 */
[----:B------:R-:W5:Y:S04]  /*0b40*/  LDG.E R23, desc[UR8][R10.64+-0x1c] ;  /* 0xffffe4080a177981 */ /* 0x000f68000c1e1900 */
[----:B------:R-:W5:Y:S04]  /*0b50*/  LDG.E.CONSTANT R29, desc[UR8][R12.64+-0x10] ;  /* 0xfffff0080c1d7981 */ /* 0x000f68000c1e9900 */
[----:B------:R-:W5:Y:S04]  /*0b60*/  LDG.E R24, desc[UR8][R10.64+-0x10] ;  /* 0xfffff0080a187981 */ /* 0x000f68000c1e1900 */
[----:B------:R-:W5:Y:S04]  /*0b70*/  LDG.E R18, desc[UR8][R10.64+-0xc] ;  /* 0xfffff4080a127981 */ /* 0x000f68000c1e1900 */
[----:B------:R-:W5:Y:S04]  /*0b80*/  LDG.E.CONSTANT R26, desc[UR8][R12.64] ;  /* 0x000000080c1a7981 */ /* 0x000f68000c1e9900 */
[----:B------:R-:W5:Y:S01]  /*0b90*/  LDG.E R28, desc[UR8][R10.64] ;  /* 0x000000080a1c7981 */ /* 0x000f62000c1e1900 */
[----:B--2---:R-:W-:-:S03]  /*0ba0*/  FFMA R19, -R0, R17, R19 ;  /* 0x0000001100137223 */ /* 0x004fc60000000113 */
[----:B------:R-:W2:Y:S01]  /*0bb0*/  LDG.E.CONSTANT R17, desc[UR8][R12.64+-0xc] ;  /* 0xfffff4080c117981 */ /* 0x000ea2000c1e9900 */
[----:B---3--:R-:W-:-:S03]  /*0bc0*/  FFMA R25, -R0, R25, R20 ;  /* 0x0000001900197223 */ /* 0x008fc60000000114 */
[----:B------:R-:W3:Y:S01]  /*0bd0*/  LDG.E R20, desc[UR8][R10.64+-0x8] ;  /* 0xfffff8080a147981 */ /* 0x000ee2000c1e1900 */
[----:B----4-:R-:W-:-:S03]  /*0be0*/  FFMA R27, -R0, R27, R22 ;  /* 0x0000001b001b7223 */ /* 0x010fc60000000116 */
[----:B------:R0:W-:Y:S04]  /*0bf0*/  STG.E desc[UR8][R10.64+-0x18], R25 ;  /* 0xffffe8190a007986 */ /* 0x0001e8000c101908 */
[----:B------:R1:W-:Y:S01]  /*0c00*/  STG.E desc[UR8][R10.64+-0x14], R27 ;  /* 0xffffec1b0a007986 */ /* 0x0003e2000c101908 */
[----:B-----5:R-:W-:-:S03]  /*0c10*/  FFMA R21, -R0, R21, R23 ;  /* 0x0000001500157223 */ /* 0x020fc60000000117 */
[----:B------:R2:W-:Y:S04]  /*0c20*/  STG.E desc[UR8][R10.64+-0x20], R19 ;  /* 0xffffe0130a007986 */ /* 0x0005e8000c101908 */
[----:B------:R-:W3:Y:S04]  /*0c30*/  LDG.E.CONSTANT R23, desc[UR8][R12.64+-0x8] ;  /* 0xfffff8080c177981 */ /* 0x000ee8000c1e9900 */
[----:B0-----:R-:W4:Y:S04]  /*0c40*/  LDG.E.CONSTANT R25, desc[UR8][R12.64+0x4] ;  /* 0x000004080c197981 */ /* 0x001f28000c1e9900 */
[----:B-1----:R-:W4:Y:S01]  /*0c50*/  LDG.E R27, desc[UR8][R10.64+0x4] ;  /* 0x000004080a1b7981 */ /* 0x002f22000c1e1900 */
[----:B------:R-:W-:-:S03]  /*0c60*/  FFMA R29, -R0, R29, R24 ;  /* 0x0000001d001d7223 */ /* 0x000fc60000000118 */
[----:B------:R-:W5:Y:S04]  /*0c70*/  LDG.E.CONSTANT R22, desc[UR8][R12.64+-0x4] ;  /* 0xfffffc080c167981 */ /* 0x000f68000c1e9900 */
[----:B------:R-:W5:Y:S01]  /*0c80*/  LDG.E R24, desc[UR8][R10.64+-0x4] ;  /* 0xfffffc080a187981 */ /* 0x000f62000c1e1900 */
[----:B--2---:R-:W-:-:S03]  /*0c90*/  FFMA R19, -R0, R17, R18 ;  /* 0x0000001100137223 */ /* 0x004fc60000000112 */
[----:B------:R-:W2:Y:S04]  /*0ca0*/  LDG.E.CONSTANT R17, desc[UR8][R12.64+0x8] ;  /* 0x000008080c117981 */ /* 0x000ea8000c1e9900 */
[----:B------:R-:W2:Y:S04]  /*0cb0*/  LDG.E R18, desc[UR8][R10.64+0x8] ;  /* 0x000008080a127981 */ /* 0x000ea8000c1e1900 */
[----:B------:R0:W-:Y:S04]  /*0cc0*/  STG.E desc[UR8][R10.64+-0x1c], R21 ;  /* 0xffffe4150a007986 */ /* 0x0001e8000c101908 */
[----:B------:R5:W-:Y:S04]  /*0cd0*/  STG.E desc[UR8][R10.64+-0xc], R19 ;  /* 0xfffff4130a007986 */ /* 0x000be8000c101908 */
[----:B------:R1:W-:Y:S01]  /*0ce0*/  STG.E desc[UR8][R10.64+-0x10], R29 ;  /* 0xfffff01d0a007986 */ /* 0x0003e2000c101908 */
[----:B0-----:R-:W-:-:S03]  /*0cf0*/  FFMA R21, -R0, R26, R28 ;  /* 0x0000001a00157223 */ /* 0x001fc6000000011c */
[----:B------:R-:W2:Y:S01]  /*0d00*/  LDG.E.CONSTANT R26, desc[UR8][R12.64+0x14] ;  /* 0x000014080c1a7981 */ /* 0x000ea2000c1e9900 */
[----:B---3--:R-:W-:-:S03]  /*0d10*/  FFMA R23, -R0, R23, R20 ;  /* 0x0000001700177223 */ /* 0x008fc60000000114 */
[----:B------:R-:W3:Y:S01]  /*0d20*/  LDG.E R28, desc[UR8][R10.64+0x14] ;  /* 0x000014080a1c7981 */ /* 0x000ee2000c1e1900 */
[----:B----4-:R-:W-:-:S03]  /*0d30*/  FFMA R25, -R0, R25, R27 ;  /* 0x0000001900197223 */ /* 0x010fc6000000011b */
[----:B------:R0:W-:Y:S04]  /*0d40*/  STG.E desc[UR8][R10.64+-0x8], R23 ;  /* 0xfffff8170a007986 */ /* 0x0001e8000c101908 */
[----:B------:R4:W-:Y:S01]  /*0d50*/  STG.E desc[UR8][R10.64+0x4], R25 ;  /* 0x000004190a007986 */ /* 0x0009e2000c101908 */
[----:B-----5:R-:W-:-:S03]  /*0d60*/  FFMA R19, -R0, R22, R24 ;  /* 0x0000001600137223 */ /* 0x020fc60000000118 */
[----:B-1----:R-:W5:Y:S04]  /*0d70*/  LDG.E.CONSTANT R29, desc[UR8][R12.64+0xc] ;  /* 0x00000c080c1d7981 */ /* 0x002f68000c1e9900 */
[----:B------:R-:W5:Y:S04]  /*0d80*/  LDG.E R20, desc[UR8][R10.64+0xc] ;  /* 0x00000c080a147981 */ /* 0x000f68000c1e1900 */
[----:B------:R-:W5:Y:S04]  /*0d90*/  LDG.E.CONSTANT R22, desc[UR8][R12.64+0x10] ;  /* 0x000010080c167981 */ /* 0x000f68000c1e9900 */
[----:B------:R-:W5:Y:S04]  /*0da0*/  LDG.E R24, desc[UR8][R10.64+0x10] ;  /* 0x000010080a187981 */ /* 0x000f68000c1e1900 */
[----:B0-----:R-:W5:Y:S04]  /*0db0*/  LDG.E.CONSTANT R23, desc[UR8][R12.64+0x18] ;  /* 0x000018080c177981 */ /* 0x001f68000c1e9900 */
[----:B----4-:R-:W4:Y:S01]  /*0dc0*/  LDG.E R25, desc[UR8][R10.64+0x18] ;  /* 0x000018080a197981 */ /* 0x010f22000c1e1900 */
[----:B--2---:R-:W-:-:S03]  /*0dd0*/  FFMA R27, -R0, R17, R18 ;  /* 0x00000011001b7223 */ /* 0x004fc60000000112 */
[----:B------:R0:W2:Y:S04]  /*0de0*/  LDG.E.CONSTANT R17, desc[UR8][R12.64+0x1c] ;  /* 0x00001c080c117981 */ /* 0x0000a8000c1e9900 */
[----:B------:R-:W2:Y:S04]  /*0df0*/  LDG.E R18, desc[UR8][R10.64+0x1c] ;  /* 0x00001c080a127981 */ /* 0x000ea8000c1e1900 */
[----:B------:R-:W-:Y:S04]  /*0e00*/  STG.E desc[UR8][R10.64+-0x4], R19 ;  /* 0xfffffc130a007986 */ /* 0x000fe8000c101908 */
[----:B------:R3:W-:Y:S01]  /*0e10*/  STG.E desc[UR8][R10.64], R21 ;  /* 0x000000150a007986 */ /* 0x0007e2000c101908 */
[----:B------:R-:W-:-:S03]  /*0e20*/  VIADD R15, R15, 0x10 ;  /* 0x000000100f0f7836 */ /* 0x000fc60000000000 */
[----:B------:R1:W-:Y:S01]  /*0e30*/  STG.E desc[UR8][R10.64+0x8], R27 ;  /* 0x0000081b0a007986 */ /* 0x0003e2000c101908 */
[----:B---3--:R-:W-:-:S05]  /*0e40*/  FFMA R21, -R0, R26, R28 ;  /* 0x0000001a00157223 */ /* 0x008fca000000011c */
[----:B------:R1:W-:Y:S01]  /*0e50*/  STG.E desc[UR8][R10.64+0x14], R21 ;  /* 0x000014150a007986 */ /* 0x0003e2000c101908 */
[----:B------:R-:W-:Y:S01]  /*0e60*/  ISETP.NE.AND P2, PT, R15, RZ, PT ;  /* 0x000000ff0f00720c */ /* 0x000fe20003f45270 */
[C---:B-----5:R-:W-:Y:S01]  /*0e70*/  FFMA R29, -R0.reuse, R29, R20 ;  /* 0x0000001d001d7223 */ /* 0x060fe20000000114 */
[----:B------:R-:W-:-:S04]  /*0e80*/  FFMA R19, -R0, R22, R24 ;  /* 0x0000001600137223 */ /* 0x000fc80000000118 */
[----:B------:R1:W-:Y:S01]  /*0e90*/  STG.E desc[UR8][R10.64+0xc], R29 ;  /* 0x00000c1d0a007986 */ /* 0x0003e2000c101908 */
[----:B----4-:R-:W-:-:S03]  /*0ea0*/  FFMA R23, -R0, R23, R25 ;  /* 0x0000001700177223 */ /* 0x010fc60000000119 */
[----:B------:R1:W-:Y:S04]  /*0eb0*/  STG.E desc[UR8][R10.64+0x10], R19 ;  /* 0x000010130a007986 */ /* 0x0003e8000c101908 */
[----:B------:R1:W-:Y:S01]  /*0ec0*/  STG.E desc[UR8][R10.64+0x18], R23 ;  /* 0x000018170a007986 */ /* 0x0003e2000c101908 */
[----:B0-----:R-:W-:-:S05]  /*0ed0*/  IADD3 R12, P4, PT, R12, 0x40, RZ ;  /* 0x000000400c0c7810 */ /* 0x001fca0007f9e0ff */
[----:B------:R-:W-:Y:S02]  /*0ee0*/  IMAD.X R13, RZ, RZ, R13, P4 ;  /* 0x000000ffff0d7224 */ /* 0x000fe400020e060d */
[----:B--2---:R-:W-:-:S05]  /*0ef0*/  FFMA R17, -R0, R17, R18 ;  /* 0x0000001100117223 */ /* 0x004fca0000000112 */
[----:B------:R1:W-:Y:S01]  /*0f00*/  STG.E desc[UR8][R10.64+0x1c], R17 ;  /* 0x00001c110a007986 */ /* 0x0003e2000c101908 */
[----:B------:R-:W-:-:S04]  /*0f10*/  IADD3 R18, P3, PT, R10, 0x40, RZ ;  /* 0x000000400a127810 */ /* 0x000fc80007f7e0ff */
[----:B------:R-:W-:Y:S01]  /*0f20*/  IADD3.X R25, PT, PT, RZ, R11, RZ, P3, !PT ;  /* 0x0000000bff197210 */ /* 0x000fe20001ffe4ff */
[----:B------:R-:W-:Y:S08]  /*0f30*/  @P2 BRA `(.L_x_112) ;  /* 0xfffffff800dc2947 */ /* 0x000ff0000383ffff */
[----:B------:R-:W-:-:S07]  /*0f40*/  MOV R15, R7 ;  /* 0x00000007000f7202 */ /* 0x000fce0000000f00 */
.L_x_111:
[----:B------:R-:W-:-:S13]  /*0f50*/  ISETP.NE.AND P2, PT, R16, RZ, PT ;  /* 0x000000ff1000720c */ /* 0x000fda0003f45270 */
[----:B------:R-:W-:Y:S05]  /*0f60*/  @!P2 BRA `(.L_x_110) ;  /* 0x000000040088a947 */ /* 0x000fea0003800000 */
[----:B------:R-:W-:Y:S01]  /*0f70*/  ISETP.NE.AND P3, PT, R14, RZ, PT ;  /* 0x000000ff0e00720c */ /* 0x000fe20003f65270 */
[----:B------:R-:W-:-:S12]  /*0f80*/  @!P0 BRA `(.L_x_113) ;  /* 0x0000000000a88947 */ /* 0x000fd80003800000 */
[----:B------:R-:W0:Y:S01]  /*0f90*/  LDC.64 R12, c[0x0][0x388] ;  /* 0x0000e200ff0c7b82 */ /* 0x000e220000000a00 */
[C---:B------:R-:W-:Y:S01]  /*0fa0*/  IADD3 R20, P2, PT, R15.reuse, UR10, RZ ;  /* 0x0000000a0f147c10 */ /* 0x040fe2000ff5e0ff */
[----:B-1----:R-:W-:-:S06]  /*0fb0*/  VIADD R11, R15, UR10 ;  /* 0x0000000a0f0b7c36 */ /* 0x002fcc0008000000 */
[----:B------:R-:W1:Y:S01]  /*0fc0*/  LDC.64 R18, c[0x0][0x388] ;  /* 0x0000e200ff127b82 */ /* 0x000e620000000a00 */
[----:B------:R-:W-:Y:S02]  /*0fd0*/  IADD3.X R21, PT, PT, RZ, RZ, RZ, P2, !PT ;  /* 0x000000ffff157210 */ /* 0x000fe400017fe4ff */
[----:B0-----:R-:W-:-:S04]  /*0fe0*/  LEA R12, P2, R20, R12, 0x2 ;  /* 0x0000000c140c7211 */ /* 0x001fc800078410ff */
[----:B------:R-:W-:Y:S01]  /*0ff0*/  LEA.HI.X R13, R20, R13, R21, 0x2, P2 ;  /* 0x0000000d140d7211 */ /* 0x000fe200010f1415 */
[----:B-1----:R-:W-:-:S04]  /*1000*/  IMAD.WIDE.U32 R18, R11, 0x4, R18 ;  /* 0x000000040b127825 */ /* 0x002fc800078e0012 */
[----:B------:R-:W2:Y:S01]  /*1010*/  LDG.E.CONSTANT R29, desc[UR8][R12.64+0x4] ;  /* 0x000004080c1d7981 */ /* 0x000ea2000c1e9900 */
[----:B------:R-:W-:-:S03]  /*1020*/  IMAD.WIDE.U32 R10, R15, 0x4, R2 ;  /* 0x000000040f0a7825 */ /* 0x000fc600078e0002 */
[----:B------:R-:W3:Y:S04]  /*1030*/  LDG.E.CONSTANT R22, desc[UR8][R12.64+0x8] ;  /* 0x000008080c167981 */ /* 0x000ee8000c1e9900 */
[----:B------:R-:W4:Y:S04]  /*1040*/  LDG.E.CONSTANT R19, desc[UR8][R18.64] ;  /* 0x0000000812137981 */ /* 0x000f28000c1e9900 */
[----:B------:R-:W4:Y:S04]  /*1050*/  LDG.E R17, desc[UR8][R10.64] ;  /* 0x000000080a117981 */ /* 0x000f28000c1e1900 */
[----:B------:R-:W2:Y:S04]  /*1060*/  LDG.E R20, desc[UR8][R10.64+0x4] ;  /* 0x000004080a147981 */ /* 0x000ea8000c1e1900 */
[----:B------:R-:W3:Y:S04]  /*1070*/  LDG.E R24, desc[UR8][R10.64+0x8] ;  /* 0x000008080a187981 */ /* 0x000ee8000c1e1900 */
[----:B------:R-:W5:Y:S04]  /*1080*/  LDG.E.CONSTANT R23, desc[UR8][R12.64+0xc] ;  /* 0x00000c080c177981 */ /* 0x000f68000c1e9900 */
[----:B------:R-:W5:Y:S04]  /*1090*/  LDG.E.CONSTANT R21, desc[UR8][R12.64+0x10] ;  /* 0x000010080c157981 */ /* 0x000f68000c1e9900 */
[----:B------:R-:W5:Y:S04]  /*10a0*/  LDG.E.CONSTANT R25, desc[UR8][R12.64+0x1c] ;  /* 0x00001c080c197981 */ /* 0x000f68000c1e9900 */
[----:B------:R-:W5:Y:S04]  /*10b0*/  LDG.E R26, desc[UR8][R10.64+0x14] ;  /* 0x000014080a1a7981 */ /* 0x000f68000c1e1900 */
[----:B------:R-:W5:Y:S04]  /*10c0*/  LDG.E R28, desc[UR8][R10.64+0x18] ;  /* 0x000018080a1c7981 */ /* 0x000f68000c1e1900 */
[----:B------:R-:W5:Y:S01]  /*10d0*/  LDG.E R18, desc[UR8][R10.64+0x1c] ;  /* 0x00001c080a127981 */ /* 0x000f62000c1e1900 */
[----:B----4-:R-:W-:-:S03]  /*10e0*/  FFMA R27, -R0, R19, R17 ;  /* 0x00000013001b7223 */ /* 0x010fc60000000111 */
[----:B------:R-:W4:Y:S01]  /*10f0*/  LDG.E.CONSTANT R19, desc[UR8][R12.64+0x14] ;  /* 0x000014080c137981 */ /* 0x000f22000c1e9900 */
[----:B--2---:R-:W-:-:S03]  /*1100*/  FFMA R29, -R0, R29, R20 ;  /* 0x0000001d001d7223 */ /* 0x004fc60000000114 */
[----:B------:R-:W2:Y:S01]  /*1110*/  LDG.E.CONSTANT R17, desc[UR8][R12.64+0x18] ;  /* 0x000018080c117981 */ /* 0x000ea2000c1e9900 */
[----:B---3--:R-:W-:-:S03]  /*1120*/  FFMA R22, -R0, R22, R24 ;  /* 0x0000001600167223 */ /* 0x008fc60000000118 */
[----:B------:R-:W3:Y:S04]  /*1130*/  LDG.E R20, desc[UR8][R10.64+0xc] ;  /* 0x00000c080a147981 */ /* 0x000ee8000c1e1900 */
[----:B------:R-:W3:Y:S04]  /*1140*/  LDG.E R24, desc[UR8][R10.64+0x10] ;  /* 0x000010080a187981 */ /* 0x000ee8000c1e1900 */
[----:B------:R0:W-:Y:S04]  /*1150*/  STG.E desc[UR8][R10.64], R27 ;  /* 0x0000001b0a007986 */ /* 0x0001e8000c101908 */
[----:B------:R0:W-:Y:S04]  /*1160*/  STG.E desc[UR8][R10.64+0x4], R29 ;  /* 0x0000041d0a007986 */ /* 0x0001e8000c101908 */
[----:B------:R0:W-:Y:S01]  /*1170*/  STG.E desc[UR8][R10.64+0x8], R22 ;  /* 0x000008160a007986 */ /* 0x0001e2000c101908 */
[----:B-----5:R-:W-:-:S05]  /*1180*/  FFMA R25, -R0, R25, R18 ;  /* 0x0000001900197223 */ /* 0x020fca0000000112 */
[----:B------:R0:W-:Y:S01]  /*1190*/  STG.E desc[UR8][R10.64+0x1c], R25 ;  /* 0x00001c190a007986 */ /* 0x0001e2000c101908 */
[----:B------:R-:W-:Y:S02]  /*11a0*/  VIADD R15, R15, 0x8 ;  /* 0x000000080f0f7836 */ /* 0x000fe40000000000 */
[C---:B----4-:R-:W-:Y:S01]  /*11b0*/  FFMA R19, -R0.reuse, R19, R26 ;  /* 0x0000001300137223 */ /* 0x050fe2000000011a */
[C---:B--2---:R-:W-:Y:S01]  /*11c0*/  FFMA R17, -R0.reuse, R17, R28 ;  /* 0x0000001100117223 */ /* 0x044fe2000000011c */
[C---:B---3--:R-:W-:Y:S01]  /*11d0*/  FFMA R23, -R0.reuse, R23, R20 ;  /* 0x0000001700177223 */ /* 0x048fe20000000114 */
[----:B------:R-:W-:-:S04]  /*11e0*/  FFMA R21, -R0, R21, R24 ;  /* 0x0000001500157223 */ /* 0x000fc80000000118 */
[----:B------:R0:W-:Y:S04]  /*11f0*/  STG.E desc[UR8][R10.64+0xc], R23 ;  /* 0x00000c170a007986 */ /* 0x0001e8000c101908 */
[----:B------:R0:W-:Y:S04]  /*1200*/  STG.E desc[UR8][R10.64+0x10], R21 ;  /* 0x000010150a007986 */ /* 0x0001e8000c101908 */
[----:B------:R0:W-:Y:S04]  /*1210*/  STG.E desc[UR8][R10.64+0x14], R19 ;  /* 0x000014130a007986 */ /* 0x0001e8000c101908 */
[----:B------:R0:W-:Y:S02]  /*1220*/  STG.E desc[UR8][R10.64+0x18], R17 ;  /* 0x000018110a007986 */ /* 0x0001e4000c101908 */
.L_x_113:
[----:B------:R-:W-:Y:S05]  /*1230*/  @!P3 BRA `(.L_x_110) ;  /* 0x0000000000d4b947 */ /* 0x000fea0003800000 */
[----:B------:R-:W-:Y:S01]  /*1240*/  ISETP.NE.AND P3, PT, R6, RZ, PT ;  /* 0x000000ff0600720c */ /* 0x000fe20003f65270 */
[----:B------:R-:W-:-:S12]  /*1250*/  @!P1 BRA `(.L_x_114) ;  /* 0x0000000000689947 */ /* 0x000fd80003800000 */
[----:B01----:R-:W0:Y:S01]  /*1260*/  LDC.64 R10, c[0x0][0x388] ;  /* 0x0000e200ff0a7b82 */ /* 0x003e220000000a00 */
[C---:B------:R-:W-:Y:S02]  /*1270*/  IADD3 R18, P2, PT, R15.reuse, UR10, RZ ;  /* 0x0000000a0f127c10 */ /* 0x040fe4000ff5e0ff */
[----:B------:R-:W-:-:S03]  /*1280*/  IADD3 R17, PT, PT, R15, UR10, RZ ;  /* 0x0000000a0f117c10 */ /* 0x000fc6000fffe0ff */
[----:B------:R-:W-:Y:S02]  /*1290*/  IMAD.X R19, RZ, RZ, RZ, P2 ;  /* 0x000000ffff137224 */ /* 0x000fe400010e06ff */
[----:B------:R-:W1:Y:S01]  /*12a0*/  LDC.64 R12, c[0x0][0x388] ;  /* 0x0000e200ff0c7b82 */ /* 0x000e620000000a00 */
[----:B0-----:R-:W-:-:S04]  /*12b0*/  LEA R10, P2, R18, R10, 0x2 ;  /* 0x0000000a120a7211 */ /* 0x001fc800078410ff */
[----:B------:R-:W-:Y:S01]  /*12c0*/  LEA.HI.X R11, R18, R11, R19, 0x2, P2 ;  /* 0x0000000b120b7211 */ /* 0x000fe200010f1413 */
[----:B------:R-:W-:-:S04]  /*12d0*/  IMAD.WIDE.U32 R18, R15, 0x4, R2 ;  /* 0x000000040f127825 */ /* 0x000fc800078e0002 */
[----:B-1----:R-:W-:Y:S01]  /*12e0*/  IMAD.WIDE.U32 R12, R17, 0x4, R12 ;  /* 0x00000004110c7825 */ /* 0x002fe200078e000c */
[----:B------:R-:W2:Y:S04]  /*12f0*/  LDG.E.CONSTANT R20, desc[UR8][R10.64+0x4] ;  /* 0x000004080a147981 */ /* 0x000ea8000c1e9900 */
[----:B------:R-:W3:Y:S04]  /*1300*/  LDG.E.CONSTANT R22, desc[UR8][R10.64+0x8] ;  /* 0x000008080a167981 */ /* 0x000ee8000c1e9900 */
[----:B------:R-:W4:Y:S04]  /*1310*/  LDG.E.CONSTANT R12, desc[UR8][R12.64] ;  /* 0x000000080c0c7981 */ /* 0x000f28000c1e9900 */
[----:B------:R-:W5:Y:S04]  /*1320*/  LDG.E.CONSTANT R24, desc[UR8][R10.64+0xc] ;  /* 0x00000c080a187981 */ /* 0x000f68000c1e9900 */
[----:B------:R-:W4:Y:S04]  /*1330*/  LDG.E R17, desc[UR8][R18.64] ;  /* 0x0000000812117981 */ /* 0x000f28000c1e1900 */
[----:B------:R-:W2:Y:S04]  /*1340*/  LDG.E R21, desc[UR8][R18.64+0x4] ;  /* 0x0000040812157981 */ /* 0x000ea8000c1e1900 */
[----:B------:R-:W3:Y:S04]  /*1350*/  LDG.E R23, desc[UR8][R18.64+0x8] ;  /* 0x0000080812177981 */ /* 0x000ee8000c1e1900 */
[----:B------:R-:W5:Y:S01]  /*1360*/  LDG.E R25, desc[UR8][R18.64+0xc] ;  /* 0x00000c0812197981 */ /* 0x000f62000c1e1900 */
[----:B------:R-:W-:Y:S01]  /*1370*/  IADD3 R15, PT, PT, R15, 0x4, RZ ;  /* 0x000000040f0f7810 */ /* 0x000fe20007ffe0ff */
[C---:B----4-:R-:W-:Y:S01]  /*1380*/  FFMA R17, -R0.reuse, R12, R17 ;  /* 0x0000000c00117223 */ /* 0x050fe20000000111 */
[C---:B--2---:R-:W-:Y:S01]  /*1390*/  FFMA R21, -R0.reuse, R20, R21 ;  /* 0x0000001400157223 */ /* 0x044fe20000000115 */
[C---:B---3--:R-:W-:Y:S01]  /*13a0*/  FFMA R23, -R0.reuse, R22, R23 ;  /* 0x0000001600177223 */ /* 0x048fe20000000117 */
[----:B-----5:R-:W-:-:S02]  /*13b0*/  FFMA R25, -R0, R24, R25 ;  /* 0x0000001800197223 */ /* 0x020fc40000000119 */
[----:B------:R2:W-:Y:S04]  /*13c0*/  STG.E desc[UR8][R18.64], R17 ;  /* 0x0000001112007986 */ /* 0x0005e8000c101908 */
[----:B------:R2:W-:Y:S04]  /*13d0*/  STG.E desc[UR8][R18.64+0x4], R21 ;  /* 0x0000041512007986 */ /* 0x0005e8000c101908 */
[----:B------:R2:W-:Y:S04]  /*13e0*/  STG.E desc[UR8][R18.64+0x8], R23 ;  /* 0x0000081712007986 */ /* 0x0005e8000c101908 */
[----:B------:R2:W-:Y:S02]  /*13f0*/  STG.E desc[UR8][R18.64+0xc], R25 ;  /* 0x00000c1912007986 */ /* 0x0005e4000c101908 */
.L_x_114:
[----:B------:R-:W-:Y:S05]  /*1400*/  @!P3 BRA `(.L_x_110) ;  /* 0x000000000060b947 */ /* 0x000fea0003800000 */
[----:B------:R-:W3:Y:S01]  /*1410*/  LDC.64 R12, c[0x0][0x388] ;  /* 0x0000e200ff0c7b82 */ /* 0x000ee20000000a00 */
[C---:B012---:R-:W-:Y:S02]  /*1420*/  VIADD R17, R15.reuse, UR10 ;  /* 0x0000000a0f117c36 */ /* 0x047fe40008000000 */
[----:B------:R-:W-:-:S04]  /*1430*/  IMAD.WIDE.U32 R10, R15, 0x4, R2 ;  /* 0x000000040f0a7825 */ /* 0x000fc800078e0002 */
[----:B---3--:R-:W-:Y:S02]  /*1440*/  IMAD.WIDE.U32 R12, R17, 0x4, R12 ;  /* 0x00000004110c7825 */ /* 0x008fe400078e000c */
[----:B------:R-:W2:Y:S04]  /*1450*/  LDG.E R17, desc[UR8][R10.64] ;  /* 0x000000080a117981 */ /* 0x000ea8000c1e1900 */
[----:B------:R-:W2:Y:S01]  /*1460*/  LDG.E.CONSTANT R13, desc[UR8][R12.64] ;  /* 0x000000080c0d7981 */ /* 0x000ea2000c1e9900 */
[----:B------:R-:W-:Y:S01]  /*1470*/  ISETP.NE.AND P2, PT, R6, 0x1, PT ;  /* 0x000000010600780c */ /* 0x000fe20003f45270 */
[----:B--2---:R-:W-:-:S05]  /*1480*/  FFMA R17, -R0, R13, R17 ;  /* 0x0000000d00117223 */ /* 0x004fca0000000111 */
        /* <DEDUP_REMOVED lines=12> */
[C---:B--2---:R-:W-:Y:S01]  /*1550*/  FFMA R15, -R0.reuse, R15, R17 ;  /* 0x0000000f000f7223 */ /* 0x044fe20000000111 */
[----:B---3--:R-:W-:-:S04]  /*1560*/  @P2 FFMA R19, -R0, R19, R18 ;  /* 0x0000001300132223 */ /* 0x008fc80000000112 */
[----:B------:R4:W-:Y:S04]  /*1570*/  STG.E desc[UR8][R10.64+0x4], R15 ;  /* 0x0000040f0a007986 */ /* 0x0009e8000c101908 */
[----:B------:R4:W-:Y:S02]  /*1580*/  @P2 STG.E desc[UR8][R10.64+0x8], R19 ;  /* 0x000008130a002986 */ /* 0x0009e4000c101908 */
.L_x_110:
[----:B------:R-:W-:Y:S05]  /*1590*/  BSYNC.RECONVERGENT B0 ;  /* 0x0000000000007941 */ /* 0x000fea0003800200 */
.L_x_109:
[----:B------:R-:W1:Y:S01]  /*15a0*/  LDC R0, c[0x0][0x3a8] ;  /* 0x0000ea00ff007b82 */ /* 0x000e620000000800 */
[----:B------:R-:W-:-:S06]  /*15b0*/  UIADD3 UR5, UPT, UPT, UR4, 0x1, URZ ;  /* 0x0000000104057890 */ /* 0x000fcc000fffe0ff */
[----:B-1----:R-:W-:-:S13]  /*15c0*/  ISETP.NE.AND P2, PT, R0, UR5, PT ;  /* 0x0000000500007c0c */ /* 0x002fda000bf45270 */
[----:B------:R-:W-:Y:S05]  /*15d0*/  @!P2 EXIT ;  /* 0x000000000000a94d */ /* 0x000fea0003800000 */
[----:B------:R-:W-:Y:S01]  /*15e0*/  UMOV UR4, UR5 ;  /* 0x0000000500047c82 */ /* 0x000fe20008000000 */
[----:B------:R-:W-:Y:S05]  /*15f0*/  BRA `(.L_x_115) ;  /* 0xfffffff000c87947 */ /* 0x000fea000383ffff */
.L_x_116:
        /* <DEDUP_REMOVED lines=16> */
.L_x_267:


//--------------------- .text._Z23kernel_count_atom_usagePKfiiiPiS1_ --------------------------
	.section	.text._Z23kernel_count_atom_usagePKfiiiPiS1_,"ax",@progbits
	.align	128
        .global         _Z23kernel_count_atom_usagePKfiiiPiS1_
        .type           _Z23kernel_count_atom_usagePKfiiiPiS1_,@function
        .size           _Z23kernel_count_atom_usagePKfiiiPiS1_,(.L_x_268 - _Z23kernel_count_atom_usagePKfiiiPiS1_)
        .other          _Z23kernel_count_atom_usagePKfiiiPiS1_,@"STO_CUDA_ENTRY STV_DEFAULT"
_Z23kernel_count_atom_usagePKfiiiPiS1_:
.text._Z23kernel_count_atom_usagePKfiiiPiS1_:
        /* <DEDUP_REMOVED lines=9> */
[----:B------:R-:W0:Y:S01]  /*0090*/  LDCU UR6, c[0x0][0x38c] ;  /* 0x00007180ff0677ac */ /* 0x000e220008000800 */
[----:B------:R-:W1:Y:S06]  /*00a0*/  LDCU.64 UR4, c[0x0][0x358] ;  /* 0x00006b00ff0477ac */ /* 0x000e6c0008000a00 */
[----:B------:R-:W2:Y:S01]  /*00b0*/  LDC.64 R2, c[0x0][0x380] ;  /* 0x0000e000ff027b82 */ /* 0x000ea20000000a00 */
[----:B0-----:R-:W-:-:S04]  /*00c0*/  IMAD R5, R7, UR6, R0 ;  /* 0x0000000607057c24 */ /* 0x001fc8000f8e0200 */
[----:B--2---:R-:W-:-:S06]  /*00d0*/  IMAD.WIDE R2, R5, 0x4, R2 ;  /* 0x0000000405027825 */ /* 0x004fcc00078e0202 */
[----:B-1----:R-:W2:Y:S02]  /*00e0*/  LDG.E.CONSTANT R2, desc[UR4][R2.64] ;  /* 0x0000000402027981 */ /* 0x002ea4000c1e9900 */
[----:B--2---:R-:W-:-:S13]  /*00f0*/  FSETP.GT.AND P0, PT, |R2|, 9.9999999600419720025e-13, PT ;  /* 0x2b8cbccc0200780b */ /* 0x004fda0003f04200 */
[----:B------:R-:W-:Y:S05]  /*0100*/  @!P0 EXIT ;  /* 0x000000000000894d */ /* 0x000fea0003800000 */
[----:B------:R-:W0:Y:S01]  /*0110*/  S2R R5, SR_LANEID ;  /* 0x0000000000057919 */ /* 0x000e220000000000 */
[----:B------:R-:W-:Y:S01]  /*0120*/  VOTEU.ANY UR6, UPT, PT ;  /* 0x0000000000067886 */ /* 0x000fe200038e0100 */
[----:B------:R-:W1:Y:S01]  /*0130*/  LDC.64 R2, c[0x0][0x3a0] ;  /* 0x0000e800ff027b82 */ /* 0x000e620000000a00 */
[----:B------:R-:W0:Y:S08]  /*0140*/  FLO.U32 R0, UR6 ;  /* 0x0000000600007d00 */ /* 0x000e3000080e0000 */
[----:B------:R-:W1:Y:S01]  /*0150*/  POPC R11, UR6 ;  /* 0x00000006000b7d09 */ /* 0x000e620008000000 */
[----:B0-----:R-:W-:Y:S01]  /*0160*/  ISETP.EQ.U32.AND P0, PT, R0, R5, PT ;  /* 0x000000050000720c */ /* 0x001fe20003f02070 */
[----:B------:R-:W0:Y:S01]  /*0170*/  S2R R6, SR_LTMASK ;  /* 0x0000000000067919 */ /* 0x000e220000003900 */
[----:B------:R-:W2:Y:S11]  /*0180*/  LDC.64 R4, c[0x0][0x398] ;  /* 0x0000e600ff047b82 */ /* 0x000eb60000000a00 */
[----:B-1----:R-:W3:Y:S01]  /*0190*/  @P0 ATOMG.E.ADD.STRONG.GPU PT, R3, desc[UR4][R2.64], R11 ;  /* 0x8000000b020309a8 */ /* 0x002ee200081ef104 */
[----:B0-----:R-:W-:-:S06]  /*01a0*/  LOP3.LUT R6, R6, UR6, RZ, 0xc0, !PT ;  /* 0x0000000606067c12 */ /* 0x001fcc000f8ec0ff */
[----:B------:R-:W0:Y:S01]  /*01b0*/  POPC R6, R6 ;  /* 0x0000000600067309 */ /* 0x000e220000000000 */
[----:B---3--:R-:W0:Y:S02]  /*01c0*/  SHFL.IDX PT, R9, R3, R0, 0x1f ;  /* 0x00001f0003097589 */ /* 0x008e2400000e0000 */
[----:B0-----:R-:W-:-:S05]  /*01d0*/  IADD3 R9, PT, PT, R9, R6, RZ ;  /* 0x0000000609097210 */ /* 0x001fca0007ffe0ff */
[----:B--2---:R-:W-:-:S05]  /*01e0*/  IMAD.WIDE R4, R9, 0x4, R4 ;  /* 0x0000000409047825 */ /* 0x004fca00078e0204 */
[----:B------:R-:W-:Y:S01]  /*01f0*/  STG.E desc[UR4][R4.64], R7 ;  /* 0x0000000704007986 */ /* 0x000fe2000c101904 */
[----:B------:R-:W-:Y:S05]  /*0200*/  EXIT ;  /* 0x000000000000794d */ /* 0x000fea0003800000 */
.L_x_117:
        /* <DEDUP_REMOVED lines=15> */
.L_x_268:


//--------------------- .text._Z17kernel_omp_codingPKfS0_Pfiiii --------------------------
	.section	.text._Z17kernel_omp_codingPKfS0_Pfiiii,"ax",@progbits
	.align	128
        .global         _Z17kernel_omp_codingPKfS0_Pfiiii
        .type           _Z17kernel_omp_codingPKfS0_Pfiiii,@function
        .size           _Z17kernel_omp_codingPKfS0_Pfiiii,(.L_x_261 - _Z17kernel_omp_codingPKfS0_Pfiiii)
        .other          _Z17kernel_omp_codingPKfS0_Pfiiii,@"STO_CUDA_ENTRY STV_DEFAULT"
_Z17kernel_omp_codingPKfS0_Pfiiii:
.text._Z17kernel_omp_codingPKfS0_Pfiiii:
[----:B------:R-:W0:Y:S01]  /*0000*/  LDC R1, c[0x0][0x37c] ;  /* 0x0000df00ff017b82 */ /* 0x000e220000000800 */
[----:B------:R-:W1:Y:S07]  /*0010*/  S2R R0, SR_TID.X ;  /* 0x0000000000007919 */ /* 0x000e6e0000002100 */
[----:B------:R-:W1:Y:S01]  /*0020*/  S2UR UR4, SR_CTAID.X ;  /* 0x00000000000479c3 */ /* 0x000e620000002500 */
[----:B------:R-:W2:Y:S01]  /*0030*/  LDCU UR5, c[0x0][0x3a4] ;  /* 0x00007480ff0577ac */ /* 0x000ea20008000800 */
[----:B0-----:R-:W-:-:S05]  /*0040*/  VIADD R1, R1, 0xfffff2f0 ;  /* 0xfffff2f001017836 */ /* 0x001fca0000000000 */
[C---:B------:R-:W-:Y:S01]  /*0050*/  R2UR UR7, R1.reuse ;  /* 0x00000000010772ca */ /* 0x040fe200000e0000 */
[----:B------:R-:W1:Y:S01]  /*0060*/  LDC R21, c[0x0][0x360] ;  /* 0x0000d800ff157b82 */ /* 0x000e620000000800 */
[----:B------:R-:W-:Y:S01]  /*0070*/  R2UR UR15, R1 ;  /* 0x00000000010f72ca */ /* 0x000fe200000e0000 */
[----:B-1----:R-:W-:-:S05]  /*0080*/  IMAD R21, R21, UR4, R0 ;  /* 0x0000000415157c24 */ /* 0x002fca000f8e0200 */
[----:B--2---:R-:W-:-:S13]  /*0090*/  ISETP.GE.AND P0, PT, R21, UR5, PT ;  /* 0x0000000515007c0c */ /* 0x004fda000bf06270 */
[----:B------:R-:W-:Y:S05]  /*00a0*/  @P0 EXIT ;  /* 0x000000000000094d */ /* 0x000fea0003800000 */
[----:B------:R-:W0:Y:S01]  /*00b0*/  LDCU UR6, c[0x0][0x39c] ;  /* 0x00007380ff0677ac */ /* 0x000e220008000800 */
[----:B------:R-:W1:Y:S01]  /*00c0*/  LDC.64 R22, c[0x0][0x388] ;  /* 0x0000e200ff167b82 */ /* 0x000e620000000a00 */
[----:B------:R-:W2:Y:S01]  /*00d0*/  LDCU.64 UR16, c[0x0][0x358] ;  /* 0x00006b00ff1077ac */ /* 0x000ea20008000a00 */
[----:B0-----:R-:W-:Y:S02]  /*00e0*/  UISETP.GE.AND UP0, UPT, UR6, 0x1, UPT ;  /* 0x000000010600788c */ /* 0x001fe4000bf06270 */
[----:B------:R-:W-:Y:S01]  /*00f0*/  IMAD R3, R21, UR6, RZ ;  /* 0x0000000615037c24 */ /* 0x000fe2000f8e02ff */
[----:B------:R-:W-:-:S03]  /*0100*/  UIADD3 UR18, UPT, UPT, UR6, -0x1, URZ ;  /* 0xffffffff06127890 */ /* 0x000fc6000fffe0ff */
[----:B-1----:R-:W-:-:S03]  /*0110*/  IMAD.WIDE R22, R3, 0x4, R22 ;  /* 0x0000000403167825 */ /* 0x002fc600078e0216 */
[----:B--2---:R-:W-:Y:S06]  /*0120*/  BRA.U !UP0, `(.L_x_118) ;  /* 0x00000005084c7547 */ /* 0x004fec000b800000 */
[----:B------:R-:W-:Y:S01]  /*0130*/  UISETP.GE.U32.AND UP0, UPT, UR18, 0xf, UPT ;  /* 0x0000000f1200788c */ /* 0x000fe2000bf06070 */
[----:B------:R-:W-:Y:S01]  /*0140*/  IMAD.MOV.U32 R3, RZ, RZ, RZ ;  /* 0x000000ffff037224 */ /* 0x000fe200078e00ff */
[----:B------:R-:W-:-:S04]  /*0150*/  ULOP3.LUT UR4, UR6, 0xf, URZ, 0xc0, !UPT ;  /* 0x0000000f06047892 */ /* 0x000fc8000f8ec0ff */
[----:B------:R-:W-:-:S03]  /*0160*/  UISETP.NE.AND UP1, UPT, UR4, URZ, UPT ;  /* 0x000000ff0400728c */ /* 0x000fc6000bf25270 */
[----:B------:R-:W-:Y:S08]  /*0170*/  BRA.U !UP0, `(.L_x_119) ;  /* 0x0000000108707547 */ /* 0x000ff0000b800000 */
[----:B------:R-:W-:Y:S01]  /*0180*/  ULOP3.LUT UR5, UR6, 0x7ffffff0, URZ, 0xc0, !UPT ;  /* 0x7ffffff006057892 */ /* 0x000fe2000f8ec0ff */
[----:B------:R-:W-:-:S05]  /*0190*/  HFMA2 R0, -RZ, RZ, 0, 0 ;  /* 0x00000000ff007431 */ /* 0x000fca00000001ff */
[----:B------:R-:W-:-:S07]  /*01a0*/  IMAD.U32 R3, RZ, RZ, UR5 ;  /* 0x00000005ff037e24 */ /* 0x000fce000f8e00ff */
.L_x_120:
[----:B------:R-:W-:-:S05]  /*01b0*/  IMAD.WIDE.U32 R24, R0, 0x4, R22 ;  /* 0x0000000400187825 */ /* 0x000fca00078e0016 */
[----:B0-----:R-:W2:Y:S04]  /*01c0*/  LDG.E.CONSTANT R4, desc[UR16][R24.64] ;  /* 0x0000001018047981 */ /* 0x001ea8000c1e9900 */
[----:B------:R-:W2:Y:S04]  /*01d0*/  LDG.E.CONSTANT R5, desc[UR16][R24.64+0x4] ;  /* 0x0000041018057981 */ /* 0x000ea8000c1e9900 */
[----:B------:R-:W2:Y:S04]  /*01e0*/  LDG.E.CONSTANT R6, desc[UR16][R24.64+0x8] ;  /* 0x0000081018067981 */ /* 0x000ea8000c1e9900 */
[----:B------:R-:W2:Y:S04]  /*01f0*/  LDG.E.CONSTANT R7, desc[UR16][R24.64+0xc] ;  /* 0x00000c1018077981 */ /* 0x000ea8000c1e9900 */
[----:B------:R-:W3:Y:S04]  /*0200*/  LDG.E.CONSTANT R8, desc[UR16][R24.64+0x10] ;  /* 0x0000101018087981 */ /* 0x000ee8000c1e9900 */
[----:B------:R-:W3:Y:S04]  /*0210*/  LDG.E.CONSTANT R9, desc[UR16][R24.64+0x14] ;  /* 0x0000141018097981 */ /* 0x000ee8000c1e9900 */
[----:B------:R-:W3:Y:S04]  /*0220*/  LDG.E.CONSTANT R10, desc[UR16][R24.64+0x18] ;  /* 0x00001810180a7981 */ /* 0x000ee8000c1e9900 */
[----:B------:R-:W3:Y:S04]  /*0230*/  LDG.E.CONSTANT R11, desc[UR16][R24.64+0x1c] ;  /* 0x00001c10180b7981 */ /* 0x000ee8000c1e9900 */
[----:B------:R-:W4:Y:S04]  /*0240*/  LDG.E.CONSTANT R12, desc[UR16][R24.64+0x20] ;  /* 0x00002010180c7981 */ /* 0x000f28000c1e9900 */
[----:B------:R-:W4:Y:S04]  /*0250*/  LDG.E.CONSTANT R13, desc[UR16][R24.64+0x24] ;  /* 0x00002410180d7981 */ /* 0x000f28000c1e9900 */
[----:B------:R-:W4:Y:S04]  /*0260*/  LDG.E.CONSTANT R14, desc[UR16][R24.64+0x28] ;  /* 0x00002810180e7981 */ /* 0x000f28000c1e9900 */
[----:B------:R-:W4:Y:S04]  /*0270*/  LDG.E.CONSTANT R15, desc[UR16][R24.64+0x2c] ;  /* 0x00002c10180f7981 */ /* 0x000f28000c1e9900 */
[----:B------:R-:W5:Y:S04]  /*0280*/  LDG.E.CONSTANT R16, desc[UR16][R24.64+0x30] ;  /* 0x0000301018107981 */ /* 0x000f68000c1e9900 */
[----:B------:R-:W5:Y:S04]  /*0290*/  LDG.E.CONSTANT R17, desc[UR16][R24.64+0x34] ;  /* 0x0000341018117981 */ /* 0x000f68000c1e9900 */
[----:B------:R-:W5:Y:S04]  /*02a0*/  LDG.E.CONSTANT R18, desc[UR16][R24.64+0x38] ;  /* 0x0000381018127981 */ /* 0x000f68000c1e9900 */
[----:B------:R-:W5:Y:S01]  /*02b0*/  LDG.E.CONSTANT R19, desc[UR16][R24.64+0x3c] ;  /* 0x00003c1018137981 */ /* 0x000f62000c1e9900 */
[C---:B------:R-:W-:Y:S01]  /*02c0*/  LEA R2, R0.reuse, UR15, 0x2 ;  /* 0x0000000f00027c11 */ /* 0x040fe2000f8e10ff */
[----:B------:R-:W-:-:S05]  /*02d0*/  VIADD R0, R0, 0x10 ;  /* 0x0000001000007836 */ /* 0x000fca0000000000 */
[----:B------:R-:W-:Y:S01]  /*02e0*/  ISETP.NE.AND P0, PT, R0, R3, PT ;  /* 0x000000030000720c */ /* 0x000fe20003f05270 */
[----:B--2---:R0:W-:Y:S04]  /*02f0*/  STL.128 [R2], R4 ;  /* 0x0000000402007387 */ /* 0x0041e80000100c00 */
[----:B---3--:R0:W-:Y:S04]  /*0300*/  STL.128 [R2+0x10], R8 ;  /* 0x0000100802007387 */ /* 0x0081e80000100c00 */
[----:B----4-:R0:W-:Y:S04]  /*0310*/  STL.128 [R2+0x20], R12 ;  /* 0x0000200c02007387 */ /* 0x0101e80000100c00 */
[----:B-----5:R0:W-:Y:S01]  /*0320*/  STL.128 [R2+0x30], R16 ;  /* 0x0000301002007387 */ /* 0x0201e20000100c00 */
[----:B------:R-:W-:Y:S05]  /*0330*/  @P0 BRA `(.L_x_120) ;  /* 0xfffffffc009c0947 */ /* 0x000fea000383ffff */
.L_x_119:
[----:B------:R-:W-:Y:S05]  /*0340*/  BRA.U !UP1, `(.L_x_118) ;  /* 0x0000000109c47547 */ /* 0x000fea000b800000 */
[----:B------:R-:W-:Y:S02]  /*0350*/  UISETP.GE.U32.AND UP0, UPT, UR4, 0x8, UPT ;  /* 0x000000080400788c */ /* 0x000fe4000bf06070 */
[----:B------:R-:W-:-:S04]  /*0360*/  ULOP3.LUT UR5, UR6, 0x7, URZ, 0xc0, !UPT ;  /* 0x0000000706057892 */ /* 0x000fc8000f8ec0ff */
[----:B------:R-:W-:-:S03]  /*0370*/  UISETP.NE.AND UP1, UPT, UR5, URZ, UPT ;  /* 0x000000ff0500728c */ /* 0x000fc6000bf25270 */
[----:B------:R-:W-:Y:S08]  /*0380*/  BRA.U !UP0, `(.L_x_121) ;  /* 0x00000001084c7547 */ /* 0x000ff0000b800000 */
[----:B0-----:R-:W-:-:S05]  /*0390*/  IMAD.WIDE.U32 R4, R3, 0x4, R22 ;  /* 0x0000000403047825 */ /* 0x001fca00078e0016 */
        /* <DEDUP_REMOVED lines=8> */
[----:B------:R-:W-:-:S02]  /*0420*/  LEA R7, R3, UR15, 0x2 ;  /* 0x0000000f03077c11 */ /* 0x000fc4000f8e10ff */
[----:B------:R-:W-:-:S03]  /*0430*/  IADD3 R3, PT, PT, R3, 0x8, RZ ;  /* 0x0000000803037810 */ /* 0x000fc60007ffe0ff */
[----:B--2---:R1:W-:Y:S04]  /*0440*/  STL [R7], R0 ;  /* 0x0000000007007387 */ /* 0x0043e80000100800 */
[----:B---3--:R1:W-:Y:S04]  /*0450*/  STL [R7+0x4], R2 ;  /* 0x0000040207007387 */ /* 0x0083e80000100800 */
[----:B----4-:R1:W-:Y:S04]  /*0460*/  STL [R7+0x8], R6 ;  /* 0x0000080607007387 */ /* 0x0103e80000100800 */
[----:B-----5:R1:W-:Y:S04]  /*0470*/  STL [R7+0xc], R8 ;  /* 0x00000c0807007387 */ /* 0x0203e80000100800 */
[----:B------:R1:W-:Y:S04]  /*0480*/  STL [R7+0x10], R10 ;  /* 0x0000100a07007387 */ /* 0x0003e80000100800 */
[----:B------:R1:W-:Y:S04]  /*0490*/  STL [R7+0x14], R12 ;  /* 0x0000140c07007387 */ /* 0x0003e80000100800 */
[----:B------:R1:W-:Y:S04]  /*04a0*/  STL [R7+0x18], R14 ;  /* 0x0000180e07007387 */ /* 0x0003e80000100800 */
[----:B------:R1:W-:Y:S02]  /*04b0*/  STL [R7+0x1c], R16 ;  /* 0x00001c1007007387 */ /* 0x0003e40000100800 */
.L_x_121:
[----:B------:R-:W-:Y:S05]  /*04c0*/  BRA.U !UP1, `(.L_x_118) ;  /* 0x0000000109647547 */ /* 0x000fea000b800000 */
[----:B------:R-:W-:Y:S02]  /*04d0*/  UISETP.GE.U32.AND UP0, UPT, UR5, 0x4, UPT ;  /* 0x000000040500788c */ /* 0x000fe4000bf06070 */
[----:B------:R-:W-:-:S04]  /*04e0*/  ULOP3.LUT UR8, UR6, 0x3, URZ, 0xc0, !UPT ;  /* 0x0000000306087892 */ /* 0x000fc8000f8ec0ff */
[----:B------:R-:W-:-:S03]  /*04f0*/  UISETP.NE.AND UP1, UPT, UR8, URZ, UPT ;  /* 0x000000ff0800728c */ /* 0x000fc6000bf25270 */
[----:B------:R-:W-:Y:S08]  /*0500*/  BRA.U !UP0, `(.L_x_122) ;  /* 0x00000001082c7547 */ /* 0x000ff0000b800000 */
[----:B0-----:R-:W-:-:S05]  /*0510*/  IMAD.WIDE.U32 R4, R3, 0x4, R22 ;  /* 0x0000000403047825 */ /* 0x001fca00078e0016 */
[----:B-1----:R-:W2:Y:S04]  /*0520*/  LDG.E.CONSTANT R0, desc[UR16][R4.64] ;  /* 0x0000001004007981 */ /* 0x002ea8000c1e9900 */
[----:B------:R-:W3:Y:S04]  /*0530*/  LDG.E.CONSTANT R2, desc[UR16][R4.64+0x4] ;  /* 0x0000041004027981 */ /* 0x000ee8000c1e9900 */
[----:B------:R-:W4:Y:S04]  /*0540*/  LDG.E.CONSTANT R6, desc[UR16][R4.64+0x8] ;  /* 0x0000081004067981 */ /* 0x000f28000c1e9900 */
[----:B------:R-:W5:Y:S01]  /*0550*/  LDG.E.CONSTANT R8, desc[UR16][R4.64+0xc] ;  /* 0x00000c1004087981 */ /* 0x000f62000c1e9900 */
[C---:B------:R-:W-:Y:S01]  /*0560*/  LEA R7, R3.reuse, UR15, 0x2 ;  /* 0x0000000f03077c11 */ /* 0x040fe2000f8e10ff */
[----:B------:R-:W-:-:S04]  /*0570*/  VIADD R3, R3, 0x4 ;  /* 0x0000000403037836 */ /* 0x000fc80000000000 */
[----:B--2---:R2:W-:Y:S04]  /*0580*/  STL [R7], R0 ;  /* 0x0000000007007387 */ /* 0x0045e80000100800 */
[----:B---3--:R2:W-:Y:S04]  /*0590*/  STL [R7+0x4], R2 ;  /* 0x0000040207007387 */ /* 0x0085e80000100800 */
[----:B----4-:R2:W-:Y:S04]  /*05a0*/  STL [R7+0x8], R6 ;  /* 0x0000080607007387 */ /* 0x0105e80000100800 */
[----:B-----5:R2:W-:Y:S02]  /*05b0*/  STL [R7+0xc], R8 ;  /* 0x00000c0807007387 */ /* 0x0205e40000100800 */
.L_x_122:
[----:B------:R-:W-:Y:S05]  /*05c0*/  BRA.U !UP1, `(.L_x_118) ;  /* 0x0000000109247547 */ /* 0x000fea000b800000 */
[----:B------:R-:W-:-:S05]  /*05d0*/  UMOV UR4, URZ ;  /* 0x000000ff00047c82 */ /* 0x000fca0008000000 */
.L_x_123:
[----:B0--3--:R-:W-:-:S06]  /*05e0*/  IMAD.WIDE.U32 R4, R3, 0x4, R22 ;  /* 0x0000000403047825 */ /* 0x009fcc00078e0016 */
[----:B------:R-:W3:Y:S01]  /*05f0*/  LDG.E.CONSTANT R4, desc[UR16][R4.64] ;  /* 0x0000001004047981 */ /* 0x000ee2000c1e9900 */
[C---:B-12---:R-:W-:Y:S01]  /*0600*/  LEA R7, R3.reuse, UR15, 0x2 ;  /* 0x0000000f03077c11 */ /* 0x046fe2000f8e10ff */
[----:B------:R-:W-:Y:S01]  /*0610*/  UIADD3 UR4, UPT, UPT, UR4, 0x1, URZ ;  /* 0x0000000104047890 */ /* 0x000fe2000fffe0ff */
[----:B------:R-:W-:-:S03]  /*0620*/  VIADD R3, R3, 0x1 ;  /* 0x0000000103037836 */ /* 0x000fc60000000000 */
[----:B------:R-:W-:Y:S01]  /*0630*/  UISETP.NE.AND UP0, UPT, UR4, UR8, UPT ;  /* 0x000000080400728c */ /* 0x000fe2000bf05270 */
[----:B---3--:R3:W-:Y:S08]  /*0640*/  STL [R7], R4 ;  /* 0x0000000407007387 */ /* 0x0087f00000100800 */
[----:B------:R-:W-:Y:S05]  /*0650*/  BRA.U UP0, `(.L_x_123) ;  /* 0xfffffffd00e07547 */ /* 0x000fea000b83ffff */
.L_x_118:
[----:B0--3--:R-:W0:Y:S02]  /*0660*/  LDC R4, c[0x0][0x3a0] ;  /* 0x0000e800ff047b82 */ /* 0x009e240000000800 */
[----:B0-----:R-:W-:-:S13]  /*0670*/  ISETP.GE.AND P0, PT, R4, 0x1, PT ;  /* 0x000000010400780c */ /* 0x001fda0003f06270 */
[----:B------:R-:W-:Y:S05]  /*0680*/  @!P0 EXIT ;  /* 0x000000000000894d */ /* 0x000fea0003800000 */
[C---:B------:R-:W-:Y:S01]  /*0690*/  ISETP.GE.U32.AND P0, PT, R4.reuse, 0x10, PT ;  /* 0x000000100400780c */ /* 0x040fe20003f06070 */
[----:B------:R-:W-:Y:S01]  /*06a0*/  UIADD3 UR19, UPT, UPT, UR7, 0x128, URZ ;  /* 0x0000012807137890 */ /* 0x000fe2000fffe0ff */
[----:B------:R-:W-:Y:S01]  /*06b0*/  LOP3.LUT R5, R4, 0xf, RZ, 0xc0, !PT ;  /* 0x0000000f04057812 */ /* 0x000fe200078ec0ff */
[----:B------:R-:W-:Y:S01]  /*06c0*/  UIADD3 UR20, UPT, UPT, UR7, 0x100, URZ ;  /* 0x0000010007147890 */ /* 0x000fe2000fffe0ff */
[----:B-12---:R-:W-:Y:S02]  /*06d0*/  HFMA2 R0, -RZ, RZ, 0, 0 ;  /* 0x00000000ff007431 */ /* 0x006fe400000001ff */
[----:B------:R-:W-:-:S07]  /*06e0*/  ISETP.NE.AND P1, PT, R5, RZ, PT ;  /* 0x000000ff0500720c */ /* 0x000fce0003f25270 */
[----:B------:R-:W-:Y:S06]  /*06f0*/  @!P0 BRA `(.L_x_124) ;  /* 0x0000000000608947 */ /* 0x000fec0003800000 */
[----:B------:R-:W-:Y:S01]  /*0700*/  LOP3.LUT R0, R4, 0x7ffffff0, RZ, 0xc0, !PT ;  /* 0x7ffffff004007812 */ /* 0x000fe200078ec0ff */
[----:B------:R-:W-:Y:S01]  /*0710*/  IMAD.MOV.U32 R3, RZ, RZ, RZ ;  /* 0x000000ffff037224 */ /* 0x000fe200078e00ff */
[----:B------:R-:W-:Y:S01]  /*0720*/  MOV R7, 0xffffffff ;  /* 0xffffffff00077802 */ /* 0x000fe20000000f00 */
[----:B------:R-:W-:-:S07]  /*0730*/  IMAD.MOV.U32 R6, RZ, RZ, -0x1 ;  /* 0xffffffffff067424 */ /* 0x000fce00078e00ff */
.L_x_125:
[C---:B0-----:R-:W-:Y:S01]  /*0740*/  LEA R2, R3.reuse, UR15, 0x2 ;  /* 0x0000000f03027c11 */ /* 0x041fe2000f8e10ff */
[----:B------:R-:W-:-:S04]  /*0750*/  VIADD R3, R3, 0x10 ;  /* 0x0000001003037836 */ /* 0x000fc80000000000 */
[----:B------:R0:W-:Y:S01]  /*0760*/  STL.64 [R2+0x128], RZ ;  /* 0x000128ff02007387 */ /* 0x0001e20000100a00 */
[----:B------:R-:W-:-:S03]  /*0770*/  ISETP.NE.AND P0, PT, R3, R0, PT ;  /* 0x000000000300720c */ /* 0x000fc60003f05270 */
[----:B------:R0:W-:Y:S04]  /*0780*/  STL.64 [R2+0x130], RZ ;  /* 0x000130ff02007387 */ /* 0x0001e80000100a00 */
[----:B------:R0:W-:Y:S04]  /*0790*/  STL.64 [R2+0x138], RZ ;  /* 0x000138ff02007387 */ /* 0x0001e80000100a00 */
[----:B------:R0:W-:Y:S04]  /*07a0*/  STL.64 [R2+0x100], R6 ;  /* 0x0001000602007387 */ /* 0x0001e80000100a00 */
[----:B------:R0:W-:Y:S04]  /*07b0*/  STL.64 [R2+0x108], R6 ;  /* 0x0001080602007387 */ /* 0x0001e80000100a00 */
[----:B------:R0:W-:Y:S04]  /*07c0*/  STL.64 [R2+0x110], R6 ;  /* 0x0001100602007387 */ /* 0x0001e80000100a00 */
[----:B------:R0:W-:Y:S04]  /*07d0*/  STL.64 [R2+0x118], R6 ;  /* 0x0001180602007387 */ /* 0x0001e80000100a00 */
[----:B------:R0:W-:Y:S04]  /*07e0*/  STL.64 [R2+0x140], RZ ;  /* 0x000140ff02007387 */ /* 0x0001e80000100a00 */
[----:B------:R0:W-:Y:S04]  /*07f0*/  STL.64 [R2+0x120], R6 ;  /* 0x0001200602007387 */ /* 0x0001e80000100a00 */
[----:B------:R0:W-:Y:S04]  /*0800*/  STL.64 [R2+0x148], RZ ;  /* 0x000148ff02007387 */ /* 0x0001e80000100a00 */
[----:B------:R0:W-:Y:S04]  /*0810*/  STL.64 [R2+0x150], RZ ;  /* 0x000150ff02007387 */ /* 0x0001e80000100a00 */
[----:B------:R0:W-:Y:S04]  /*0820*/  STL.64 [R2+0x158], RZ ;  /* 0x000158ff02007387 */ /* 0x0001e80000100a00 */
[----:B------:R0:W-:Y:S04]  /*0830*/  STL.64 [R2+0x160], RZ ;  /* 0x000160ff02007387 */ /* 0x0001e80000100a00 */
[----:B------:R0:W-:Y:S04]  /*0840*/  STL.64 [R2+0x128], R6 ;  /* 0x0001280602007387 */ /* 0x0001e80000100a00 */
[----:B------:R0:W-:Y:S04]  /*0850*/  STL.64 [R2+0x130], R6 ;  /* 0x0001300602007387 */ /* 0x0001e80000100a00 */
[----:B------:R0:W-:Y:S01]  /*0860*/  STL.64 [R2+0x138], R6 ;  /* 0x0001380602007387 */ /* 0x0001e20000100a00 */
[----:B------:R-:W-:Y:S05]  /*0870*/  @P0 BRA `(.L_x_125) ;  /* 0xfffffffc00b00947 */ /* 0x000fea000383ffff */
.L_x_124:
[----:B------:R-:W-:Y:S05]  /*0880*/  @!P1 BRA `(.L_x_126) ;  /* 0x0000000000c49947 */ /* 0x000fea0003800000 */
[----:B------:R-:W-:Y:S02]  /*0890*/  ISETP.GE.U32.AND P0, PT, R5, 0x8, PT ;  /* 0x000000080500780c */ /* 0x000fe40003f06070 */
[----:B0-----:R-:W-:-:S04]  /*08a0*/  LOP3.LUT R6, R4, 0x7, RZ, 0xc0, !PT ;  /* 0x0000000704067812 */ /* 0x001fc800078ec0ff */
[----:B------:R-:W-:-:S07]  /*08b0*/  ISETP.NE.AND P1, PT, R6, RZ, PT ;  /* 0x000000ff0600720c */ /* 0x000fce0003f25270 */
[----:B------:R-:W-:Y:S06]  /*08c0*/  @!P0 BRA `(.L_x_127) ;  /* 0x00000000004c8947 */ /* 0x000fec0003800000 */
[C---:B------:R-:W-:Y:S01]  /*08d0*/  LEA R2, R0.reuse, UR15, 0x2 ;  /* 0x0000000f00027c11 */ /* 0x040fe2000f8e10ff */
[----:B------:R-:W-:Y:S01]  /*08e0*/  IMAD.MOV.U32 R3, RZ, RZ, -0x1 ;  /* 0xffffffffff037424 */ /* 0x000fe200078e00ff */
[----:B------:R-:W-:-:S03]  /*08f0*/  IADD3 R0, PT, PT, R0, 0x8, RZ ;  /* 0x0000000800007810 */ /* 0x000fc60007ffe0ff */
[----:B------:R0:W-:Y:S04]  /*0900*/  STL [R2+0x128], RZ ;  /* 0x000128ff02007387 */ /* 0x0001e80000100800 */
[----:B------:R0:W-:Y:S04]  /*0910*/  STL [R2+0x100], R3 ;  /* 0x0001000302007387 */ /* 0x0001e80000100800 */
[----:B------:R0:W-:Y:S04]  /*0920*/  STL [R2+0x104], R3 ;  /* 0x0001040302007387 */ /* 0x0001e80000100800 */
[----:B------:R0:W-:Y:S04]  /*0930*/  STL [R2+0x108], R3 ;  /* 0x0001080302007387 */ /* 0x0001e80000100800 */
[----:B------:R0:W-:Y:S04]  /*0940*/  STL [R2+0x10c], R3 ;  /* 0x00010c0302007387 */ /* 0x0001e80000100800 */
[----:B------:R0:W-:Y:S04]  /*0950*/  STL [R2+0x110], R3 ;  /* 0x0001100302007387 */ /* 0x0001e80000100800 */
[----:B------:R0:W-:Y:S04]  /*0960*/  STL [R2+0x114], R3 ;  /* 0x0001140302007387 */ /* 0x0001e80000100800 */
[----:B------:R0:W-:Y:S04]  /*0970*/  STL [R2+0x118], R3 ;  /* 0x0001180302007387 */ /* 0x0001e80000100800 */
[----:B------:R0:W-:Y:S04]  /*0980*/  STL [R2+0x11c], R3 ;  /* 0x00011c0302007387 */ /* 0x0001e80000100800 */
[----:B------:R0:W-:Y:S04]  /*0990*/  STL [R2+0x12c], RZ ;  /* 0x00012cff02007387 */ /* 0x0001e80000100800 */
[----:B------:R0:W-:Y:S04]  /*09a0*/  STL [R2+0x130], RZ ;  /* 0x000130ff02007387 */ /* 0x0001e80000100800 */
[----:B------:R0:W-:Y:S04]  /*09b0*/  STL [R2+0x134], RZ ;  /* 0x000134ff02007387 */ /* 0x0001e80000100800 */
[----:B------:R0:W-:Y:S04]  /*09c0*/  STL [R2+0x138], RZ ;  /* 0x000138ff02007387 */ /* 0x0001e80000100800 */
[----:B------:R0:W-:Y:S04]  /*09d0*/  STL [R2+0x13c], RZ ;  /* 0x00013cff02007387 */ /* 0x0001e80000100800 */
[----:B------:R0:W-:Y:S04]  /*09e0*/  STL [R2+0x140], RZ ;  /* 0x000140ff02007387 */ /* 0x0001e80000100800 */
[----:B------:R0:W-:Y:S02]  /*09f0*/  STL [R2+0x144], RZ ;  /* 0x000144ff02007387 */ /* 0x0001e40000100800 */
.L_x_127:
[----:B------:R-:W-:Y:S05]  /*0a00*/  @!P1 BRA `(.L_x_126) ;  /* 0x0000000000649947 */ /* 0x000fea0003800000 */
[----:B------:R-:W-:Y:S02]  /*0a10*/  ISETP.GE.U32.AND P0, PT, R6, 0x4, PT ;  /* 0x000000040600780c */ /* 0x000fe40003f06070 */
[----:B0-----:R-:W-:-:S04]  /*0a20*/  LOP3.LUT R2, R4, 0x3, RZ, 0xc0, !PT ;  /* 0x0000000304027812 */ /* 0x001fc800078ec0ff */
[----:B------:R-:W-:-:S07]  /*0a30*/  ISETP.NE.AND P1, PT, R2, RZ, PT ;  /* 0x000000ff0200720c */ /* 0x000fce0003f25270 */
[----:B------:R-:W-:Y:S06]  /*0a40*/  @!P0 BRA `(.L_x_128) ;  /* 0x00000000002c8947 */ /* 0x000fec0003800000 */
[C---:B------:R-:W-:Y:S01]  /*0a50*/  LEA R3, R0.reuse, UR15, 0x2 ;  /* 0x0000000f00037c11 */ /* 0x040fe2000f8e10ff */
[----:B------:R-:W-:Y:S02]  /*0a60*/  IMAD.MOV.U32 R4, RZ, RZ, -0x1 ;  /* 0xffffffffff047424 */ /* 0x000fe400078e00ff */
[----:B------:R-:W-:Y:S02]  /*0a70*/  VIADD R0, R0, 0x4 ;  /* 0x0000000400007836 */ /* 0x000fe40000000000 */
[----:B------:R0:W-:Y:S04]  /*0a80*/  STL [R3+0x128], RZ ;  /* 0x000128ff03007387 */ /* 0x0001e80000100800 */
[----:B------:R0:W-:Y:S04]  /*0a90*/  STL [R3+0x100], R4 ;  /* 0x0001000403007387 */ /* 0x0001e80000100800 */
[----:B------:R0:W-:Y:S04]  /*0aa0*/  STL [R3+0x104], R4 ;  /* 0x0001040403007387 */ /* 0x0001e80000100800 */
[----:B------:R0:W-:Y:S04]  /*0ab0*/  STL [R3+0x108], R4 ;  /* 0x0001080403007387 */ /* 0x0001e80000100800 */
[----:B------:R0:W-:Y:S04]  /*0ac0*/  STL [R3+0x10c], R4 ;  /* 0x00010c0403007387 */ /* 0x0001e80000100800 */
[----:B------:R0:W-:Y:S04]  /*0ad0*/  STL [R3+0x12c], RZ ;  /* 0x00012cff03007387 */ /* 0x0001e80000100800 */
[----:B------:R0:W-:Y:S04]  /*0ae0*/  STL [R3+0x130], RZ ;  /* 0x000130ff03007387 */ /* 0x0001e80000100800 */
[----:B------:R0:W-:Y:S02]  /*0af0*/  STL [R3+0x134], RZ ;  /* 0x000134ff03007387 */ /* 0x0001e40000100800 */
.L_x_128:
[----:B------:R-:W-:Y:S05]  /*0b00*/  @!P1 BRA `(.L_x_126) ;  /* 0x0000000000249947 */ /* 0x000fea0003800000 */
[----:B0-----:R-:W-:Y:S01]  /*0b10*/  MOV R4, 0xffffffff ;  /* 0xffffffff00047802 */ /* 0x001fe20000000f00 */
[----:B------:R-:W-:-:S06]  /*0b20*/  UMOV UR4, URZ ;  /* 0x000000ff00047c82 */ /* 0x000fcc0008000000 */
.L_x_129:
[C---:B------:R-:W-:Y:S01]  /*0b30*/  LEA R3, R0.reuse, UR15, 0x2 ;  /* 0x0000000f00037c11 */ /* 0x040fe2000f8e10ff */
[----:B------:R-:W-:Y:S01]  /*0b40*/  UIADD3 UR4, UPT, UPT, UR4, 0x1, URZ ;  /* 0x0000000104047890 */ /* 0x000fe2000fffe0ff */
[----:B------:R-:W-:-:S03]  /*0b50*/  VIADD R0, R0, 0x1 ;  /* 0x0000000100007836 */ /* 0x000fc60000000000 */
[----:B------:R1:W-:Y:S02]  /*0b60*/  STL [R3+0x100], R4 ;  /* 0x0001000403007387 */ /* 0x0003e40000100800 */
[----:B------:R-:W-:Y:S02]  /*0b70*/  ISETP.NE.AND P0, PT, R2, UR4, PT ;  /* 0x0000000402007c0c */ /* 0x000fe4000bf05270 */
[----:B------:R1:W-:Y:S11]  /*0b80*/  STL [R3+0x128], RZ ;  /* 0x000128ff03007387 */ /* 0x0003f60000100800 */
[----:B-1----:R-:W-:Y:S05]  /*0b90*/  @P0 BRA `(.L_x_129) ;  /* 0xfffffffc00e40947 */ /* 0x002fea000383ffff */
.L_x_126:
[----:B------:R-:W-:Y:S01]  /*0ba0*/  BSSY.RECONVERGENT B0, `(.L_x_130) ;  /* 0x0000679000007945 */ /* 0x000fe20003800200 */
[----:B------:R-:W-:Y:S01]  /*0bb0*/  ULOP3.LUT UR21, UR6, 0xf, URZ, 0xc0, !UPT ;  /* 0x0000000f06157892 */ /* 0x000fe2000f8ec0ff */
[----:B------:R-:W-:Y:S01]  /*0bc0*/  IMAD.MOV.U32 R20, RZ, RZ, RZ ;  /* 0x000000ffff147224 */ /* 0x000fe200078e00ff */
[----:B------:R-:W-:Y:S01]  /*0bd0*/  ULOP3.LUT UR22, UR6, 0x7, URZ, 0xc0, !UPT ;  /* 0x0000000706167892 */ /* 0x000fe2000f8ec0ff */
[----:B------:R-:W-:Y:S01]  /*0be0*/  PRMT R19, RZ, 0x7610, R19 ;  /* 0x00007610ff137816 */ /* 0x000fe20000000013 */
[----:B------:R-:W-:Y:S01]  /*0bf0*/  ULOP3.LUT UR5, UR6, 0x7ffffff0, URZ, 0xc0, !UPT ;  /* 0x7ffffff006057892 */ /* 0x000fe2000f8ec0ff */
[----:B------:R-:W-:Y:S01]  /*0c00*/  PRMT R18, RZ, 0x7610, R18 ;  /* 0x00007610ff127816 */ /* 0x000fe20000000012 */
[----:B------:R-:W-:Y:S01]  /*0c10*/  UIADD3 UR23, UPT, UPT, UR7, 0xb50, URZ ;  /* 0x00000b5007177890 */ /* 0x000fe2000fffe0ff */
[----:B------:R-:W-:Y:S01]  /*0c20*/  PRMT R0, RZ, 0x7610, R0 ;  /* 0x00007610ff007816 */ /* 0x000fe20000000000 */
[----:B------:R-:W-:Y:S02]  /*0c30*/  UIADD3 UR24, UPT, UPT, UR7, 0xce0, URZ ;  /* 0x00000ce007187890 */ /* 0x000fe4000fffe0ff */
[----:B------:R-:W-:-:S02]  /*0c40*/  ULOP3.LUT UR6, UR6, 0x3, URZ, 0xc0, !UPT ;  /* 0x0000000306067892 */ /* 0x000fc4000f8ec0ff */
[----:B------:R-:W-:Y:S02]  /*0c50*/  UIADD3 UR7, UPT, UPT, UR7, 0x150, URZ ;  /* 0x0000015007077890 */ /* 0x000fe4000fffe0ff */
[----:B------:R-:W-:Y:S02]  /*0c60*/  UIADD3 UR25, UPT, UPT, UR21, -0x1, URZ ;  /* 0xffffffff15197890 */ /* 0x000fe4000fffe0ff */
[----:B------:R-:W-:-:S12]  /*0c70*/  UIADD3 UR26, UPT, UPT, UR22, -0x1, URZ ;  /* 0xffffffff161a7890 */ /* 0x000fd8000fffe0ff */
.L_x_236:
[----:B------:R-:W1:Y:S01]  /*0c80*/  LDCU.64 UR8, c[0x0][0x398] ;  /* 0x00007300ff0877ac */ /* 0x000e620008000a00 */
[----:B------:R-:W-:Y:S01]  /*0c90*/  IADD3 R0, PT, PT, R0, 0x1, RZ ;  /* 0x0000000100007810 */ /* 0x000fe20007ffe0ff */
[----:B------:R-:W-:Y:S01]  /*0ca0*/  VIADD R19, R19, 0x1 ;  /* 0x0000000113137836 */ /* 0x000fe20000000000 */
[----:B0-----:R-:W-:Y:S01]  /*0cb0*/  MOV R3, 0xffffffff ;  /* 0xffffffff00037802 */ /* 0x001fe20000000f00 */
[----:B------:R-:W-:Y:S01]  /*0cc0*/  IMAD.MOV.U32 R2, RZ, RZ, R20 ;  /* 0x000000ffff027224 */ /* 0x000fe200078e0014 */
[----:B------:R-:W-:Y:S01]  /*0cd0*/  LOP3.LUT R4, R0, 0x7, RZ, 0xc0, !PT ;  /* 0x0000000700047812 */ /* 0x000fe200078ec0ff */
[----:B------:R-:W-:Y:S01]  /*0ce0*/  VIADD R20, R20, 0x1 ;  /* 0x0000000114147836 */ /* 0x000fe20000000000 */
[----:B------:R-:W-:-:S03]  /*0cf0*/  LOP3.LUT R5, R19, 0xf, RZ, 0xc0, !PT ;  /* 0x0000000f13057812 */ /* 0x000fc600078ec0ff */
[----:B------:R-:W-:Y:S01]  /*0d00*/  VIADD R6, R4, 0xffffffff ;  /* 0xffffffff04067836 */ /* 0x000fe20000000000 */
[----:B------:R-:W-:Y:S01]  /*0d10*/  IADD3 R7, PT, PT, R5, -0x1, RZ ;  /* 0xffffffff05077810 */ /* 0x000fe20007ffe0ff */
[----:B-1----:R-:W-:-:S04]  /*0d20*/  UISETP.GE.AND UP0, UPT, UR9, 0x1, UPT ;  /* 0x000000010900788c */ /* 0x002fc8000bf06270 */
[----:B------:R-:W-:-:S09]  /*0d30*/  UISETP.LT.OR UP0, UPT, UR8, 0x1, !UP0 ;  /* 0x000000010800788c */ /* 0x000fd2000c701670 */
[----:B------:R-:W-:Y:S05]  /*0d40*/  BRA.U UP0, `(.L_x_131) ;  /* 0x00000009008c7547 */ /* 0x000fea000b800000 */
[----:B------:R-:W-:Y:S01]  /*0d50*/  CS2R R16, SRZ ;  /* 0x0000000000107805 */ /* 0x000fe2000001ff00 */
[----:B------:R-:W-:-:S07]  /*0d60*/  IMAD.MOV.U32 R3, RZ, RZ, -0x1 ;  /* 0xffffffffff037424 */ /* 0x000fce00078e00ff */
.L_x_141:
[----:B------:R-:W-:Y:S01]  /*0d70*/  ISETP.NE.AND P0, PT, R2, RZ, PT ;  /* 0x000000ff0200720c */ /* 0x000fe20003f05270 */
[----:B------:R-:W-:-:S12]  /*0d80*/  BSSY.RECONVERGENT B1, `(.L_x_132) ;  /* 0x000009b000017945 */ /* 0x000fd80003800200 */
[----:B------:R-:W-:Y:S05]  /*0d90*/  @!P0 BRA `(.L_x_133) ;  /* 0x0000000000208947 */ /* 0x000fea0003800000 */
[----:B------:R-:W-:-:S07]  /*0da0*/  IMAD.MOV.U32 R9, RZ, RZ, RZ ;  /* 0x000000ffff097224 */ /* 0x000fce00078e00ff */
.L_x_135:
[----:B------:R-:W-:-:S05]  /*0db0*/  LEA R8, R9, UR20, 0x2 ;  /* 0x0000001409087c11 */ /* 0x000fca000f8e10ff */
[----:B------:R-:W2:Y:S02]  /*0dc0*/  LDL R11, [R8] ;  /* 0x00000000080b7983 */ /* 0x000ea40000100800 */
[----:B--2---:R-:W-:-:S13]  /*0dd0*/  ISETP.NE.AND P0, PT, R11, R16, PT ;  /* 0x000000100b00720c */ /* 0x004fda0003f05270 */
[----:B------:R-:W-:Y:S05]  /*0de0*/  @!P0 BRA `(.L_x_134) ;  /* 0x0000000800508947 */ /* 0x000fea0003800000 */
[----:B------:R-:W-:-:S04]  /*0df0*/  IADD3 R9, PT, PT, R9, 0x1, RZ ;  /* 0x0000000109097810 */ /* 0x000fc80007ffe0ff */
[----:B------:R-:W-:-:S13]  /*0e00*/  ISETP.NE.AND P0, PT, R9, R2, PT ;  /* 0x000000020900720c */ /* 0x000fda0003f05270 */
[----:B------:R-:W-:Y:S05]  /*0e10*/  @P0 BRA `(.L_x_135) ;  /* 0xfffffffc00e40947 */ /* 0x000fea000383ffff */
.L_x_133:
[----:B------:R-:W0:Y:S01]  /*0e20*/  LDCU UR14, c[0x0][0x39c] ;  /* 0x00007380ff0e77ac */ /* 0x000e220008000800 */
[----:B------:R-:W-:Y:S01]  /*0e30*/  R2UR UR4, R16 ;  /* 0x00000000100472ca */ /* 0x000fe200000e0000 */
[----:B------:R-:W-:Y:S01]  /*0e40*/  IMAD.MOV.U32 R25, RZ, RZ, RZ ;  /* 0x000000ffff197224 */ /* 0x000fe200078e00ff */
[----:B------:R-:W-:-:S11]  /*0e50*/  UISETP.GE.U32.AND UP0, UPT, UR18, 0xf, UPT ;  /* 0x0000000f1200788c */ /* 0x000fd6000bf06070 */
[----:B0-----:R-:W-:-:S03]  /*0e60*/  UIMAD UR14, UR4, UR14, URZ ;  /* 0x0000000e040e72a4 */ /* 0x001fc6000f8e02ff */
[----:B------:R-:W-:Y:S01]  /*0e70*/  UMOV UR4, URZ ;  /* 0x000000ff00047c82 */ /* 0x000fe20008000000 */
[----:B------:R-:W-:Y:S08]  /*0e80*/  BRA.U !UP0, `(.L_x_136) ;  /* 0x0000000108b47547 */ /* 0x000ff0000b800000 */
[----:B------:R-:W-:-:S07]  /*0e90*/  CS2R R24, SRZ ;  /* 0x0000000000187805 */ /* 0x000fce000001ff00 */
.L_x_137:
[----:B------:R-:W0:Y:S01]  /*0ea0*/  LDC.64 R26, c[0x0][0x380] ;  /* 0x0000e000ff1a7b82 */ /* 0x000e220000000a00 */
[C---:B------:R-:W-:Y:S01]  /*0eb0*/  VIADD R9, R24.reuse, UR14 ;  /* 0x0000000e18097c36 */ /* 0x040fe20008000000 */
[----:B------:R-:W-:-:S05]  /*0ec0*/  LEA R28, R24, UR15, 0x2 ;  /* 0x0000000f181c7c11 */ /* 0x000fca000f8e10ff */
[----:B------:R-:W2:Y:S01]  /*0ed0*/  LDL.128 R12, [R28] ;  /* 0x000000001c0c7983 */ /* 0x000ea20000100c00 */
[----:B0-----:R-:W-:-:S03]  /*0ee0*/  IMAD.WIDE.U32 R26, R9, 0x4, R26 ;  /* 0x00000004091a7825 */ /* 0x001fc600078e001a */
[----:B------:R-:W3:Y:S04]  /*0ef0*/  LDL.128 R8, [R28+0x10] ;  /* 0x000010001c087983 */ /* 0x000ee80000100c00 */
[----:B------:R-:W2:Y:S04]  /*0f00*/  LDG.E.CONSTANT R30, desc[UR16][R26.64] ;  /* 0x000000101a1e7981 */ /* 0x000ea8000c1e9900 */
[----:B------:R-:W4:Y:S04]  /*0f10*/  LDG.E.CONSTANT R33, desc[UR16][R26.64+0x4] ;  /* 0x000004101a217981 */ /* 0x000f28000c1e9900 */
[----:B------:R-:W5:Y:S04]  /*0f20*/  LDG.E.CONSTANT R31, desc[UR16][R26.64+0x8] ;  /* 0x000008101a1f7981 */ /* 0x000f68000c1e9900 */
[----:B------:R-:W3:Y:S04]  /*0f30*/  LDG.E.CONSTANT R34, desc[UR16][R26.64+0xc] ;  /* 0x00000c101a227981 */ /* 0x000ee8000c1e9900 */
[----:B------:R-:W3:Y:S04]  /*0f40*/  LDG.E.CONSTANT R29, desc[UR16][R26.64+0x10] ;  /* 0x000010101a1d7981 */ /* 0x000ee8000c1e9900 */
[----:B------:R-:W3:Y:S04]  /*0f50*/  LDG.E.CONSTANT R32, desc[UR16][R26.64+0x14] ;  /* 0x000014101a207981 */ /* 0x000ee8000c1e9900 */
[----:B------:R-:W3:Y:S01]  /*0f60*/  LDG.E.CONSTANT R36, desc[UR16][R26.64+0x3c] ;  /* 0x00003c101a247981 */ /* 0x000ee2000c1e9900 */
[----:B--2---:R-:W-:-:S03]  /*0f70*/  FFMA R12, R12, R30, R25 ;  /* 0x0000001e0c0c7223 */ /* 0x004fc60000000019 */
[----:B------:R-:W2:Y:S04]  /*0f80*/  LDG.E.CONSTANT R25, desc[UR16][R26.64+0x18] ;  /* 0x000018101a197981 */ /* 0x000ea8000c1e9900 */
[----:B------:R-:W2:Y:S01]  /*0f90*/  LDG.E.CONSTANT R30, desc[UR16][R26.64+0x1c] ;  /* 0x00001c101a1e7981 */ /* 0x000ea2000c1e9900 */
[----:B----4-:R-:W-:-:S03]  /*0fa0*/  FFMA R13, R13, R33, R12 ;  /* 0x000000210d0d7223 */ /* 0x010fc6000000000c */
[----:B------:R-:W4:Y:S01]  /*0fb0*/  LDG.E.CONSTANT R33, desc[UR16][R26.64+0x30] ;  /* 0x000030101a217981 */ /* 0x000f22000c1e9900 */
[----:B-----5:R-:W-:-:S03]  /*0fc0*/  FFMA R14, R14, R31, R13 ;  /* 0x0000001f0e0e7223 */ /* 0x020fc6000000000d */
[----:B------:R-:W5:Y:S01]  /*0fd0*/  LDG.E.CONSTANT R31, desc[UR16][R26.64+0x28] ;  /* 0x000028101a1f7981 */ /* 0x000f62000c1e9900 */
[----:B---3--:R-:W-:-:S03]  /*0fe0*/  FFMA R15, R15, R34, R14 ;  /* 0x000000220f0f7223 */ /* 0x008fc6000000000e */
[----:B------:R-:W3:Y:S01]  /*0ff0*/  LDG.E.CONSTANT R34, desc[UR16][R26.64+0x24] ;  /* 0x000024101a227981 */ /* 0x000ee2000c1e9900 */
[----:B------:R-:W-:-:S03]  /*1000*/  FFMA R8, R8, R29, R15 ;  /* 0x0000001d08087223 */ /* 0x000fc6000000000f */
[----:B------:R-:W4:Y:S04]  /*1010*/  LDL.128 R12, [R28+0x20] ;  /* 0x000020001c0c7983 */ /* 0x000f280000100c00 */
[----:B------:R-:W4:Y:S01]  /*1020*/  LDG.E.CONSTANT R29, desc[UR16][R26.64+0x20] ;  /* 0x000020101a1d7981 */ /* 0x000f22000c1e9900 */
[----:B------:R-:W-:-:S03]  /*1030*/  FFMA R9, R9, R32, R8 ;  /* 0x0000002009097223 */ /* 0x000fc60000000008 */
[----:B------:R-:W5:Y:S01]  /*1040*/  LDG.E.CONSTANT R32, desc[UR16][R26.64+0x2c] ;  /* 0x00002c101a207981 */ /* 0x000f62000c1e9900 */
[----:B--2---:R-:W-:-:S03]  /*1050*/  FFMA R10, R10, R25, R9 ;  /* 0x000000190a0a7223 */ /* 0x004fc60000000009 */
[----:B------:R-:W2:Y:S01]  /*1060*/  LDG.E.CONSTANT R25, desc[UR16][R26.64+0x38] ;  /* 0x000038101a197981 */ /* 0x000ea2000c1e9900 */
[----:B------:R-:W-:-:S03]  /*1070*/  FFMA R35, R11, R30, R10 ;  /* 0x0000001e0b237223 */ /* 0x000fc6000000000a */
[----:B------:R-:W2:Y:S04]  /*1080*/  LDL.128 R8, [R28+0x30] ;  /* 0x000030001c087983 */ /* 0x000ea80000100c00 */
[----:B------:R-:W2:Y:S01]  /*1090*/  LDG.E.CONSTANT R30, desc[UR16][R26.64+0x34] ;  /* 0x000034101a1e7981 */ /* 0x000ea2000c1e9900 */
[----:B------:R-:W-:Y:S01]  /*10a0*/  IADD3 R24, PT, PT, R24, 0x10, RZ ;  /* 0x0000001018187810 */ /* 0x000fe20007ffe0ff */
[----:B----4-:R-:W-:-:S04]  /*10b0*/  FFMA R12, R12, R29, R35 ;  /* 0x0000001d0c0c7223 */ /* 0x010fc80000000023 */
[----:B---3--:R-:W-:-:S04]  /*10c0*/  FFMA R13, R13, R34, R12 ;  /* 0x000000220d0d7223 */ /* 0x008fc8000000000c */
[----:B-----5:R-:W-:Y:S01]  /*10d0*/  FFMA R14, R14, R31, R13 ;  /* 0x0000001f0e0e7223 */ /* 0x020fe2000000000d */
[----:B------:R-:W-:-:S03]  /*10e0*/  ISETP.NE.AND P0, PT, R24, UR5, PT ;  /* 0x0000000518007c0c */ /* 0x000fc6000bf05270 */
[----:B------:R-:W-:-:S04]  /*10f0*/  FFMA R15, R15, R32, R14 ;  /* 0x000000200f0f7223 */ /* 0x000fc8000000000e */
[----:B--2---:R-:W-:-:S04]  /*1100*/  FFMA R8, R8, R33, R15 ;  /* 0x0000002108087223 */ /* 0x004fc8000000000f */
[----:B------:R-:W-:-:S04]  /*1110*/  FFMA R9, R9, R30, R8 ;  /* 0x0000001e09097223 */ /* 0x000fc80000000008 */
[----:B------:R-:W-:-:S04]  /*1120*/  FFMA R10, R10, R25, R9 ;  /* 0x000000190a0a7223 */ /* 0x000fc80000000009 */
[----:B------:R-:W-:Y:S01]  /*1130*/  FFMA R25, R11, R36, R10 ;  /* 0x000000240b197223 */ /* 0x000fe2000000000a */
[----:B------:R-:W-:Y:S06]  /*1140*/  @P0 BRA `(.L_x_137) ;  /* 0xfffffffc00540947 */ /* 0x000fec000383ffff */
[----:B------:R-:W-:-:S05]  /*1150*/  UMOV UR4, UR5 ;  /* 0x0000000500047c82 */ /* 0x000fca0008000000 */
.L_x_136:
[----:B------:R-:W-:-:S09]  /*1160*/  UISETP.NE.AND UP0, UPT, UR21, URZ, UPT ;  /* 0x000000ff1500728c */ /* 0x000fd2000bf05270 */
[----:B------:R-:W-:Y:S05]  /*1170*/  BRA.U !UP0, `(.L_x_138) ;  /* 0x0000000508607547 */ /* 0x000fea000b800000 */
[----:B------:R-:W-:Y:S02]  /*1180*/  UISETP.GE.U32.AND UP1, UPT, UR25, 0x7, UPT ;  /* 0x000000071900788c */ /* 0x000fe4000bf26070 */
[----:B------:R-:W-:-:S07]  /*1190*/  UISETP.NE.AND UP0, UPT, UR22, URZ, UPT ;  /* 0x000000ff1600728c */ /* 0x000fce000bf05270 */
[----:B------:R-:W-:Y:S05]  /*11a0*/  BRA.U !UP1, `(.L_x_139) ;  /* 0x0000000109807547 */ /* 0x000fea000b800000 */
[----:B------:R-:W0:Y:S01]  /*11b0*/  LDCU.64 UR8, c[0x0][0x380] ;  /* 0x00007000ff0877ac */ /* 0x000e220008000a00 */
[----:B------:R-:W1:Y:S01]  /*11c0*/  LDCU.64 UR12, c[0x0][0x380] ;  /* 0x00007000ff0c77ac */ /* 0x000e620008000a00 */
[----:B------:R-:W-:Y:S02]  /*11d0*/  UIADD3 UR10, UPT, UPT, UR14, UR4, URZ ;  /* 0x000000040e0a7290 */ /* 0x000fe4000fffe0ff */
[----:B------:R-:W-:Y:S02]  /*11e0*/  UIADD3 UR11, UP1, UPT, UR14, UR4, URZ ;  /* 0x000000040e0b7290 */ /* 0x000fe4000ff3e0ff */
[----:B------:R-:W-:Y:S02]  /*11f0*/  ULEA UR27, UR4, UR15, 0x2 ;  /* 0x0000000f041b7291 */ /* 0x000fe4000f8e10ff */
[----:B0-----:R-:W-:Y:S02]  /*1200*/  UIMAD.WIDE.U32 UR8, UR10, 0x4, UR8 ;  /* 0x000000040a0878a5 */ /* 0x001fe4000f8e0008 */
[----:B------:R-:W-:-:S05]  /*1210*/  UIADD3.X UR10, UPT, UPT, URZ, URZ, URZ, UP1, !UPT ;  /* 0x000000ffff0a7290 */ /* 0x000fca0008ffe4ff */
[----:B------:R-:W2:Y:S01]  /*1220*/  LDL.128 R8, [UR27] ;  /* 0x0000001bff087983 */ /* 0x000ea20008100c00 */
[----:B-1----:R-:W-:Y:S01]  /*1230*/  ULEA UR12, UP1, UR11, UR12, 0x2 ;  /* 0x0000000c0b0c7291 */ /* 0x002fe2000f8210ff */
[----:B------:R-:W-:Y:S02]  /*1240*/  IMAD.U32 R32, RZ, RZ, UR8 ;  /* 0x00000008ff207e24 */ /* 0x000fe4000f8e00ff */
[----:B------:R-:W3:Y:S01]  /*1250*/  LDL.128 R12, [UR27+0x10] ;  /* 0x0000101bff0c7983 */ /* 0x000ee20008100c00 */
[----:B------:R-:W-:Y:S01]  /*1260*/  ULEA.HI.X UR10, UR11, UR13, UR10, 0x2, UP1 ;  /* 0x0000000d0b0a7291 */ /* 0x000fe200088f140a */
[----:B------:R-:W-:Y:S01]  /*1270*/  IMAD.U32 R33, RZ, RZ, UR9 ;  /* 0x00000009ff217e24 */ /* 0x000fe2000f8e00ff */
[----:B------:R-:W-:-:S04]  /*1280*/  MOV R26, UR12 ;  /* 0x0000000c001a7c02 */ /* 0x000fc80008000f00 */
[----:B------:R-:W-:Y:S01]  /*1290*/  IMAD.U32 R27, RZ, RZ, UR10 ;  /* 0x0000000aff1b7e24 */ /* 0x000fe2000f8e00ff */
[----:B------:R-:W2:Y:S04]  /*12a0*/  LDG.E.CONSTANT R32, desc[UR16][R32.64] ;  /* 0x0000001020207981 */ /* 0x000ea8000c1e9900 */
[----:B------:R-:W4:Y:S04]  /*12b0*/  LDG.E.CONSTANT R35, desc[UR16][R26.64+0x4] ;  /* 0x000004101a237981 */ /* 0x000f28000c1e9900 */
[----:B------:R-:W5:Y:S04]  /*12c0*/  LDG.E.CONSTANT R30, desc[UR16][R26.64+0x8] ;  /* 0x000008101a1e7981 */ /* 0x000f68000c1e9900 */
[----:B------:R-:W3:Y:S04]  /*12d0*/  LDG.E.CONSTANT R37, desc[UR16][R26.64+0xc] ;  /* 0x00000c101a257981 */ /* 0x000ee8000c1e9900 */
[----:B------:R-:W3:Y:S04]  /*12e0*/  LDG.E.CONSTANT R31, desc[UR16][R26.64+0x10] ;  /* 0x000010101a1f7981 */ /* 0x000ee8000c1e9900 */
[----:B------:R-:W3:Y:S04]  /*12f0*/  LDG.E.CONSTANT R24, desc[UR16][R26.64+0x14] ;  /* 0x000014101a187981 */ /* 0x000ee8000c1e9900 */
[----:B------:R-:W3:Y:S04]  /*1300*/  LDG.E.CONSTANT R29, desc[UR16][R26.64+0x18] ;  /* 0x000018101a1d7981 */ /* 0x000ee8000c1e9900 */
[----:B------:R-:W3:Y:S01]  /*1310*/  LDG.E.CONSTANT R28, desc[UR16][R26.64+0x1c] ;  /* 0x00001c101a1c7981 */ /* 0x000ee2000c1e9900 */
[----:B------:R-:W-:Y:S01]  /*1320*/  UIADD3 UR4, UPT, UPT, UR4, 0x8, URZ ;  /* 0x0000000804047890 */ /* 0x000fe2000fffe0ff */
[----:B--2---:R-:W-:-:S04]  /*1330*/  FFMA R8, R8, R32, R25 ;  /* 0x0000002008087223 */ /* 0x004fc80000000019 */
[----:B----4-:R-:W-:-:S04]  /*1340*/  FFMA R9, R35, R9, R8 ;  /* 0x0000000923097223 */ /* 0x010fc80000000008 */
[----:B-----5:R-:W-:-:S04]  /*1350*/  FFMA R10, R30, R10, R9 ;  /* 0x0000000a1e0a7223 */ /* 0x020fc80000000009 */
[----:B---3--:R-:W-:-:S04]  /*1360*/  FFMA R11, R37, R11, R10 ;  /* 0x0000000b250b7223 */ /* 0x008fc8000000000a */
[----:B------:R-:W-:-:S04]  /*1370*/  FFMA R11, R12, R31, R11 ;  /* 0x0000001f0c0b7223 */ /* 0x000fc8000000000b */
[----:B------:R-:W-:-:S04]  /*1380*/  FFMA R24, R24, R13, R11 ;  /* 0x0000000d18187223 */ /* 0x000fc8000000000b */
[----:B------:R-:W-:-:S04]  /*1390*/  FFMA R29, R29, R14, R24 ;  /* 0x0000000e1d1d7223 */ /* 0x000fc80000000018 */
[----:B------:R-:W-:-:S07]  /*13a0*/  FFMA R25, R28, R15, R29 ;  /* 0x0000000f1c197223 */ /* 0x000fce000000001d */
.L_x_139:
        /* <DEDUP_REMOVED lines=13> */
[----:B------:R-:W-:Y:S01]  /*1480*/  IMAD.U32 R14, RZ, RZ, UR8 ;  /* 0x00000008ff0e7e24 */ /* 0x000fe2000f8e00ff */
[----:B------:R-:W-:Y:S02]  /*1490*/  MOV R15, UR9 ;  /* 0x00000009000f7c02 */ /* 0x000fe40008000f00 */
[----:B------:R-:W-:Y:S02]  /*14a0*/  ULEA.HI.X UR10, UR11, UR13, UR10, 0x2, UP1 ;  /* 0x0000000d0b0a7291 */ /* 0x000fe400088f140a */
[----:B------:R-:W-:Y:S01]  /*14b0*/  IMAD.U32 R12, RZ, RZ, UR12 ;  /* 0x0000000cff0c7e24 */ /* 0x000fe2000f8e00ff */
[----:B------:R-:W2:Y:S03]  /*14c0*/  LDG.E.CONSTANT R14, desc[UR16][R14.64] ;  /* 0x000000100e0e7981 */ /* 0x000ea6000c1e9900 */
[----:B------:R-:W-:-:S05]  /*14d0*/  IMAD.U32 R13, RZ, RZ, UR10 ;  /* 0x0000000aff0d7e24 */ /* 0x000fca000f8e00ff */
[----:B------:R-:W3:Y:S04]  /*14e0*/  LDG.E.CONSTANT R27, desc[UR16][R12.64+0x4] ;  /* 0x000004100c1b7981 */ /* 0x000ee8000c1e9900 */
[----:B------:R-:W4:Y:S04]  /*14f0*/  LDG.E.CONSTANT R24, desc[UR16][R12.64+0x8] ;  /* 0x000008100c187981 */ /* 0x000f28000c1e9900 */
[----:B------:R-:W5:Y:S01]  /*1500*/  LDG.E.CONSTANT R29, desc[UR16][R12.64+0xc] ;  /* 0x00000c100c1d7981 */ /* 0x000f62000c1e9900 */
[----:B------:R-:W-:Y:S01]  /*1510*/  UIADD3 UR4, UPT, UPT, UR4, 0x4, URZ ;  /* 0x0000000404047890 */ /* 0x000fe2000fffe0ff */
[----:B--2---:R-:W-:-:S04]  /*1520*/  FFMA R8, R8, R14, R25 ;  /* 0x0000000e08087223 */ /* 0x004fc80000000019 */
[----:B---3--:R-:W-:-:S04]  /*1530*/  FFMA R9, R27, R9, R8 ;  /* 0x000000091b097223 */ /* 0x008fc80000000008 */
[----:B----4-:R-:W-:-:S04]  /*1540*/  FFMA R10, R24, R10, R9 ;  /* 0x0000000a180a7223 */ /* 0x010fc80000000009 */
[----:B-----5:R-:W-:-:S07]  /*1550*/  FFMA R25, R29, R11, R10 ;  /* 0x0000000b1d197223 */ /* 0x020fce000000000a */
.L_x_140:
[----:B------:R-:W-:Y:S05]  /*1560*/  BRA.U !UP0, `(.L_x_138) ;  /* 0x0000000108647547 */ /* 0x000fea000b800000 */
[----:B------:R-:W0:Y:S01]  /*1570*/  LDCU.64 UR8, c[0x0][0x380] ;  /* 0x00007000ff0877ac */ /* 0x000e220008000a00 */
[----:B------:R-:W-:Y:S02]  /*1580*/  UIADD3 UR10, UPT, UPT, UR14, UR4, URZ ;  /* 0x000000040e0a7290 */ /* 0x000fe4000fffe0ff */
[----:B------:R-:W-:-:S09]  /*1590*/  ULEA UR12, UR4, UR15, 0x2 ;  /* 0x0000000f040c7291 */ /* 0x000fd2000f8e10ff */
[----:B------:R-:W2:Y:S01]  /*15a0*/  LDL.64 R8, [UR12] ;  /* 0x0000000cff087983 */ /* 0x000ea20008100a00 */
[----:B0-----:R-:W-:-:S06]  /*15b0*/  UIMAD.WIDE.U32 UR8, UR10, 0x4, UR8 ;  /* 0x000000040a0878a5 */ /* 0x001fcc000f8e0008 */
[----:B------:R-:W-:Y:S01]  /*15c0*/  MOV R10, UR8 ;  /* 0x00000008000a7c02 */ /* 0x000fe20008000f00 */
[----:B------:R-:W-:-:S05]  /*15d0*/  IMAD.U32 R11, RZ, RZ, UR9 ;  /* 0x00000009ff0b7e24 */ /* 0x000fca000f8e00ff */
[----:B------:R-:W2:Y:S01]  /*15e0*/  LDG.E.CONSTANT R10, desc[UR16][R10.64] ;  /* 0x000000100a0a7981 */ /* 0x000ea2000c1e9900 */
[----:B------:R-:W-:Y:S01]  /*15f0*/  UISETP.NE.AND UP0, UPT, UR6, 0x1, UPT ;  /* 0x000000010600788c */ /* 0x000fe2000bf05270 */
[----:B--2---:R-:W-:-:S08]  /*1600*/  FFMA R25, R8, R10, R25 ;  /* 0x0000000a08197223 */ /* 0x004fd00000000019 */
[----:B------:R-:W-:Y:S05]  /*1610*/  BRA.U !UP0, `(.L_x_138) ;  /* 0x0000000108387547 */ /* 0x000fea000b800000 */
[----:B------:R-:W0:Y:S01]  /*1620*/  LDCU.64 UR10, c[0x0][0x380] ;  /* 0x00007000ff0a77ac */ /* 0x000e220008000a00 */
[----:B------:R-:W2:Y:S01]  /*1630*/  LDL R13, [UR12+0x8] ;  /* 0x0000080cff0d7983 */ /* 0x000ea20008100800 */
[----:B------:R-:W-:-:S04]  /*1640*/  UIADD3 UR4, UP0, UPT, UR14, UR4, URZ ;  /* 0x000000040e047290 */ /* 0x000fc8000ff1e0ff */
[----:B------:R-:W-:Y:S02]  /*1650*/  UIADD3.X UR8, UPT, UPT, URZ, URZ, URZ, UP0, !UPT ;  /* 0x000000ffff087290 */ /* 0x000fe400087fe4ff */
[----:B------:R-:W-:-:S06]  /*1660*/  UISETP.NE.AND UP0, UPT, UR6, 0x2, UPT ;  /* 0x000000020600788c */ /* 0x000fcc000bf05270 */
[----:B------:R-:W-:Y:S01]  /*1670*/  PLOP3.LUT P0, PT, PT, PT, UP0, 0x80, 0x8 ;  /* 0x000000000008781c */ /* 0x000fe20003f0f008 */
[----:B0-----:R-:W-:-:S04]  /*1680*/  ULEA UR9, UP1, UR4, UR10, 0x2 ;  /* 0x0000000a04097291 */ /* 0x001fc8000f8210ff */
[----:B------:R-:W-:Y:S02]  /*1690*/  ULEA.HI.X UR8, UR4, UR11, UR8, 0x2, UP1 ;  /* 0x0000000b04087291 */ /* 0x000fe400088f1408 */
[----:B------:R-:W-:-:S04]  /*16a0*/  IMAD.U32 R10, RZ, RZ, UR9 ;  /* 0x00000009ff0a7e24 */ /* 0x000fc8000f8e00ff */
[----:B------:R-:W-:-:S05]  /*16b0*/  MOV R11, UR8 ;  /* 0x00000008000b7c02 */ /* 0x000fca0008000f00 */
[----:B------:R-:W3:Y:S04]  /*16c0*/  LDG.E.CONSTANT R8, desc[UR16][R10.64+0x4] ;  /* 0x000004100a087981 */ /* 0x000ee8000c1e9900 */
[----:B------:R-:W2:Y:S01]  /*16d0*/  @P0 LDG.E.CONSTANT R12, desc[UR16][R10.64+0x8] ;  /* 0x000008100a0c0981 */ /* 0x000ea2000c1e9900 */
[----:B---3--:R-:W-:-:S04]  /*16e0*/  FFMA R25, R8, R9, R25 ;  /* 0x0000000908197223 */ /* 0x008fc80000000019 */
[----:B--2---:R-:W-:-:S07]  /*16f0*/  @P0 FFMA R25, R12, R13, R25 ;  /* 0x0000000d0c190223 */ /* 0x004fce0000000019 */
.L_x_138:
[----:B------:R-:W-:-:S04]  /*1700*/  FSETP.GT.AND P0, PT, |R25|, |R17|, PT ;  /* 0x400000111900720b */ /* 0x000fc80003f04200 */
[----:B------:R-:W-:Y:S02]  /*1710*/  FSEL R17, R25, R17, P0 ;  /* 0x0000001119117208 */ /* 0x000fe40000000000 */
[----:B------:R-:W-:-:S07]  /*1720*/  SEL R3, R16, R3, P0 ;  /* 0x0000000310037207 */ /* 0x000fce0000000000 */
.L_x_134:
[----:B------:R-:W-:Y:S05]  /*1730*/  BSYNC.RECONVERGENT B1 ;  /* 0x0000000000017941 */ /* 0x000fea0003800200 */
.L_x_132:
[----:B------:R-:W0:Y:S01]  /*1740*/  LDCU UR4, c[0x0][0x398] ;  /* 0x00007300ff0477ac */ /* 0x000e220008000800 */
[----:B------:R-:W-:-:S05]  /*1750*/  VIADD R16, R16, 0x1 ;  /* 0x0000000110107836 */ /* 0x000fca0000000000 */
[----:B0-----:R-:W-:-:S13]  /*1760*/  ISETP.NE.AND P0, PT, R16, UR4, PT ;  /* 0x0000000410007c0c */ /* 0x001fda000bf05270 */
[----:B------:R-:W-:Y:S05]  /*1770*/  @P0 BRA `(.L_x_141) ;  /* 0xfffffff4007c0947 */ /* 0x000fea000383ffff */
.L_x_131:
[----:B------:R-:W-:-:S13]  /*1780*/  ISETP.NE.AND P0, PT, R3, -0x1, PT ;  /* 0xffffffff0300780c */ /* 0x000fda0003f05270 */
[----:B------:R-:W-:Y:S05]  /*1790*/  @!P0 BRA `(.L_x_142) ;  /* 0x0000005800e48947 */ /* 0x000fea0003800000 */
[----:B------:R-:W0:Y:S01]  /*17a0*/  LDCU UR4, c[0x0][0x39c] ;  /* 0x00007380ff0477ac */ /* 0x000e220008000800 */
[----:B------:R-:W-:Y:S01]  /*17b0*/  LEA R8, R2, UR20, 0x2 ;  /* 0x0000001402087c11 */ /* 0x000fe2000f8e10ff */
[----:B------:R-:W-:Y:S04]  /*17c0*/  BSSY.RECONVERGENT B1, `(.L_x_143) ;  /* 0x000016b000017945 */ /* 0x000fe80003800200 */
[----:B------:R1:W-:Y:S01]  /*17d0*/  STL [R8], R3 ;  /* 0x0000000308007387 */ /* 0x0003e20000100800 */
[----:B0-----:R-:W-:-:S09]  /*17e0*/  UISETP.GE.AND UP0, UPT, UR4, 0x1, UPT ;  /* 0x000000010400788c */ /* 0x001fd2000bf06270 */
[----:B-1----:R-:W-:Y:S05]  /*17f0*/  BRA.U !UP0, `(.L_x_144) ;  /* 0x0000001108b07547 */ /* 0x002fea000b800000 */
[----:B------:R-:W-:Y:S01]  /*1800*/  BSSY.RECONVERGENT B2, `(.L_x_145) ;  /* 0x0000083000027945 */ /* 0x000fe20003800200 */
[----:B------:R-:W-:-:S07]  /*1810*/  IMAD.MOV.U32 R3, RZ, RZ, RZ ;  /* 0x000000ffff037224 */ /* 0x000fce00078e00ff */
.L_x_151:
[C---:B-1234-:R-:W-:Y:S01]  /*1820*/  LEA R8, R3.reuse, UR20, 0x2 ;  /* 0x0000001403087c11 */ /* 0x05efe2000f8e10ff */
[----:B0-----:R-:W0:Y:S05]  /*1830*/  LDCU UR4, c[0x0][0x39c] ;  /* 0x00007380ff0477ac */ /* 0x001e2a0008000800 */
[----:B------:R-:W2:Y:S01]  /*1840*/  LDL R8, [R8] ;  /* 0x0000000008087983 */ /* 0x000ea20000100800 */
[----:B------:R-:W-:Y:S01]  /*1850*/  UISETP.GE.U32.AND UP0, UPT, UR18, 0xf, UPT ;  /* 0x0000000f1200788c */ /* 0x000fe2000bf06070 */
[----:B------:R-:W-:Y:S01]  /*1860*/  HFMA2 R9, -RZ, RZ, 0, 0 ;  /* 0x00000000ff097431 */ /* 0x000fe200000001ff */
[C---:B------:R-:W-:Y:S01]  /*1870*/  ISETP.NE.AND P0, PT, R3.reuse, R2, PT ;  /* 0x000000020300720c */ /* 0x040fe20003f05270 */
[----:B0-----:R-:W-:-:S02]  /*1880*/  IMAD R10, R3, UR4, RZ ;  /* 0x00000004030a7c24 */ /* 0x001fc4000f8e02ff */
[----:B------:R-:W-:Y:S02]  /*1890*/  VIADD R3, R3, 0x1 ;  /* 0x0000000103037836 */ /* 0x000fe40000000000 */
[----:B--2---:R-:W-:-:S05]  /*18a0*/  IMAD R11, R8, UR4, RZ ;  /* 0x00000004080b7c24 */ /* 0x004fca000f8e02ff */
[----:B------:R-:W-:Y:S01]  /*18b0*/  SHF.R.S32.HI R12, RZ, 0x1f, R11 ;  /* 0x0000001fff0c7819 */ /* 0x000fe2000001140b */
[----:B------:R-:W-:Y:S06]  /*18c0*/  BRA.U !UP0, `(.L_x_146) ;  /* 0x0000000108b07547 */ /* 0x000fec000b800000 */
[----:B------:R-:W-:-:S07]  /*18d0*/  IMAD.MOV.U32 R13, RZ, RZ, RZ ;  /* 0x000000ffff0d7224 */ /* 0x000fce00078e00ff */
.L_x_147:
[----:B0-----:R-:W0:Y:S01]  /*18e0*/  LDCU.64 UR8, c[0x0][0x380] ;  /* 0x00007000ff0877ac */ /* 0x001e220008000a00 */
[----:B------:R-:W-:-:S04]  /*18f0*/  IADD3 R9, P1, PT, R11, R13, RZ ;  /* 0x0000000d0b097210 */ /* 0x000fc80007f3e0ff */
[----:B------:R-:W-:Y:S02]  /*1900*/  IADD3.X R14, PT, PT, RZ, R12, RZ, P1, !PT ;  /* 0x0000000cff0e7210 */ /* 0x000fe40000ffe4ff */
[----:B0-----:R-:W-:-:S04]  /*1910*/  LEA R8, P1, R9, UR8, 0x2 ;  /* 0x0000000809087c11 */ /* 0x001fc8000f8210ff */
[----:B------:R-:W-:-:S05]  /*1920*/  LEA.HI.X R9, R9, UR9, R14, 0x2, P1 ;  /* 0x0000000909097c11 */ /* 0x000fca00088f140e */
[----:B------:R-:W2:Y:S01]  /*1930*/  LDG.E.CONSTANT R14, desc[UR16][R8.64] ;  /* 0x00000010080e7981 */ /* 0x000ea2000c1e9900 */
[----:B------:R-:W-:-:S03]  /*1940*/  IMAD.IADD R15, R10, 0x1, R13 ;  /* 0x000000010a0f7824 */ /* 0x000fc600078e020d */
[----:B------:R-:W3:Y:S02]  /*1950*/  LDG.E.CONSTANT R16, desc[UR16][R8.64+0x4] ;  /* 0x0000041008107981 */ /* 0x000ee4000c1e9900 */
[----:B------:R-:W-:Y:S02]  /*1960*/  LEA R15, R15, UR7, 0x2 ;  /* 0x000000070f0f7c11 */ /* 0x000fe4000f8e10ff */
        /* <DEDUP_REMOVED lines=13> */
[----:B--2---:R0:W-:Y:S04]  /*1a40*/  STL [R15], R14 ;  /* 0x0000000e0f007387 */ /* 0x0041e80000100800 */
[----:B0-----:R-:W2:Y:S01]  /*1a50*/  LDG.E.CONSTANT R14, desc[UR16][R8.64+0x34] ;  /* 0x00003410080e7981 */ /* 0x001ea2000c1e9900 */
[----:B------:R-:W-:-:S03]  /*1a60*/  VIADD R13, R13, 0x10 ;  /* 0x000000100d0d7836 */ /* 0x000fc60000000000 */
[----:B---3--:R0:W-:Y:S04]  /*1a70*/  STL [R15+0x4], R16 ;  /* 0x000004100f007387 */ /* 0x0081e80000100800 */
[----:B----4-:R0:W-:Y:S04]  /*1a80*/  STL [R15+0x8], R24 ;  /* 0x000008180f007387 */ /* 0x0101e80000100800 */
[----:B-----5:R0:W-:Y:S04]  /*1a90*/  STL [R15+0xc], R26 ;  /* 0x00000c1a0f007387 */ /* 0x0201e80000100800 */
        /* <DEDUP_REMOVED lines=10> */
[----:B------:R0:W-:Y:S01]  /*1b40*/  STL [R15+0x3c], R33 ;  /* 0x00003c210f007387 */ /* 0x0001e20000100800 */
[----:B------:R-:W-:-:S03]  /*1b50*/  ISETP.NE.AND P1, PT, R13, UR5, PT ;  /* 0x000000050d007c0c */ /* 0x000fc6000bf25270 */
[----:B--2---:R0:W-:Y:S10]  /*1b60*/  STL [R15+0x34], R14 ;  /* 0x0000340e0f007387 */ /* 0x0041f40000100800 */
[----:B------:R-:W-:Y:S05]  /*1b70*/  @P1 BRA `(.L_x_147) ;  /* 0xfffffffc00581947 */ /* 0x000fea000383ffff */
[----:B------:R-:W-:-:S07]  /*1b80*/  MOV R9, UR5 ;  /* 0x0000000500097c02 */ /* 0x000fce0008000f00 */
.L_x_146:
[----:B------:R-:W-:-:S09]  /*1b90*/  UISETP.NE.AND UP0, UPT, UR21, URZ, UPT ;  /* 0x000000ff1500728c */ /* 0x000fd2000bf05270 */
[----:B------:R-:W-:Y:S05]  /*1ba0*/  BRA.U !UP0, `(.L_x_148) ;  /* 0x00000005081c7547 */ /* 0x000fea000b800000 */
[----:B------:R-:W-:Y:S02]  /*1bb0*/  UISETP.GE.U32.AND UP0, UPT, UR25, 0x7, UPT ;  /* 0x000000071900788c */ /* 0x000fe4000bf06070 */
[----:B------:R-:W-:-:S07]  /*1bc0*/  UISETP.NE.AND UP1, UPT, UR22, URZ, UPT ;  /* 0x000000ff1600728c */ /* 0x000fce000bf25270 */
[----:B------:R-:W-:Y:S05]  /*1bd0*/  BRA.U !UP0, `(.L_x_149) ;  /* 0x0000000108687547 */ /* 0x000fea000b800000 */
        /* <DEDUP_REMOVED lines=13> */
[C---:B------:R-:W-:Y:S01]  /*1cb0*/  IMAD.IADD R16, R10.reuse, 0x1, R9 ;  /* 0x000000010a107824 */ /* 0x040fe200078e0209 */
[----:B------:R-:W-:Y:S01]  /*1cc0*/  IADD3 R8, PT, PT, R10, R9, RZ ;  /* 0x000000090a087210 */ /* 0x000fe20007ffe0ff */
[----:B------:R-:W-:-:S03]  /*1cd0*/  VIADD R9, R9, 0x8 ;  /* 0x0000000809097836 */ /* 0x000fc60000000000 */
[----:B------:R-:W-:Y:S01]  /*1ce0*/  LEA R16, R16, UR7, 0x2 ;  /* 0x0000000710107c11 */ /* 0x000fe2000f8e10ff */
[----:B------:R-:W-:-:S04]  /*1cf0*/  IMAD.U32 R8, R8, 0x4, R1 ;  /* 0x0000000408087824 */ /* 0x000fc800078e0001 */
        /* <DEDUP_REMOVED lines=8> */
.L_x_149:
[----:B------:R-:W-:Y:S05]  /*1d80*/  BRA.U !UP1, `(.L_x_148) ;  /* 0x0000000109a47547 */ /* 0x000fea000b800000 */
[----:B------:R-:W-:Y:S02]  /*1d90*/  UISETP.GE.U32.AND UP0, UPT, UR26, 0x3, UPT ;  /* 0x000000031a00788c */ /* 0x000fe4000bf06070 */
[----:B------:R-:W-:-:S07]  /*1da0*/  UISETP.NE.AND UP1, UPT, UR6, URZ, UPT ;  /* 0x000000ff0600728c */ /* 0x000fce000bf25270 */
[----:B------:R-:W-:Y:S05]  /*1db0*/  BRA.U !UP0, `(.L_x_150) ;  /* 0x0000000108487547 */ /* 0x000fea000b800000 */
[----:B------:R-:W0:Y:S01]  /*1dc0*/  LDCU.64 UR8, c[0x0][0x380] ;  /* 0x00007000ff0877ac */ /* 0x000e220008000a00 */
[----:B-1----:R-:W-:-:S04]  /*1dd0*/  IADD3 R8, P1, PT, R11, R9, RZ ;  /* 0x000000090b087210 */ /* 0x002fc80007f3e0ff */
[----:B------:R-:W-:Y:S02]  /*1de0*/  IADD3.X R13, PT, PT, RZ, R12, RZ, P1, !PT ;  /* 0x0000000cff0d7210 */ /* 0x000fe40000ffe4ff */
[----:B0-----:R-:W-:-:S04]  /*1df0*/  LEA R14, P1, R8, UR8, 0x2 ;  /* 0x00000008080e7c11 */ /* 0x001fc8000f8210ff */
[----:B------:R-:W-:-:S05]  /*1e00*/  LEA.HI.X R15, R8, UR9, R13, 0x2, P1 ;  /* 0x00000009080f7c11 */ /* 0x000fca00088f140d */
[----:B------:R-:W2:Y:S04]  /*1e10*/  LDG.E.CONSTANT R13, desc[UR16][R14.64] ;  /* 0x000000100e0d7981 */ /* 0x000ea8000c1e9900 */
[----:B------:R-:W3:Y:S04]  /*1e20*/  LDG.E.CONSTANT R17, desc[UR16][R14.64+0x4] ;  /* 0x000004100e117981 */ /* 0x000ee8000c1e9900 */
[----:B------:R-:W4:Y:S04]  /*1e30*/  LDG.E.CONSTANT R25, desc[UR16][R14.64+0x8] ;  /* 0x000008100e197981 */ /* 0x000f28000c1e9900 */
[----:B------:R-:W5:Y:S01]  /*1e40*/  LDG.E.CONSTANT R27, desc[UR16][R14.64+0xc] ;  /* 0x00000c100e1b7981 */ /* 0x000f62000c1e9900 */
[----:B------:R-:W-:-:S02]  /*1e50*/  IMAD.IADD R16, R10, 0x1, R9 ;  /* 0x000000010a107824 */ /* 0x000fc400078e0209 */
[----:B------:R-:W-:Y:S02]  /*1e60*/  IMAD.IADD R8, R10, 0x1, R9 ;  /* 0x000000010a087824 */ /* 0x000fe400078e0209 */
[----:B------:R-:W-:Y:S01]  /*1e70*/  VIADD R9, R9, 0x4 ;  /* 0x0000000409097836 */ /* 0x000fe20000000000 */
[----:B------:R-:W-:Y:S02]  /*1e80*/  LEA R16, R16, UR7, 0x2 ;  /* 0x0000000710107c11 */ /* 0x000fe4000f8e10ff */
[----:B------:R-:W-:-:S03]  /*1e90*/  LEA R8, R8, R1, 0x2 ;  /* 0x0000000108087211 */ /* 0x000fc600078e10ff */
[----:B--2---:R2:W-:Y:S04]  /*1ea0*/  STL [R16], R13 ;  /* 0x0000000d10007387 */ /* 0x0045e80000100800 */
[----:B---3--:R2:W-:Y:S04]  /*1eb0*/  STL [R8+0x154], R17 ;  /* 0x0001541108007387 */ /* 0x0085e80000100800 */
[----:B----4-:R2:W-:Y:S04]  /*1ec0*/  STL [R8+0x158], R25 ;  /* 0x0001581908007387 */ /* 0x0105e80000100800 */
[----:B-----5:R2:W-:Y:S02]  /*1ed0*/  STL [R8+0x15c], R27 ;  /* 0x00015c1b08007387 */ /* 0x0205e40000100800 */
.L_x_150:
[----:B------:R-:W-:Y:S05]  /*1ee0*/  BRA.U !UP1, `(.L_x_148) ;  /* 0x00000001094c7547 */ /* 0x000fea000b800000 */
[----:B------:R-:W3:Y:S01]  /*1ef0*/  LDCU.64 UR8, c[0x0][0x380] ;  /* 0x00007000ff0877ac */ /* 0x000ee20008000a00 */
[----:B------:R-:W-:-:S05]  /*1f00*/  IADD3 R11, P1, PT, R11, R9, RZ ;  /* 0x000000090b0b7210 */ /* 0x000fca0007f3e0ff */
[----:B-12---:R-:W-:Y:S01]  /*1f10*/  IMAD.X R8, RZ, RZ, R12, P1 ;  /* 0x000000ffff087224 */ /* 0x006fe200008e060c */
[----:B---3--:R-:W-:-:S04]  /*1f20*/  LEA R12, P1, R11, UR8, 0x2 ;  /* 0x000000080b0c7c11 */ /* 0x008fc8000f8210ff */
[----:B------:R-:W-:-:S05]  /*1f30*/  LEA.HI.X R13, R11, UR9, R8, 0x2, P1 ;  /* 0x000000090b0d7c11 */ /* 0x000fca00088f1408 */
[----:B------:R-:W2:Y:S01]  /*1f40*/  LDG.E.CONSTANT R8, desc[UR16][R12.64] ;  /* 0x000000100c087981 */ /* 0x000ea2000c1e9900 */
[----:B------:R-:W-:Y:S01]  /*1f50*/  IADD3 R11, PT, PT, R10, R9, RZ ;  /* 0x000000090a0b7210 */ /* 0x000fe20007ffe0ff */
[----:B------:R-:W-:-:S03]  /*1f60*/  UISETP.NE.AND UP0, UPT, UR6, 0x1, UPT ;  /* 0x000000010600788c */ /* 0x000fc6000bf05270 */
[----:B------:R-:W-:-:S05]  /*1f70*/  LEA R11, R11, UR7, 0x2 ;  /* 0x000000070b0b7c11 */ /* 0x000fca000f8e10ff */
[----:B--2---:R3:W-:Y:S01]  /*1f80*/  STL [R11], R8 ;  /* 0x000000080b007387 */ /* 0x0047e20000100800 */
[----:B------:R-:W-:Y:S05]  /*1f90*/  BRA.U !UP0, `(.L_x_148) ;  /* 0x0000000108207547 */ /* 0x000fea000b800000 */
[----:B------:R-:W-:Y:S01]  /*1fa0*/  UISETP.NE.AND UP0, UPT, UR6, 0x2, UPT ;  /* 0x000000020600788c */ /* 0x000fe2000bf05270 */
[----:B---3--:R-:W2:Y:S05]  /*1fb0*/  LDG.E.CONSTANT R11, desc[UR16][R12.64+0x4] ;  /* 0x000004100c0b7981 */ /* 0x008eaa000c1e9900 */
[----:B------:R-:W-:-:S13]  /*1fc0*/  PLOP3.LUT P1, PT, PT, PT, UP0, 0x80, 0x8 ;  /* 0x000000000008781c */ /* 0x000fda0003f2f008 */
[----:B0-----:R-:W3:Y:S01]  /*1fd0*/  @P1 LDG.E.CONSTANT R14, desc[UR16][R12.64+0x8] ;  /* 0x000008100c0e1981 */ /* 0x001ee2000c1e9900 */
[----:B------:R-:W-:-:S04]  /*1fe0*/  IMAD.IADD R8, R10, 0x1, R9 ;  /* 0x000000010a087824 */ /* 0x000fc800078e0209 */
[----:B------:R-:W-:-:S05]  /*1ff0*/  IMAD.U32 R8, R8, 0x4, R1 ;  /* 0x0000000408087824 */ /* 0x000fca00078e0001 */
[----:B--2---:R4:W-:Y:S04]  /*2000*/  STL [R8+0x154], R11 ;  /* 0x0001540b08007387 */ /* 0x0049e80000100800 */
[----:B---3--:R4:W-:Y:S02]  /*2010*/  @P1 STL [R8+0x158], R14 ;  /* 0x0001580e08001387 */ /* 0x0089e40000100800 */
.L_x_148:
[----:B------:R-:W-:Y:S05]  /*2020*/  @P0 BRA `(.L_x_151) ;  /* 0xfffffff400fc0947 */ /* 0x000fea000383ffff */
[----:B------:R-:W-:Y:S05]  /*2030*/  BSYNC.RECONVERGENT B2 ;  /* 0x0000000000027941 */ /* 0x000fea0003800200 */
.L_x_145:
[----:B------:R-:W-:Y:S01]  /*2040*/  BSSY.RECONVERGENT B2, `(.L_x_152) ;  /* 0x00000a6000027945 */ /* 0x000fe20003800200 */
[----:B---34-:R-:W-:-:S07]  /*2050*/  MOV R11, RZ ;  /* 0x000000ff000b7202 */ /* 0x018fce0000000f00 */
.L_x_161:
[----:B---3--:R-:W3:Y:S01]  /*2060*/  LDCU UR4, c[0x0][0x39c] ;  /* 0x00007380ff0477ac */ /* 0x008ee20008000800 */
[----:B------:R-:W-:Y:S01]  /*2070*/  BSSY.RECONVERGENT B3, `(.L_x_153) ;  /* 0x000009e000037945 */ /* 0x000fe20003800200 */
[----:B------:R-:W-:Y:S02]  /*2080*/  IMAD R12, R20, R11, RZ ;  /* 0x0000000b140c7224 */ /* 0x000fe400078e02ff */
[----:B------:R-:W-:Y:S02]  /*2090*/  IMAD.MOV.U32 R9, RZ, RZ, RZ ;  /* 0x000000ffff097224 */ /* 0x000fe400078e00ff */
[----:B---3--:R-:W-:-:S07]  /*20a0*/  IMAD R3, R11, UR4, RZ ;  /* 0x000000040b037c24 */ /* 0x008fce000f8e02ff */
.L_x_159:
[----:B------:R-:W1:Y:S01]  /*20b0*/  LDCU UR4, c[0x0][0x39c] ;  /* 0x00007380ff0477ac */ /* 0x000e620008000800 */
[----:B0--3--:R-:W-:Y:S01]  /*20c0*/  CS2R R14, SRZ ;  /* 0x00000000000e7805 */ /* 0x009fe2000001ff00 */
[----:B------:R-:W-:Y:S01]  /*20d0*/  UISETP.GE.U32.AND UP0, UPT, UR18, 0xf, UPT ;  /* 0x0000000f1200788c */ /* 0x000fe2000bf06070 */
[----:B-12---:R-:W-:-:S08]  /*20e0*/  IMAD R13, R9, UR4, RZ ;  /* 0x00000004090d7c24 */ /* 0x006fd0000f8e02ff */
[----:B------:R-:W-:Y:S05]  /*20f0*/  BRA.U !UP0, `(.L_x_154) ;  /* 0x0000000108e87547 */ /* 0x000fea000b800000 */
[----:B------:R-:W-:Y:S02]  /*2100*/  HFMA2 R8, -RZ, RZ, 0, 0 ;  /* 0x00000000ff087431 */ /* 0x000fe400000001ff */
[----:B------:R-:W-:-:S07]  /*2110*/  IMAD.MOV.U32 R15, RZ, RZ, RZ ;  /* 0x000000ffff0f7224 */ /* 0x000fce00078e00ff */
.L_x_155:
[--C-:B------:R-:W-:Y:S02]  /*2120*/  IMAD.IADD R14, R3, 0x1, R8.reuse ;  /* 0x00000001030e7824 */ /* 0x100fe400078e0208 */
[----:B------:R-:W-:-:S03]  /*2130*/  IMAD.IADD R10, R13, 0x1, R8 ;  /* 0x000000010d0a7824 */ /* 0x000fc600078e0208 */
[----:B------:R-:W-:Y:S02]  /*2140*/  LEA R14, R14, UR7, 0x2 ;  /* 0x000000070e0e7c11 */ /* 0x000fe4000f8e10ff */
[----:B------:R-:W-:-:S03]  /*2150*/  LEA R10, R10, UR7, 0x2 ;  /* 0x000000070a0a7c11 */ /* 0x000fc6000f8e10ff */
[----:B------:R-:W2:Y:S04]  /*2160*/  LDL R16, [R14] ;  /* 0x000000000e107983 */ /* 0x000ea80000100800 */
[----:B------:R-:W2:Y:S04]  /*2170*/  LDL R17, [R10] ;  /* 0x000000000a117983 */ /* 0x000ea80000100800 */
[----:B------:R-:W3:Y:S04]  /*2180*/  LDL R31, [R14+0x4] ;  /* 0x000004000e1f7983 */ /* 0x000ee80000100800 */
[----:B------:R-:W3:Y:S04]  /*2190*/  LDL R24, [R10+0x4] ;  /* 0x000004000a187983 */ /* 0x000ee80000100800 */
[----:B------:R-:W4:Y:S04]  /*21a0*/  LDL R33, [R14+0x8] ;  /* 0x000008000e217983 */ /* 0x000f280000100800 */
[----:B------:R-:W4:Y:S04]  /*21b0*/  LDL R34, [R10+0x8] ;  /* 0x000008000a227983 */ /* 0x000f280000100800 */
[----:B------:R-:W5:Y:S04]  /*21c0*/  LDL R25, [R14+0xc] ;  /* 0x00000c000e197983 */ /* 0x000f680000100800 */
[----:B------:R-:W5:Y:S04]  /*21d0*/  LDL R26, [R10+0xc] ;  /* 0x00000c000a1a7983 */ /* 0x000f680000100800 */
[----:B------:R-:W5:Y:S04]  /*21e0*/  LDL R27, [R14+0x10] ;  /* 0x000010000e1b7983 */ /* 0x000f680000100800 */
[----:B------:R-:W5:Y:S04]  /*21f0*/  LDL R28, [R10+0x10] ;  /* 0x000010000a1c7983 */ /* 0x000f680000100800 */
[----:B------:R-:W5:Y:S04]  /*2200*/  LDL R29, [R14+0x14] ;  /* 0x000014000e1d7983 */ /* 0x000f680000100800 */
[----:B------:R-:W5:Y:S04]  /*2210*/  LDL R30, [R10+0x14] ;  /* 0x000014000a1e7983 */ /* 0x000f680000100800 */
[----:B------:R-:W5:Y:S01]  /*2220*/  LDL R32, [R10+0x18] ;  /* 0x000018000a207983 */ /* 0x000f620000100800 */
[----:B--2---:R-:W-:-:S03]  /*2230*/  FFMA R16, R16, R17, R15 ;  /* 0x0000001110107223 */ /* 0x004fc6000000000f */
[----:B------:R-:W2:Y:S04]  /*2240*/  LDL R15, [R14+0x1c] ;  /* 0x00001c000e0f7983 */ /* 0x000ea80000100800 */
[----:B------:R-:W2:Y:S01]  /*2250*/  LDL R17, [R14+0x20] ;  /* 0x000020000e117983 */ /* 0x000ea20000100800 */
[----:B---3--:R-:W-:-:S03]  /*2260*/  FFMA R16, R31, R24, R16 ;  /* 0x000000181f107223 */ /* 0x008fc60000000010 */
[----:B------:R-:W3:Y:S04]  /*2270*/  LDL R31, [R14+0x18] ;  /* 0x000018000e1f7983 */ /* 0x000ee80000100800 */
[----:B------:R-:W2:Y:S01]  /*2280*/  LDL R24, [R10+0x20] ;  /* 0x000020000a187983 */ /* 0x000ea20000100800 */
[----:B----4-:R-:W-:-:S03]  /*2290*/  FFMA R34, R33, R34, R16 ;  /* 0x0000002221227223 */ /* 0x010fc60000000010 */
[----:B------:R-:W2:Y:S04]  /*22a0*/  LDL R16, [R10+0x1c] ;  /* 0x00001c000a107983 */ /* 0x000ea80000100800 */
[----:B------:R-:W4:Y:S01]  /*22b0*/  LDL R33, [R14+0x3c] ;  /* 0x00003c000e217983 */ /* 0x000f220000100800 */
[----:B-----5:R-:W-:-:S03]  /*22c0*/  FFMA R26, R25, R26, R34 ;  /* 0x0000001a191a7223 */ /* 0x020fc60000000022 */
[----:B------:R-:W5:Y:S04]  /*22d0*/  LDL R25, [R14+0x24] ;  /* 0x000024000e197983 */ /* 0x000f680000100800 */
[----:B------:R-:W4:Y:S01]  /*22e0*/  LDL R34, [R10+0x3c] ;  /* 0x00003c000a227983 */ /* 0x000f220000100800 */
[----:B------:R-:W-:-:S03]  /*22f0*/  FFMA R28, R27, R28, R26 ;  /* 0x0000001c1b1c7223 */ /* 0x000fc6000000001a */
[----:B------:R-:W5:Y:S04]  /*2300*/  LDL R26, [R10+0x24] ;  /* 0x000024000a1a7983 */ /* 0x000f680000100800 */
[----:B------:R-:W4:Y:S01]  /*2310*/  LDL R27, [R14+0x28] ;  /* 0x000028000e1b7983 */ /* 0x000f220000100800 */
[----:B------:R-:W-:-:S03]  /*2320*/  FFMA R30, R29, R30, R28 ;  /* 0x0000001e1d1e7223 */ /* 0x000fc6000000001c */
[----:B------:R-:W4:Y:S04]  /*2330*/  LDL R28, [R10+0x28] ;  /* 0x000028000a1c7983 */ /* 0x000f280000100800 */
[----:B------:R-:W4:Y:S01]  /*2340*/  LDL R29, [R14+0x2c] ;  /* 0x00002c000e1d7983 */ /* 0x000f220000100800 */
[----:B---3--:R-:W-:-:S03]  /*2350*/  FFMA R32, R31, R32, R30 ;  /* 0x000000201f207223 */ /* 0x008fc6000000001e */
[----:B------:R-:W3:Y:S04]  /*2360*/  LDL R30, [R10+0x2c] ;  /* 0x00002c000a1e7983 */ /* 0x000ee80000100800 */
[----:B------:R-:W3:Y:S01]  /*2370*/  LDL R31, [R14+0x34] ;  /* 0x000034000e1f7983 */ /* 0x000ee20000100800 */
[----:B--2---:R-:W-:-:S03]  /*2380*/  FFMA R32, R15, R16, R32 ;  /* 0x000000100f207223 */ /* 0x004fc60000000020 */
[----:B------:R-:W2:Y:S04]  /*2390*/  LDL R15, [R14+0x30] ;  /* 0x000030000e0f7983 */ /* 0x000ea80000100800 */
[----:B------:R-:W2:Y:S01]  /*23a0*/  LDL R16, [R10+0x30] ;  /* 0x000030000a107983 */ /* 0x000ea20000100800 */
[----:B------:R-:W-:-:S03]  /*23b0*/  FFMA R36, R17, R24, R32 ;  /* 0x0000001811247223 */ /* 0x000fc60000000020 */
[----:B------:R-:W2:Y:S04]  /*23c0*/  LDL R32, [R10+0x34] ;  /* 0x000034000a207983 */ /* 0x000ea80000100800 */
[----:B------:R-:W2:Y:S04]  /*23d0*/  LDL R17, [R14+0x38] ;  /* 0x000038000e117983 */ /* 0x000ea80000100800 */
[----:B------:R-:W2:Y:S01]  /*23e0*/  LDL R24, [R10+0x38] ;  /* 0x000038000a187983 */ /* 0x000ea20000100800 */
[----:B-----5:R-:W-:Y:S01]  /*23f0*/  FFMA R26, R25, R26, R36 ;  /* 0x0000001a191a7223 */ /* 0x020fe20000000024 */
[----:B------:R-:W-:-:S03]  /*2400*/  IADD3 R8, PT, PT, R8, 0x10, RZ ;  /* 0x0000001008087810 */ /* 0x000fc60007ffe0ff */
[----:B----4-:R-:W-:Y:S01]  /*2410*/  FFMA R26, R27, R28, R26 ;  /* 0x0000001c1b1a7223 */ /* 0x010fe2000000001a */
[----:B------:R-:W-:-:S03]  /*2420*/  ISETP.NE.AND P0, PT, R8, UR5, PT ;  /* 0x0000000508007c0c */ /* 0x000fc6000bf05270 */
[----:B---3--:R-:W-:-:S04]  /*2430*/  FFMA R26, R29, R30, R26 ;  /* 0x0000001e1d1a7223 */ /* 0x008fc8000000001a */
[----:B--2---:R-:W-:-:S04]  /*2440*/  FFMA R16, R15, R16, R26 ;  /* 0x000000100f107223 */ /* 0x004fc8000000001a */
[----:B------:R-:W-:-:S04]  /*2450*/  FFMA R16, R31, R32, R16 ;  /* 0x000000201f107223 */ /* 0x000fc80000000010 */
[----:B------:R-:W-:-:S04]  /*2460*/  FFMA R16, R17, R24, R16 ;  /* 0x0000001811107223 */ /* 0x000fc80000000010 */
[----:B------:R-:W-:Y:S01]  /*2470*/  FFMA R15, R33, R34, R16 ;  /* 0x00000022210f7223 */ /* 0x000fe20000000010 */
[----:B------:R-:W-:Y:S06]  /*2480*/  @P0 BRA `(.L_x_155) ;  /* 0xfffffffc00240947 */ /* 0x000fec000383ffff */
[----:B------:R-:W-:-:S07]  /*2490*/  IMAD.U32 R14, RZ, RZ, UR5 ;  /* 0x00000005ff0e7e24 */ /* 0x000fce000f8e00ff */
.L_x_154:
[----:B------:R-:W-:-:S09]  /*24a0*/  UISETP.NE.AND UP0, UPT, UR21, URZ, UPT ;  /* 0x000000ff1500728c */ /* 0x000fd2000bf05270 */
[----:B------:R-:W-:Y:S05]  /*24b0*/  BRA.U !UP0, `(.L_x_156) ;  /* 0x00000005084c7547 */ /* 0x000fea000b800000 */
[----:B------:R-:W-:Y:S02]  /*24c0*/  UISETP.GE.U32.AND UP0, UPT, UR25, 0x7, UPT ;  /* 0x000000071900788c */ /* 0x000fe4000bf06070 */
[----:B------:R-:W-:-:S07]  /*24d0*/  UISETP.NE.AND UP1, UPT, UR22, URZ, UPT ;  /* 0x000000ff1600728c */ /* 0x000fce000bf25270 */
[----:B------:R-:W-:Y:S05]  /*24e0*/  BRA.U !UP0, `(.L_x_157) ;  /* 0x0000000108847547 */ /* 0x000fea000b800000 */
[----:B------:R-:W-:Y:S01]  /*24f0*/  IMAD.IADD R8, R3, 0x1, R14 ;  /* 0x0000000103087824 */ /* 0x000fe200078e020e */
[----:B------:R-:W-:-:S04]  /*2500*/  IADD3 R10, PT, PT, R13, R14, RZ ;  /* 0x0000000e0d0a7210 */ /* 0x000fc80007ffe0ff */
[----:B------:R-:W-:Y:S02]  /*2510*/  LEA R16, R8, UR7, 0x2 ;  /* 0x0000000708107c11 */ /* 0x000fe4000f8e10ff */
[----:B------:R-:W-:-:S04]  /*2520*/  LEA R17, R10, UR7, 0x2 ;  /* 0x000000070a117c11 */ /* 0x000fc8000f8e10ff */
[----:B------:R-:W2:Y:S04]  /*2530*/  LDL R16, [R16] ;  /* 0x0000000010107983 */ /* 0x000ea80000100800 */
[----:B------:R-:W2:Y:S01]  /*2540*/  LDL R24, [R17] ;  /* 0x0000000011187983 */ /* 0x000ea20000100800 */
[--C-:B------:R-:W-:Y:S02]  /*2550*/  IMAD.IADD R10, R3, 0x1, R14.reuse ;  /* 0x00000001030a7824 */ /* 0x100fe400078e020e */
[----:B------:R-:W-:-:S03]  /*2560*/  IMAD.IADD R8, R13, 0x1, R14 ;  /* 0x000000010d087824 */ /* 0x000fc600078e020e */
[----:B------:R-:W-:Y:S01]  /*2570*/  LEA R34, R10, R1, 0x2 ;  /* 0x000000010a227211 */ /* 0x000fe200078e10ff */
[----:B------:R-:W-:-:S04]  /*2580*/  IMAD.U32 R32, R8, 0x4, R1 ;  /* 0x0000000408207824 */ /* 0x000fc800078e0001 */
        /* <DEDUP_REMOVED lines=13> */
[----:B------:R-:W2:Y:S04]  /*2660*/  LDL R15, [R34+0x16c] ;  /* 0x00016c00220f7983 */ /* 0x000ea80000100800 */
[----:B------:R-:W2:Y:S01]  /*2670*/  LDL R16, [R32+0x16c] ;  /* 0x00016c0020107983 */ /* 0x000ea20000100800 */
[----:B---3--:R-:W-:-:S04]  /*2680*/  FFMA R33, R30, R33, R35 ;  /* 0x000000211e217223 */ /* 0x008fc80000000023 */
[----:B----4-:R-:W-:-:S04]  /*2690*/  FFMA R29, R26, R29, R33 ;  /* 0x0000001d1a1d7223 */ /* 0x010fc80000000021 */
[----:B-----5:R-:W-:-:S04]  /*26a0*/  FFMA R25, R10, R25, R29 ;  /* 0x000000190a197223 */ /* 0x020fc8000000001d */
[----:B------:R-:W-:-:S04]  /*26b0*/  FFMA R17, R8, R17, R25 ;  /* 0x0000001108117223 */ /* 0x000fc80000000019 */
[----:B------:R-:W-:Y:S01]  /*26c0*/  FFMA R17, R28, R31, R17 ;  /* 0x0000001f1c117223 */ /* 0x000fe20000000011 */
[----:B------:R-:W-:-:S03]  /*26d0*/  VIADD R14, R14, 0x8 ;  /* 0x000000080e0e7836 */ /* 0x000fc60000000000 */
[----:B--2---:R-:W-:-:S04]  /*26e0*/  FFMA R24, R24, R27, R17 ;  /* 0x0000001b18187223 */ /* 0x004fc80000000011 */
[----:B------:R-:W-:-:S07]  /*26f0*/  FFMA R15, R15, R16, R24 ;  /* 0x000000100f0f7223 */ /* 0x000fce0000000018 */
.L_x_157:
[----:B------:R-:W-:Y:S05]  /*2700*/  BRA.U !UP1, `(.L_x_156) ;  /* 0x0000000109b87547 */ /* 0x000fea000b800000 */
[----:B------:R-:W-:Y:S02]  /*2710*/  UISETP.GE.U32.AND UP0, UPT, UR26, 0x3, UPT ;  /* 0x000000031a00788c */ /* 0x000fe4000bf06070 */
[----:B------:R-:W-:-:S07]  /*2720*/  UISETP.NE.AND UP1, UPT, UR6, URZ, UPT ;  /* 0x000000ff0600728c */ /* 0x000fce000bf25270 */
[----:B------:R-:W-:Y:S05]  /*2730*/  BRA.U !UP0, `(.L_x_158) ;  /* 0x0000000108547547 */ /* 0x000fea000b800000 */
[--C-:B------:R-:W-:Y:S01]  /*2740*/  IMAD.IADD R17, R13, 0x1, R14.reuse ;  /* 0x000000010d117824 */ /* 0x100fe200078e020e */
[CC--:B------:R-:W-:Y:S01]  /*2750*/  IADD3 R16, PT, PT, R3.reuse, R14.reuse, RZ ;  /* 0x0000000e03107210 */ /* 0x0c0fe20007ffe0ff */
[----:B------:R-:W-:Y:S01]  /*2760*/  IMAD.IADD R8, R3, 0x1, R14 ;  /* 0x0000000103087824 */ /* 0x000fe200078e020e */
[----:B------:R-:W-:Y:S02]  /*2770*/  IADD3 R10, PT, PT, R13, R14, RZ ;  /* 0x0000000e0d0a7210 */ /* 0x000fe40007ffe0ff */
[----:B------:R-:W-:Y:S01]  /*2780*/  LEA R16, R16, UR7, 0x2 ;  /* 0x0000000710107c11 */ /* 0x000fe2000f8e10ff */
[--C-:B------:R-:W-:Y:S01]  /*2790*/  IMAD.U32 R8, R8, 0x4, R1.reuse ;  /* 0x0000000408087824 */ /* 0x100fe200078e0001 */
[----:B------:R-:W-:Y:S01]  /*27a0*/  LEA R17, R17, UR7, 0x2 ;  /* 0x0000000711117c11 */ /* 0x000fe2000f8e10ff */
[----:B------:R-:W-:-:S03]  /*27b0*/  IMAD.U32 R24, R10, 0x4, R1 ;  /* 0x000000040a187824 */ /* 0x000fc600078e0001 */
[----:B------:R-:W2:Y:S04]  /*27c0*/  LDL R16, [R16] ;  /* 0x0000000010107983 */ /* 0x000ea80000100800 */
[----:B------:R-:W2:Y:S04]  /*27d0*/  LDL R17, [R17] ;  /* 0x0000000011117983 */ /* 0x000ea80000100800 */
[----:B------:R-:W3:Y:S04]  /*27e0*/  LDL R10, [R8+0x154] ;  /* 0x00015400080a7983 */ /* 0x000ee80000100800 */
[----:B------:R-:W3:Y:S04]  /*27f0*/  LDL R25, [R24+0x154] ;  /* 0x0001540018197983 */ /* 0x000ee80000100800 */
[----:B------:R-:W4:Y:S04]  /*2800*/  LDL R27, [R8+0x158] ;  /* 0x00015800081b7983 */ /* 0x000f280000100800 */
[----:B------:R-:W4:Y:S04]  /*2810*/  LDL R26, [R24+0x158] ;  /* 0x00015800181a7983 */ /* 0x000f280000100800 */
[----:B------:R-:W5:Y:S04]  /*2820*/  LDL R29, [R8+0x15c] ;  /* 0x00015c00081d7983 */ /* 0x000f680000100800 */
[----:B------:R-:W5:Y:S01]  /*2830*/  LDL R28, [R24+0x15c] ;  /* 0x00015c00181c7983 */ /* 0x000f620000100800 */
[----:B------:R-:W-:Y:S01]  /*2840*/  IADD3 R14, PT, PT, R14, 0x4, RZ ;  /* 0x000000040e0e7810 */ /* 0x000fe20007ffe0ff */
[----:B--2---:R-:W-:-:S04]  /*2850*/  FFMA R15, R16, R17, R15 ;  /* 0x00000011100f7223 */ /* 0x004fc8000000000f */
[----:B---3--:R-:W-:-:S04]  /*2860*/  FFMA R10, R10, R25, R15 ;  /* 0x000000190a0a7223 */ /* 0x008fc8000000000f */
[----:B----4-:R-:W-:-:S04]  /*2870*/  FFMA R10, R27, R26, R10 ;  /* 0x0000001a1b0a7223 */ /* 0x010fc8000000000a */
[----:B-----5:R-:W-:-:S07]  /*2880*/  FFMA R15, R29, R28, R10 ;  /* 0x0000001c1d0f7223 */ /* 0x020fce000000000a */
.L_x_158:
[----:B------:R-:W-:Y:S05]  /*2890*/  BRA.U !UP1, `(.L_x_156) ;  /* 0x0000000109547547 */ /* 0x000fea000b800000 */
[--C-:B------:R-:W-:Y:S02]  /*28a0*/  IMAD.IADD R8, R3, 0x1, R14.reuse ;  /* 0x0000000103087824 */ /* 0x100fe400078e020e */
[----:B------:R-:W-:-:S03]  /*28b0*/  IMAD.IADD R10, R13, 0x1, R14 ;  /* 0x000000010d0a7824 */ /* 0x000fc600078e020e */
[----:B------:R-:W-:Y:S02]  /*28c0*/  LEA R8, R8, UR7, 0x2 ;  /* 0x0000000708087c11 */ /* 0x000fe4000f8e10ff */
[----:B------:R-:W-:-:S04]  /*28d0*/  LEA R10, R10, UR7, 0x2 ;  /* 0x000000070a0a7c11 */ /* 0x000fc8000f8e10ff */
[----:B------:R-:W2:Y:S04]  /*28e0*/  LDL R8, [R8] ;  /* 0x0000000008087983 */ /* 0x000ea80000100800 */
[----:B------:R-:W2:Y:S01]  /*28f0*/  LDL R10, [R10] ;  /* 0x000000000a0a7983 */ /* 0x000ea20000100800 */
[----:B------:R-:W-:Y:S01]  /*2900*/  UISETP.NE.AND UP0, UPT, UR6, 0x1, UPT ;  /* 0x000000010600788c */ /* 0x000fe2000bf05270 */
[----:B--2---:R-:W-:-:S08]  /*2910*/  FFMA R15, R8, R10, R15 ;  /* 0x0000000a080f7223 */ /* 0x004fd0000000000f */
[----:B------:R-:W-:Y:S05]  /*2920*/  BRA.U !UP0, `(.L_x_156) ;  /* 0x0000000108307547 */ /* 0x000fea000b800000 */
[----:B------:R-:W-:Y:S01]  /*2930*/  UISETP.NE.AND UP0, UPT, UR6, 0x2, UPT ;  /* 0x000000020600788c */ /* 0x000fe2000bf05270 */
[----:B------:R-:W-:Y:S01]  /*2940*/  IADD3 R10, PT, PT, R3, R14, RZ ;  /* 0x0000000e030a7210 */ /* 0x000fe20007ffe0ff */
[----:B------:R-:W-:-:S04]  /*2950*/  IMAD.IADD R8, R13, 0x1, R14 ;  /* 0x000000010d087824 */ /* 0x000fc800078e020e */
[----:B------:R-:W-:Y:S01]  /*2960*/  PLOP3.LUT P0, PT, PT, PT, UP0, 0x80, 0x8 ;  /* 0x000000000008781c */ /* 0x000fe20003f0f008 */
[----:B------:R-:W-:Y:S01]  /*2970*/  IMAD.U32 R16, R10, 0x4, R1 ;  /* 0x000000040a107824 */ /* 0x000fe200078e0001 */
[----:B------:R-:W-:-:S04]  /*2980*/  LEA R17, R8, R1, 0x2 ;  /* 0x0000000108117211 */ /* 0x000fc800078e10ff */
[----:B------:R-:W2:Y:S04]  /*2990*/  LDL R8, [R16+0x154] ;  /* 0x0001540010087983 */ /* 0x000ea80000100800 */
[----:B------:R-:W2:Y:S04]  /*29a0*/  LDL R10, [R17+0x154] ;  /* 0x00015400110a7983 */ /* 0x000ea80000100800 */
[----:B------:R-:W3:Y:S04]  /*29b0*/  @P0 LDL R14, [R16+0x158] ;  /* 0x00015800100e0983 */ /* 0x000ee80000100800 */
[----:B------:R-:W3:Y:S01]  /*29c0*/  @P0 LDL R13, [R17+0x158] ;  /* 0x00015800110d0983 */ /* 0x000ee20000100800 */
[----:B--2---:R-:W-:-:S04]  /*29d0*/  FFMA R15, R8, R10, R15 ;  /* 0x0000000a080f7223 */ /* 0x004fc8000000000f */
[----:B---3--:R-:W-:-:S07]  /*29e0*/  @P0 FFMA R15, R14, R13, R15 ;  /* 0x0000000d0e0f0223 */ /* 0x008fce000000000f */
.L_x_156:
[----:B------:R-:W-:Y:S01]  /*29f0*/  IMAD.IADD R8, R12, 0x1, R9 ;  /* 0x000000010c087824 */ /* 0x000fe200078e0209 */
[C---:B------:R-:W-:Y:S01]  /*2a00*/  ISETP.NE.AND P0, PT, R9.reuse, R2, PT ;  /* 0x000000020900720c */ /* 0x040fe20003f05270 */
[----:B------:R-:W-:-:S03]  /*2a10*/  VIADD R9, R9, 0x1 ;  /* 0x0000000109097836 */ /* 0x000fc60000000000 */
[----:B------:R-:W-:-:S05]  /*2a20*/  LEA R8, R8, UR23, 0x2 ;  /* 0x0000001708087c11 */ /* 0x000fca000f8e10ff */
[----:B------:R3:W-:Y:S04]  /*2a30*/  STL [R8], R15 ;  /* 0x0000000f08007387 */ /* 0x0007e80000100800 */
[----:B------:R-:W-:Y:S05]  /*2a40*/  @P0 BRA `(.L_x_159) ;  /* 0xfffffff400980947 */ /* 0x000fea000383ffff */
[----:B------:R-:W-:Y:S05]  /*2a50*/  BSYNC.RECONVERGENT B3 ;  /* 0x0000000000037941 */ /* 0x000fea0003800200 */
.L_x_153:
[----:B------:R-:W-:-:S13]  /*2a60*/  ISETP.NE.AND P0, PT, R11, R2, PT ;  /* 0x000000020b00720c */ /* 0x000fda0003f05270 */
[----:B------:R-:W-:Y:S05]  /*2a70*/  @!P0 BRA `(.L_x_160) ;  /* 0x0000000000088947 */ /* 0x000fea0003800000 */
[----:B------:R-:W-:Y:S01]  /*2a80*/  IADD3 R11, PT, PT, R11, 0x1, RZ ;  /* 0x000000010b0b7810 */ /* 0x000fe20007ffe0ff */
[----:B------:R-:W-:Y:S06]  /*2a90*/  BRA `(.L_x_161) ;  /* 0xfffffff400707947 */ /* 0x000fec000383ffff */
.L_x_160:
[----:B------:R-:W-:Y:S05]  /*2aa0*/  BSYNC.RECONVERGENT B2 ;  /* 0x0000000000027941 */ /* 0x000fea0003800200 */
.L_x_152:
[----:B------:R-:W-:Y:S05]  /*2ab0*/  BRA `(.L_x_162) ;  /* 0x0000000000ec7947 */ /* 0x000fea0003800000 */
.L_x_144:
[C---:B------:R-:W-:Y:S01]  /*2ac0*/  LOP3.LUT P0, RZ, R20.reuse, 0x7, RZ, 0xc0, !PT ;  /* 0x0000000714ff7812 */ /* 0x040fe2000780c0ff */
[----:B------:R-:W-:Y:S01]  /*2ad0*/  IMAD.MOV.U32 R3, RZ, RZ, RZ ;  /* 0x000000ffff037224 */ /* 0x000fe200078e00ff */
[----:B------:R-:W-:-:S11]  /*2ae0*/  LOP3.LUT R11, R20, 0xfffffff8, RZ, 0xc0, !PT ;  /* 0xfffffff8140b7812 */ /* 0x000fd600078ec0ff */
.L_x_171:
[----:B------:R-:W-:Y:S01]  /*2af0*/  ISETP.GE.U32.AND P2, PT, R2, 0x7, PT ;  /* 0x000000070200780c */ /* 0x000fe20003f46070 */
[----:B------:R-:W-:Y:S01]  /*2b00*/  BSSY.RECONVERGENT B2, `(.L_x_163) ;  /* 0x0000017000027945 */ /* 0x000fe20003800200 */
[C---:B------:R-:W-:Y:S01]  /*2b10*/  ISETP.NE.AND P1, PT, R3.reuse, R2, PT ;  /* 0x000000020300720c */ /* 0x040fe20003f25270 */
[----:B------:R-:W-:Y:S01]  /*2b20*/  IMAD R12, R20, R3, RZ ;  /* 0x00000003140c7224 */ /* 0x000fe200078e02ff */
[----:B------:R-:W-:Y:S01]  /*2b30*/  IADD3 R3, PT, PT, R3, 0x1, RZ ;  /* 0x0000000103037810 */ /* 0x000fe20007ffe0ff */
[----:B-1----:R-:W-:-:S08]  /*2b40*/  IMAD.MOV.U32 R9, RZ, RZ, RZ ;  /* 0x000000ffff097224 */ /* 0x002fd000078e00ff */
[----:B0-----:R-:W-:Y:S05]  /*2b50*/  @!P2 BRA `(.L_x_164) ;  /* 0x000000000044a947 */ /* 0x001fea0003800000 */
[----:B------:R-:W-:Y:S01]  /*2b60*/  BSSY.RECONVERGENT B3, `(.L_x_165) ;  /* 0x000000f000037945 */ /* 0x000fe20003800200 */
[----:B------:R-:W-:-:S07]  /*2b70*/  IMAD.MOV.U32 R8, RZ, RZ, RZ ;  /* 0x000000ffff087224 */ /* 0x000fce00078e00ff */
.L_x_166:
[----:B0-----:R-:W-:Y:S01]  /*2b80*/  IMAD.IADD R9, R12, 0x1, R8 ;  /* 0x000000010c097824 */ /* 0x001fe200078e0208 */
[----:B------:R-:W-:-:S04]  /*2b90*/  IADD3 R8, PT, PT, R8, 0x8, RZ ;  /* 0x0000000808087810 */ /* 0x000fc80007ffe0ff */
[----:B------:R-:W-:Y:S02]  /*2ba0*/  LEA R9, R9, UR23, 0x2 ;  /* 0x0000001709097c11 */ /* 0x000fe4000f8e10ff */
[----:B------:R-:W-:-:S03]  /*2bb0*/  ISETP.NE.AND P2, PT, R8, R11, PT ;  /* 0x0000000b0800720c */ /* 0x000fc60003f45270 */
[----:B------:R0:W-:Y:S04]  /*2bc0*/  STL [R9], RZ ;  /* 0x000000ff09007387 */ /* 0x0001e80000100800 */
[----:B------:R0:W-:Y:S04]  /*2bd0*/  STL [R9+0x4], RZ ;  /* 0x000004ff09007387 */ /* 0x0001e80000100800 */
[----:B------:R0:W-:Y:S04]  /*2be0*/  STL [R9+0x8], RZ ;  /* 0x000008ff09007387 */ /* 0x0001e80000100800 */
[----:B------:R0:W-:Y:S04]  /*2bf0*/  STL [R9+0xc], RZ ;  /* 0x00000cff09007387 */ /* 0x0001e80000100800 */
[----:B------:R0:W-:Y:S04]  /*2c00*/  STL [R9+0x10], RZ ;  /* 0x000010ff09007387 */ /* 0x0001e80000100800 */
[----:B------:R0:W-:Y:S04]  /*2c10*/  STL [R9+0x14], RZ ;  /* 0x000014ff09007387 */ /* 0x0001e80000100800 */
[----:B------:R0:W-:Y:S04]  /*2c20*/  STL [R9+0x18], RZ ;  /* 0x000018ff09007387 */ /* 0x0001e80000100800 */
[----:B------:R0:W-:Y:S01]  /*2c30*/  STL [R9+0x1c], RZ ;  /* 0x00001cff09007387 */ /* 0x0001e20000100800 */
[----:B------:R-:W-:Y:S05]  /*2c40*/  @P2 BRA `(.L_x_166) ;  /* 0xfffffffc00cc2947 */ /* 0x000fea000383ffff */
[----:B------:R-:W-:Y:S05]  /*2c50*/  BSYNC.RECONVERGENT B3 ;  /* 0x0000000000037941 */ /* 0x000fea0003800200 */
.L_x_165:
[----:B0-----:R-:W-:-:S07]  /*2c60*/  IMAD.MOV.U32 R9, RZ, RZ, R11 ;  /* 0x000000ffff097224 */ /* 0x001fce00078e000b */
.L_x_164:
[----:B------:R-:W-:Y:S05]  /*2c70*/  BSYNC.RECONVERGENT B2 ;  /* 0x0000000000027941 */ /* 0x000fea0003800200 */
.L_x_163:
[----:B------:R-:W-:Y:S04]  /*2c80*/  BSSY.RECONVERGENT B2, `(.L_x_167) ;  /* 0x000001d000027945 */ /* 0x000fe80003800200 */
[----:B------:R-:W-:Y:S05]  /*2c90*/  @!P0 BRA `(.L_x_168) ;  /* 0x00000000006c8947 */ /* 0x000fea0003800000 */
[----:B------:R-:W-:Y:S01]  /*2ca0*/  ISETP.GE.U32.AND P2, PT, R6, 0x3, PT ;  /* 0x000000030600780c */ /* 0x000fe20003f46070 */
[----:B------:R-:W-:Y:S01]  /*2cb0*/  BSSY.RECONVERGENT B3, `(.L_x_169) ;  /* 0x000000c000037945 */ /* 0x000fe20003800200 */
[----:B------:R-:W-:-:S11]  /*2cc0*/  LOP3.LUT P3, RZ, R4, 0x3, RZ, 0xc0, !PT ;  /* 0x0000000304ff7812 */ /* 0x000fd6000786c0ff */
[----:B------:R-:W-:Y:S05]  /*2cd0*/  @!P2 BRA `(.L_x_170) ;  /* 0x000000000024a947 */ /* 0x000fea0003800000 */
[C---:B------:R-:W-:Y:S01]  /*2ce0*/  IMAD.IADD R10, R12.reuse, 0x1, R9 ;  /* 0x000000010c0a7824 */ /* 0x040fe200078e0209 */
[----:B------:R-:W-:Y:S01]  /*2cf0*/  IADD3 R8, PT, PT, R12, R9, RZ ;  /* 0x000000090c087210 */ /* 0x000fe20007ffe0ff */
[----:B------:R-:W-:-:S03]  /*2d00*/  VIADD R9, R9, 0x4 ;  /* 0x0000000409097836 */ /* 0x000fc60000000000 */
[----:B------:R-:W-:Y:S01]  /*2d10*/  LEA R10, R10, UR23, 0x2 ;  /* 0x000000170a0a7c11 */ /* 0x000fe2000f8e10ff */
[----:B------:R-:W-:-:S04]  /*2d20*/  IMAD.U32 R8, R8, 0x4, R1 ;  /* 0x0000000408087824 */ /* 0x000fc800078e0001 */
[----:B------:R0:W-:Y:S04]  /*2d30*/  STL [R10], RZ ;  /* 0x000000ff0a007387 */ /* 0x0001e80000100800 */
[----:B------:R0:W-:Y:S04]  /*2d40*/  STL [R8+0xb54], RZ ;  /* 0x000b54ff08007387 */ /* 0x0001e80000100800 */
[----:B------:R0:W-:Y:S04]  /*2d50*/  STL [R8+0xb58], RZ ;  /* 0x000b58ff08007387 */ /* 0x0001e80000100800 */
[----:B------:R0:W-:Y:S02]  /*2d60*/  STL [R8+0xb5c], RZ ;  /* 0x000b5cff08007387 */ /* 0x0001e40000100800 */
.L_x_170:
[----:B------:R-:W-:Y:S05]  /*2d70*/  BSYNC.RECONVERGENT B3 ;  /* 0x0000000000037941 */ /* 0x000fea0003800200 */
.L_x_169:
[----:B------:R-:W-:Y:S05]  /*2d80*/  @!P3 BRA `(.L_x_168) ;  /* 0x000000000030b947 */ /* 0x000fea0003800000 */
[C---:B------:R-:W-:Y:S02]  /*2d90*/  LOP3.LUT P3, RZ, R18.reuse, 0x3, RZ, 0xc0, !PT ;  /* 0x0000000312ff7812 */ /* 0x040fe4000786c0ff */
[----:B------:R-:W-:-:S11]  /*2da0*/  LOP3.LUT P2, RZ, R18, 0x1, RZ, 0xc0, !PT ;  /* 0x0000000112ff7812 */ /* 0x000fd6000784c0ff */
[C---:B0-----:R-:W-:Y:S01]  /*2db0*/  @P3 IADD3 R10, PT, PT, R12.reuse, R9, RZ ;  /* 0x000000090c0a3210 */ /* 0x041fe20007ffe0ff */
[----:B------:R-:W-:Y:S02]  /*2dc0*/  @P3 IMAD.IADD R8, R12, 0x1, R9 ;  /* 0x000000010c083824 */ /* 0x000fe400078e0209 */
[----:B------:R-:W-:Y:S01]  /*2dd0*/  @P3 VIADD R9, R9, 0x2 ;  /* 0x0000000209093836 */ /* 0x000fe20000000000 */
[----:B------:R-:W-:Y:S01]  /*2de0*/  @P3 LEA R10, R10, UR23, 0x2 ;  /* 0x000000170a0a3c11 */ /* 0x000fe2000f8e10ff */
[----:B------:R-:W-:-:S03]  /*2df0*/  @P3 IMAD.U32 R8, R8, 0x4, R1 ;  /* 0x0000000408083824 */ /* 0x000fc600078e0001 */
[----:B------:R-:W-:Y:S01]  /*2e00*/  @!P2 IADD3 R9, PT, PT, R12, R9, RZ ;  /* 0x000000090c09a210 */ /* 0x000fe20007ffe0ff */
[----:B------:R1:W-:Y:S03]  /*2e10*/  @P3 STL [R10], RZ ;  /* 0x000000ff0a003387 */ /* 0x0003e60000100800 */
[----:B------:R-:W-:Y:S01]  /*2e20*/  @!P2 LEA R9, R9, UR23, 0x2 ;  /* 0x000000170909ac11 */ /* 0x000fe2000f8e10ff */
[----:B------:R1:W-:Y:S04]  /*2e30*/  @P3 STL [R8+0xb54], RZ ;  /* 0x000b54ff08003387 */ /* 0x0003e80000100800 */
[----:B------:R1:W-:Y:S02]  /*2e40*/  @!P2 STL [R9], RZ ;  /* 0x000000ff0900a387 */ /* 0x0003e40000100800 */
.L_x_168:
[----:B------:R-:W-:Y:S05]  /*2e50*/  BSYNC.RECONVERGENT B2 ;  /* 0x0000000000027941 */ /* 0x000fea0003800200 */
.L_x_167:
[----:B------:R-:W-:Y:S05]  /*2e60*/  @P1 BRA `(.L_x_171) ;  /* 0xfffffffc00201947 */ /* 0x000fea000383ffff */
.L_x_162:
[----:B------:R-:W-:Y:S05]  /*2e70*/  BSYNC.RECONVERGENT B1 ;  /* 0x0000000000017941 */ /* 0x000fea0003800200 */
.L_x_143:
[----:B------:R-:W2:Y:S01]  /*2e80*/  LDCU UR4, c[0x0][0x39c] ;  /* 0x00007380ff0477ac */ /* 0x000ea20008000800 */
[----:B------:R-:W-:Y:S01]  /*2e90*/  BSSY.RECONVERGENT B1, `(.L_x_172) ;  /* 0x00000be000017945 */ /* 0x000fe20003800200 */
[----:B--2---:R-:W-:-:S09]  /*2ea0*/  UISETP.GE.AND UP0, UPT, UR4, 0x1, UPT ;  /* 0x000000010400788c */ /* 0x004fd2000bf06270 */
[----:B------:R-:W-:Y:S05]  /*2eb0*/  BRA.U !UP0, `(.L_x_173) ;  /* 0x0000000908547547 */ /* 0x000fea000b800000 */
[----:B------:R-:W-:Y:S01]  /*2ec0*/  BSSY.RECONVERGENT B2, `(.L_x_174) ;  /* 0x0000093000027945 */ /* 0x000fe20003800200 */
[----:B------:R-:W-:-:S07]  /*2ed0*/  IMAD.MOV.U32 R3, RZ, RZ, RZ ;  /* 0x000000ffff037224 */ /* 0x000fce00078e00ff */
.L_x_181:
[----:B------:R-:W0:Y:S01]  /*2ee0*/  LDCU UR4, c[0x0][0x39c] ;  /* 0x00007380ff0477ac */ /* 0x000e220008000800 */
[----:B------:R-:W-:Y:S01]  /*2ef0*/  MOV R14, RZ ;  /* 0x000000ff000e7202 */ /* 0x000fe20000000f00 */
[----:B-1----:R-:W-:Y:S01]  /*2f00*/  IMAD.MOV.U32 R9, RZ, RZ, RZ ;  /* 0x000000ffff097224 */ /* 0x002fe200078e00ff */
[----:B------:R-:W-:Y:S01]  /*2f10*/  UISETP.GE.U32.AND UP0, UPT, UR18, 0xf, UPT ;  /* 0x0000000f1200788c */ /* 0x000fe2000bf06070 */
[----:B0-----:R-:W-:-:S08]  /*2f20*/  IMAD R10, R3, UR4, RZ ;  /* 0x00000004030a7c24 */ /* 0x001fd0000f8e02ff */
[----:B------:R-:W-:Y:S05]  /*2f30*/  BRA.U !UP0, `(.L_x_175) ;  /* 0x0000000108e47547 */ /* 0x000fea000b800000 */
[----:B------:R-:W-:Y:S02]  /*2f40*/  HFMA2 R11, -RZ, RZ, 0, 0 ;  /* 0x00000000ff0b7431 */ /* 0x000fe400000001ff */
[----:B------:R-:W-:-:S07]  /*2f50*/  IMAD.MOV.U32 R14, RZ, RZ, RZ ;  /* 0x000000ffff0e7224 */ /* 0x000fce00078e00ff */
.L_x_176:
[----:B------:R-:W-:Y:S02]  /*2f60*/  IMAD.IADD R12, R10, 0x1, R11 ;  /* 0x000000010a0c7824 */ /* 0x000fe400078e020b */
[----:B---3--:R-:W-:-:S03]  /*2f70*/  IMAD.WIDE.U32 R8, R11, 0x4, R22 ;  /* 0x000000040b087825 */ /* 0x008fc600078e0016 */
[----:B------:R-:W-:Y:S02]  /*2f80*/  LEA R12, R12, UR7, 0x2 ;  /* 0x000000070c0c7c11 */ /* 0x000fe4000f8e10ff */
[----:B------:R-:W2:Y:S04]  /*2f90*/  LDG.E.CONSTANT R15, desc[UR16][R8.64] ;  /* 0x00000010080f7981 */ /* 0x000ea8000c1e9900 */
[----:B------:R-:W2:Y:S04]  /*2fa0*/  LDL R13, [R12] ;  /* 0x000000000c0d7983 */ /* 0x000ea80000100800 */
[----:B------:R-:W3:Y:S04]  /*2fb0*/  LDG.E.CONSTANT R31, desc[UR16][R8.64+0x4] ;  /* 0x00000410081f7981 */ /* 0x000ee8000c1e9900 */
[----:B------:R-:W3:Y:S04]  /*2fc0*/  LDL R32, [R12+0x4] ;  /* 0x000004000c207983 */ /* 0x000ee80000100800 */
[----:B------:R-:W4:Y:S04]  /*2fd0*/  LDG.E.CONSTANT R33, desc[UR16][R8.64+0x8] ;  /* 0x0000081008217981 */ /* 0x000f28000c1e9900 */
[----:B------:R-:W4:Y:S04]  /*2fe0*/  LDL R34, [R12+0x8] ;  /* 0x000008000c227983 */ /* 0x000f280000100800 */
[----:B------:R-:W5:Y:S04]  /*2ff0*/  LDG.E.CONSTANT R17, desc[UR16][R8.64+0xc] ;  /* 0x00000c1008117981 */ /* 0x000f68000c1e9900 */
[----:B------:R-:W5:Y:S04]  /*3000*/  LDL R24, [R12+0xc] ;  /* 0x00000c000c187983 */ /* 0x000f680000100800 */
[----:B------:R-:W5:Y:S04]  /*3010*/  LDG.E.CONSTANT R25, desc[UR16][R8.64+0x10] ;  /* 0x0000101008197981 */ /* 0x000f68000c1e9900 */
[----:B------:R-:W5:Y:S04]  /*3020*/  LDL R26, [R12+0x10] ;  /* 0x000010000c1a7983 */ /* 0x000f680000100800 */
[----:B------:R-:W5:Y:S04]  /*3030*/  LDG.E.CONSTANT R28, desc[UR16][R8.64+0x14] ;  /* 0x00001410081c7981 */ /* 0x000f68000c1e9900 */
[----:B------:R-:W5:Y:S04]  /*3040*/  LDL R27, [R12+0x14] ;  /* 0x000014000c1b7983 */ /* 0x000f680000100800 */
[----:B------:R-:W5:Y:S04]  /*3050*/  LDG.E.CONSTANT R29, desc[UR16][R8.64+0x18] ;  /* 0x00001810081d7981 */ /* 0x000f68000c1e9900 */
[----:B------:R-:W5:Y:S04]  /*3060*/  LDL R30, [R12+0x18] ;  /* 0x000018000c1e7983 */ /* 0x000f680000100800 */
[----:B------:R-:W5:Y:S01]  /*3070*/  LDG.E.CONSTANT R16, desc[UR16][R8.64+0x1c] ;  /* 0x00001c1008107981 */ /* 0x000f62000c1e9900 */
[----:B--2---:R-:W-:-:S03]  /*3080*/  FFMA R13, R13, R15, R14 ;  /* 0x0000000f0d0d7223 */ /* 0x004fc6000000000e */
[----:B------:R-:W2:Y:S04]  /*3090*/  LDL R15, [R12+0x1c] ;  /* 0x00001c000c0f7983 */ /* 0x000ea80000100800 */
[----:B------:R-:W2:Y:S01]  /*30a0*/  LDL R14, [R12+0x20] ;  /* 0x000020000c0e7983 */ /* 0x000ea20000100800 */
[----:B---3--:R-:W-:-:S04]  /*30b0*/  FFMA R13, R32, R31, R13 ;  /* 0x0000001f200d7223 */ /* 0x008fc8000000000d */
[----:B----4-:R-:W-:Y:S02]  /*30c0*/  FFMA R33, R34, R33, R13 ;  /* 0x0000002122217223 */ /* 0x010fe4000000000d */
[----:B------:R-:W3:Y:S04]  /*30d0*/  LDG.E.CONSTANT R13, desc[UR16][R8.64+0x20] ;  /* 0x00002010080d7981 */ /* 0x000ee8000c1e9900 */
[----:B------:R-:W4:Y:S01]  /*30e0*/  LDL R34, [R12+0x3c] ;  /* 0x00003c000c227983 */ /* 0x000f220000100800 */
[----:B-----5:R-:W-:-:S03]  /*30f0*/  FFMA R33, R24, R17, R33 ;  /* 0x0000001118217223 */ /* 0x020fc60000000021 */
[----:B------:R-:W5:Y:S04]  /*3100*/  LDG.E.CONSTANT R24, desc[UR16][R8.64+0x24] ;  /* 0x0000241008187981 */ /* 0x000f68000c1e9900 */
[----:B------:R-:W5:Y:S01]  /*3110*/  LDL R17, [R12+0x24] ;  /* 0x000024000c117983 */ /* 0x000f620000100800 */
[----:B------:R-:W-:-:S03]  /*3120*/  FFMA R32, R26, R25, R33 ;  /* 0x000000191a207223 */ /* 0x000fc60000000021 */
[----:B------:R-:W4:Y:S04]  /*3130*/  LDG.E.CONSTANT R26, desc[UR16][R8.64+0x28] ;  /* 0x00002810081a7981 */ /* 0x000f28000c1e9900 */
[----:B------:R-:W4:Y:S01]  /*3140*/  LDL R25, [R12+0x28] ;  /* 0x000028000c197983 */ /* 0x000f220000100800 */
[----:B------:R-:W-:-:S03]  /*3150*/  FFMA R31, R27, R28, R32 ;  /* 0x0000001c1b1f7223 */ /* 0x000fc60000000020 */
[----:B------:R-:W4:Y:S04]  /*3160*/  LDG.E.CONSTANT R28, desc[UR16][R8.64+0x2c] ;  /* 0x00002c10081c7981 */ /* 0x000f28000c1e9900 */
[----:B------:R-:W4:Y:S01]  /*3170*/  LDL R27, [R12+0x2c] ;  /* 0x00002c000c1b7983 */ /* 0x000f220000100800 */
[----:B------:R-:W-:-:S03]  /*3180*/  FFMA R32, R30, R29, R31 ;  /* 0x0000001d1e207223 */ /* 0x000fc6000000001f */
[----:B------:R-:W4:Y:S04]  /*3190*/  LDG.E.CONSTANT R30, desc[UR16][R8.64+0x30] ;  /* 0x00003010081e7981 */ /* 0x000f28000c1e9900 */
[----:B------:R-:W4:Y:S04]  /*31a0*/  LDL R29, [R12+0x30] ;  /* 0x000030000c1d7983 */ /* 0x000f280000100800 */
[----:B------:R-:W4:Y:S04]  /*31b0*/  LDL R31, [R12+0x34] ;  /* 0x000034000c1f7983 */ /* 0x000f280000100800 */
[----:B------:R-:W4:Y:S01]  /*31c0*/  LDG.E.CONSTANT R33, desc[UR16][R8.64+0x3c] ;  /* 0x00003c1008217981 */ /* 0x000f22000c1e9900 */
[----:B--2---:R-:W-:-:S03]  /*31d0*/  FFMA R35, R15, R16, R32 ;  /* 0x000000100f237223 */ /* 0x004fc60000000020 */
[----:B------:R-:W2:Y:S04]  /*31e0*/  LDG.E.CONSTANT R32, desc[UR16][R8.64+0x34] ;  /* 0x0000341008207981 */ /* 0x000ea8000c1e9900 */
[----:B------:R-:W2:Y:S04]  /*31f0*/  LDG.E.CONSTANT R16, desc[UR16][R8.64+0x38] ;  /* 0x0000381008107981 */ /* 0x000ea8000c1e9900 */
[----:B------:R-:W2:Y:S01]  /*3200*/  LDL R15, [R12+0x38] ;  /* 0x000038000c0f7983 */ /* 0x000ea20000100800 */
[----:B---3--:R-:W-:Y:S01]  /*3210*/  FFMA R14, R14, R13, R35 ;  /* 0x0000000d0e0e7223 */ /* 0x008fe20000000023 */
[----:B------:R-:W-:-:S03]  /*3220*/  VIADD R11, R11, 0x10 ;  /* 0x000000100b0b7836 */ /* 0x000fc60000000000 */
[----:B-----5:R-:W-:Y:S02]  /*3230*/  FFMA R14, R17, R24, R14 ;  /* 0x00000018110e7223 */ /* 0x020fe4000000000e */
[----:B------:R-:W-:Y:S02]  /*3240*/  ISETP.NE.AND P0, PT, R11, UR5, PT ;  /* 0x000000050b007c0c */ /* 0x000fe4000bf05270 */
[----:B----4-:R-:W-:-:S04]  /*3250*/  FFMA R14, R25, R26, R14 ;  /* 0x0000001a190e7223 */ /* 0x010fc8000000000e */
[----:B------:R-:W-:-:S04]  /*3260*/  FFMA R14, R27, R28, R14 ;  /* 0x0000001c1b0e7223 */ /* 0x000fc8000000000e */
[----:B------:R-:W-:-:S04]  /*3270*/  FFMA R14, R29, R30, R14 ;  /* 0x0000001e1d0e7223 */ /* 0x000fc8000000000e */
[----:B--2---:R-:W-:-:S04]  /*3280*/  FFMA R14, R31, R32, R14 ;  /* 0x000000201f0e7223 */ /* 0x004fc8000000000e */
[----:B------:R-:W-:-:S04]  /*3290*/  FFMA R15, R15, R16, R14 ;  /* 0x000000100f0f7223 */ /* 0x000fc8000000000e */
[----:B------:R-:W-:Y:S01]  /*32a0*/  FFMA R14, R34, R33, R15 ;  /* 0x00000021220e7223 */ /* 0x000fe2000000000f */
[----:B------:R-:W-:Y:S06]  /*32b0*/  @P0 BRA `(.L_x_176) ;  /* 0xfffffffc00280947 */ /* 0x000fec000383ffff */
[----:B------:R-:W-:-:S07]  /*32c0*/  MOV R9, UR5 ;  /* 0x0000000500097c02 */ /* 0x000fce0008000f00 */
.L_x_175:
[----:B------:R-:W-:-:S09]  /*32d0*/  UISETP.NE.AND UP0, UPT, UR21, URZ, UPT ;  /* 0x000000ff1500728c */ /* 0x000fd2000bf05270 */
[----:B------:R-:W-:Y:S05]  /*32e0*/  BRA.U !UP0, `(.L_x_177) ;  /* 0x0000000508287547 */ /* 0x000fea000b800000 */
[----:B------:R-:W-:Y:S02]  /*32f0*/  UISETP.GE.U32.AND UP0, UPT, UR25, 0x7, UPT ;  /* 0x000000071900788c */ /* 0x000fe4000bf06070 */
[----:B------:R-:W-:-:S07]  /*3300*/  UISETP.NE.AND UP1, UPT, UR22, URZ, UPT ;  /* 0x000000ff1600728c */ /* 0x000fce000bf25270 */
[----:B------:R-:W-:Y:S05]  /*3310*/  BRA.U !UP0, `(.L_x_178) ;  /* 0x0000000108787547 */ /* 0x000fea000b800000 */
[C-C-:B------:R-:W-:Y:S02]  /*3320*/  IMAD.IADD R11, R10.reuse, 0x1, R9.reuse ;  /* 0x000000010a0b7824 */ /* 0x140fe400078e0209 */
[----:B---3--:R-:W-:Y:S02]  /*3330*/  IMAD.IADD R8, R10, 0x1, R9 ;  /* 0x000000010a087824 */ /* 0x008fe400078e0209 */
[----:B------:R-:W-:Y:S01]  /*3340*/  IMAD.WIDE.U32 R12, R9, 0x4, R22 ;  /* 0x00000004090c7825 */ /* 0x000fe200078e0016 */
[----:B------:R-:W-:Y:S02]  /*3350*/  LEA R17, R11, UR7, 0x2 ;  /* 0x000000070b117c11 */ /* 0x000fe4000f8e10ff */
[----:B------:R-:W-:Y:S02]  /*3360*/  LEA R35, R8, R1, 0x2 ;  /* 0x0000000108237211 */ /* 0x000fe400078e10ff */
        /* <DEDUP_REMOVED lines=14> */
[----:B------:R-:W5:Y:S04]  /*3450*/  LDG.E.CONSTANT R26, desc[UR16][R12.64+0x1c] ;  /* 0x00001c100c1a7981 */ /* 0x000f68000c1e9900 */
[----:B------:R-:W5:Y:S01]  /*3460*/  LDL R17, [R35+0x16c] ;  /* 0x00016c0023117983 */ /* 0x000f620000100800 */
[----:B------:R-:W-:-:S02]  /*3470*/  VIADD R9, R9, 0x8 ;  /* 0x0000000809097836 */ /* 0x000fc40000000000 */
        /* <DEDUP_REMOVED lines=8> */
.L_x_178:
[----:B------:R-:W-:Y:S05]  /*3500*/  BRA.U !UP1, `(.L_x_177) ;  /* 0x0000000109a07547 */ /* 0x000fea000b800000 */
[----:B------:R-:W-:Y:S02]  /*3510*/  UISETP.GE.U32.AND UP0, UPT, UR26, 0x3, UPT ;  /* 0x000000031a00788c */ /* 0x000fe4000bf06070 */
[----:B------:R-:W-:-:S07]  /*3520*/  UISETP.NE.AND UP1, UPT, UR6, URZ, UPT ;  /* 0x000000ff0600728c */ /* 0x000fce000bf25270 */
[----:B------:R-:W-:Y:S05]  /*3530*/  BRA.U !UP0, `(.L_x_179) ;  /* 0x0000000108487547 */ /* 0x000fea000b800000 */
[C---:B------:R-:W-:Y:S01]  /*3540*/  IMAD.IADD R11, R10.reuse, 0x1, R9 ;  /* 0x000000010a0b7824 */ /* 0x040fe200078e0209 */
[----:B---3--:R-:W-:Y:S01]  /*3550*/  IADD3 R8, PT, PT, R10, R9, RZ ;  /* 0x000000090a087210 */ /* 0x008fe20007ffe0ff */
[----:B------:R-:W-:-:S03]  /*3560*/  IMAD.WIDE.U32 R12, R9, 0x4, R22 ;  /* 0x00000004090c7825 */ /* 0x000fc600078e0016 */
[----:B------:R-:W-:Y:S01]  /*3570*/  LEA R11, R11, UR7, 0x2 ;  /* 0x000000070b0b7c11 */ /* 0x000fe2000f8e10ff */
[----:B------:R-:W-:Y:S01]  /*3580*/  IMAD.U32 R15, R8, 0x4, R1 ;  /* 0x00000004080f7824 */ /* 0x000fe200078e0001 */
[----:B------:R-:W2:Y:S04]  /*3590*/  LDG.E.CONSTANT R16, desc[UR16][R12.64+0x4] ;  /* 0x000004100c107981 */ /* 0x000ea8000c1e9900 */
[----:B------:R-:W3:Y:S04]  /*35a0*/  LDG.E.CONSTANT R8, desc[UR16][R12.64] ;  /* 0x000000100c087981 */ /* 0x000ee8000c1e9900 */
[----:B------:R-:W3:Y:S04]  /*35b0*/  LDL R11, [R11] ;  /* 0x000000000b0b7983 */ /* 0x000ee80000100800 */
[----:B------:R-:W2:Y:S04]  /*35c0*/  LDL R17, [R15+0x154] ;  /* 0x000154000f117983 */ /* 0x000ea80000100800 */
[----:B------:R-:W4:Y:S04]  /*35d0*/  LDG.E.CONSTANT R24, desc[UR16][R12.64+0x8] ;  /* 0x000008100c187981 */ /* 0x000f28000c1e9900 */
[----:B------:R-:W4:Y:S04]  /*35e0*/  LDL R25, [R15+0x158] ;  /* 0x000158000f197983 */ /* 0x000f280000100800 */
[----:B------:R-:W5:Y:S04]  /*35f0*/  LDG.E.CONSTANT R26, desc[UR16][R12.64+0xc] ;  /* 0x00000c100c1a7981 */ /* 0x000f68000c1e9900 */
[----:B------:R-:W5:Y:S01]  /*3600*/  LDL R27, [R15+0x15c] ;  /* 0x00015c000f1b7983 */ /* 0x000f620000100800 */
[----:B------:R-:W-:-:S02]  /*3610*/  VIADD R9, R9, 0x4 ;  /* 0x0000000409097836 */ /* 0x000fc40000000000 */
[----:B---3--:R-:W-:-:S04]  /*3620*/  FFMA R8, R11, R8, R14 ;  /* 0x000000080b087223 */ /* 0x008fc8000000000e */
[----:B--2---:R-:W-:-:S04]  /*3630*/  FFMA R8, R17, R16, R8 ;  /* 0x0000001011087223 */ /* 0x004fc80000000008 */
[----:B----4-:R-:W-:-:S04]  /*3640*/  FFMA R8, R25, R24, R8 ;  /* 0x0000001819087223 */ /* 0x010fc80000000008 */
[----:B-----5:R-:W-:-:S07]  /*3650*/  FFMA R14, R27, R26, R8 ;  /* 0x0000001a1b0e7223 */ /* 0x020fce0000000008 */
.L_x_179:
[----:B------:R-:W-:Y:S05]  /*3660*/  BRA.U !UP1, `(.L_x_177) ;  /* 0x0000000109487547 */ /* 0x000fea000b800000 */
[----:B---3--:R-:W-:Y:S01]  /*3670*/  IADD3 R8, PT, PT, R10, R9, RZ ;  /* 0x000000090a087210 */ /* 0x008fe20007ffe0ff */
[----:B------:R-:W-:-:S03]  /*3680*/  IMAD.WIDE.U32 R12, R9, 0x4, R22 ;  /* 0x00000004090c7825 */ /* 0x000fc600078e0016 */
[----:B------:R-:W-:Y:S02]  /*3690*/  LEA R8, R8, UR7, 0x2 ;  /* 0x0000000708087c11 */ /* 0x000fe4000f8e10ff */
[----:B------:R-:W2:Y:S04]  /*36a0*/  LDG.E.CONSTANT R15, desc[UR16][R12.64] ;  /* 0x000000100c0f7981 */ /* 0x000ea8000c1e9900 */
[----:B------:R-:W2:Y:S01]  /*36b0*/  LDL R11, [R8] ;  /* 0x00000000080b7983 */ /* 0x000ea20000100800 */
[----:B------:R-:W-:Y:S01]  /*36c0*/  UISETP.NE.AND UP0, UPT, UR6, 0x1, UPT ;  /* 0x000000010600788c */ /* 0x000fe2000bf05270 */
[----:B--2---:R-:W-:-:S08]  /*36d0*/  FFMA R14, R11, R15, R14 ;  /* 0x0000000f0b0e7223 */ /* 0x004fd0000000000e */
[----:B------:R-:W-:Y:S05]  /*36e0*/  BRA.U !UP0, `(.L_x_177) ;  /* 0x0000000108287547 */ /* 0x000fea000b800000 */
[----:B------:R-:W-:Y:S01]  /*36f0*/  UISETP.NE.AND UP0, UPT, UR6, 0x2, UPT ;  /* 0x000000020600788c */ /* 0x000fe2000bf05270 */
[----:B------:R-:W-:-:S04]  /*3700*/  IMAD.IADD R8, R10, 0x1, R9 ;  /* 0x000000010a087824 */ /* 0x000fc800078e0209 */
[----:B------:R-:W-:Y:S01]  /*3710*/  IMAD.U32 R15, R8, 0x4, R1 ;  /* 0x00000004080f7824 */ /* 0x000fe200078e0001 */
[----:B------:R-:W-:Y:S01]  /*3720*/  PLOP3.LUT P0, PT, PT, PT, UP0, 0x80, 0x8 ;  /* 0x000000000008781c */ /* 0x000fe20003f0f008 */
[----:B------:R-:W2:Y:S04]  /*3730*/  LDG.E.CONSTANT R8, desc[UR16][R12.64+0x4] ;  /* 0x000004100c087981 */ /* 0x000ea8000c1e9900 */
[----:B------:R-:W2:Y:S08]  /*3740*/  LDL R9, [R15+0x154] ;  /* 0x000154000f097983 */ /* 0x000eb00000100800 */
[----:B------:R-:W3:Y:S04]  /*3750*/  @P0 LDG.E.CONSTANT R10, desc[UR16][R12.64+0x8] ;  /* 0x000008100c0a0981 */ /* 0x000ee8000c1e9900 */
[----:B------:R-:W3:Y:S01]  /*3760*/  @P0 LDL R11, [R15+0x158] ;  /* 0x000158000f0b0983 */ /* 0x000ee20000100800 */
[----:B--2---:R-:W-:-:S04]  /*3770*/  FFMA R14, R9, R8, R14 ;  /* 0x00000008090e7223 */ /* 0x004fc8000000000e */
[----:B---3--:R-:W-:-:S07]  /*3780*/  @P0 FFMA R14, R11, R10, R14 ;  /* 0x0000000a0b0e0223 */ /* 0x008fce000000000e */
.L_x_177:
[C---:B------:R-:W-:Y:S02]  /*3790*/  LEA R9, R3.reuse, UR24, 0x2 ;  /* 0x0000001803097c11 */ /* 0x040fe4000f8e10ff */
[----:B------:R-:W-:-:S03]  /*37a0*/  ISETP.NE.AND P0, PT, R3, R2, PT ;  /* 0x000000020300720c */ /* 0x000fc60003f05270 */
[----:B------:R0:W-:Y:S10]  /*37b0*/  STL [R9], R14 ;  /* 0x0000000e09007387 */ /* 0x0001f40000100800 */
[----:B0-----:R-:W-:Y:S05]  /*37c0*/  @!P0 BRA `(.L_x_180) ;  /* 0x0000000000088947 */ /* 0x001fea0003800000 */
[----:B------:R-:W-:Y:S01]  /*37d0*/  IADD3 R3, PT, PT, R3, 0x1, RZ ;  /* 0x0000000103037810 */ /* 0x000fe20007ffe0ff */
[----:B------:R-:W-:Y:S06]  /*37e0*/  BRA `(.L_x_181) ;  /* 0xfffffff400bc7947 */ /* 0x000fec000383ffff */
.L_x_180:
[----:B------:R-:W-:Y:S05]  /*37f0*/  BSYNC.RECONVERGENT B2 ;  /* 0x0000000000027941 */ /* 0x000fea0003800200 */
.L_x_174:
[----:B------:R-:W-:Y:S05]  /*3800*/  BRA `(.L_x_182) ;  /* 0x0000000000987947 */ /* 0x000fea0003800000 */
.L_x_173:
[----:B------:R-:W-:Y:S01]  /*3810*/  ISETP.GE.U32.AND P0, PT, R2, 0xf, PT ;  /* 0x0000000f0200780c */ /* 0x000fe20003f06070 */
[----:B------:R-:W-:Y:S01]  /*3820*/  BSSY.RECONVERGENT B2, `(.L_x_183) ;  /* 0x000000e000027945 */ /* 0x000fe20003800200 */
[----:B------:R-:W-:Y:S01]  /*3830*/  LOP3.LUT P1, RZ, R20, 0xf, RZ, 0xc0, !PT ;  /* 0x0000000f14ff7812 */ /* 0x000fe2000782c0ff */
[----:B------:R-:W-:-:S10]  /*3840*/  IMAD.MOV.U32 R3, RZ, RZ, RZ ;  /* 0x000000ffff037224 */ /* 0x000fd400078e00ff */
[----:B------:R-:W-:Y:S05]  /*3850*/  @!P0 BRA `(.L_x_184) ;  /* 0x0000000000288947 */ /* 0x000fea0003800000 */
[----:B------:R-:W-:Y:S01]  /*3860*/  LOP3.LUT R3, R20, 0xfffffff0, RZ, 0xc0, !PT ;  /* 0xfffffff014037812 */ /* 0x000fe200078ec0ff */
[----:B01-3--:R-:W-:-:S07]  /*3870*/  IMAD.MOV.U32 R8, RZ, RZ, RZ ;  /* 0x000000ffff087224 */ /* 0x00bfce00078e00ff */
.L_x_185:
[C---:B--2---:R-:W-:Y:S02]  /*3880*/  LEA R9, R8.reuse, UR24, 0x2 ;  /* 0x0000001808097c11 */ /* 0x044fe4000f8e10ff */
[----:B------:R-:W-:-:S03]  /*3890*/  IADD3 R8, PT, PT, R8, 0x10, RZ ;  /* 0x0000001008087810 */ /* 0x000fc60007ffe0ff */
[----:B------:R2:W-:Y:S01]  /*38a0*/  STL.128 [R9], RZ ;  /* 0x000000ff09007387 */ /* 0x0005e20000100c00 */
[----:B------:R-:W-:-:S03]  /*38b0*/  ISETP.NE.AND P0, PT, R8, R3, PT ;  /* 0x000000030800720c */ /* 0x000fc60003f05270 */
[----:B------:R2:W-:Y:S04]  /*38c0*/  STL.128 [R9+0x10], RZ ;  /* 0x000010ff09007387 */ /* 0x0005e80000100c00 */
[----:B------:R2:W-:Y:S04]  /*38d0*/  STL.128 [R9+0x20], RZ ;  /* 0x000020ff09007387 */ /* 0x0005e80000100c00 */
[----:B------:R2:W-:Y:S02]  /*38e0*/  STL.128 [R9+0x30], RZ ;  /* 0x000030ff09007387 */ /* 0x0005e40000100c00 */
[----:B------:R-:W-:Y:S05]  /*38f0*/  @P0 BRA `(.L_x_185) ;  /* 0xfffffffc00e00947 */ /* 0x000fea000383ffff */
.L_x_184:
[----:B------:R-:W-:Y:S05]  /*3900*/  BSYNC.RECONVERGENT B2 ;  /* 0x0000000000027941 */ /* 0x000fea0003800200 */
.L_x_183:
[----:B------:R-:W-:Y:S05]  /*3910*/  @!P1 BRA `(.L_x_182) ;  /* 0x0000000000549947 */ /* 0x000fea0003800000 */
[----:B------:R-:W-:Y:S02]  /*3920*/  ISETP.GE.U32.AND P0, PT, R7, 0x7, PT ;  /* 0x000000070700780c */ /* 0x000fe40003f06070 */
[----:B------:R-:W-:-:S11]  /*3930*/  LOP3.LUT P1, RZ, R5, 0x7, RZ, 0xc0, !PT ;  /* 0x0000000705ff7812 */ /* 0x000fd6000782c0ff */
[C---:B01-3--:R-:W-:Y:S01]  /*3940*/  @P0 LEA R8, R3.reuse, UR24, 0x2 ;  /* 0x0000001803080c11 */ /* 0x04bfe2000f8e10ff */
[----:B------:R-:W-:-:S04]  /*3950*/  @P0 VIADD R3, R3, 0x8 ;  /* 0x0000000803030836 */ /* 0x000fc80000000000 */
[----:B------:R4:W-:Y:S04]  /*3960*/  @P0 STL.128 [R8], RZ ;  /* 0x000000ff08000387 */ /* 0x0009e80000100c00 */
[----:B------:R4:W-:Y:S01]  /*3970*/  @P0 STL.128 [R8+0x10], RZ ;  /* 0x000010ff08000387 */ /* 0x0009e20000100c00 */
[----:B------:R-:W-:Y:S05]  /*3980*/  @!P1 BRA `(.L_x_182) ;  /* 0x0000000000389947 */ /* 0x000fea0003800000 */
[----:B------:R-:W-:Y:S02]  /*3990*/  ISETP.GE.U32.AND P1, PT, R6, 0x3, PT ;  /* 0x000000030600780c */ /* 0x000fe40003f26070 */
[----:B----4-:R-:W-:-:S04]  /*39a0*/  LOP3.LUT R8, R4, 0x3, RZ, 0xc0, !PT ;  /* 0x0000000304087812 */ /* 0x010fc800078ec0ff */
[----:B------:R-:W-:-:S07]  /*39b0*/  ISETP.NE.AND P0, PT, R8, RZ, PT ;  /* 0x000000ff0800720c */ /* 0x000fce0003f05270 */
[C---:B--2---:R-:W-:Y:S01]  /*39c0*/  @P1 LEA R9, R3.reuse, UR24, 0x2 ;  /* 0x0000001803091c11 */ /* 0x044fe2000f8e10ff */
[----:B------:R-:W-:-:S04]  /*39d0*/  @P1 VIADD R3, R3, 0x4 ;  /* 0x0000000403031836 */ /* 0x000fc80000000000 */
[----:B------:R0:W-:Y:S01]  /*39e0*/  @P1 STL.128 [R9], RZ ;  /* 0x000000ff09001387 */ /* 0x0001e20000100c00 */
[----:B------:R-:W-:Y:S05]  /*39f0*/  @!P0 BRA `(.L_x_182) ;  /* 0x00000000001c8947 */ /* 0x000fea0003800000 */
[----:B------:R-:W-:Y:S02]  /*3a00*/  LEA R3, R3, UR24, 0x2 ;  /* 0x0000001803037c11 */ /* 0x000fe4000f8e10ff */
[----:B------:R-:W-:-:S03]  /*3a10*/  ISETP.NE.AND P0, PT, R8, 0x1, PT ;  /* 0x000000010800780c */ /* 0x000fc60003f05270 */
[----:B------:R1:W-:Y:S10]  /*3a20*/  STL [R3], RZ ;  /* 0x000000ff03007387 */ /* 0x0003f40000100800 */
[----:B-1----:R-:W-:Y:S05]  /*3a30*/  @!P0 BRA `(.L_x_182) ;  /* 0x00000000000c8947 */ /* 0x002fea0003800000 */
[----:B------:R-:W-:Y:S01]  /*3a40*/  ISETP.NE.AND P0, PT, R8, 0x2, PT ;  /* 0x000000020800780c */ /* 0x000fe20003f05270 */
[----:B------:R1:W-:-:S12]  /*3a50*/  STL [R3+0x4], RZ ;  /* 0x000004ff03007387 */ /* 0x0003d80000100800 */
[----:B------:R1:W-:Y:S02]  /*3a60*/  @P0 STL [R3+0x8], RZ ;  /* 0x000008ff03000387 */ /* 0x0003e40000100800 */
.L_x_182:
[----:B------:R-:W-:Y:S05]  /*3a70*/  BSYNC.RECONVERGENT B1 ;  /* 0x0000000000017941 */ /* 0x000fea0003800200 */
.L_x_172:
[----:B------:R-:W-:Y:S01]  /*3a80*/  ISETP.GE.U32.AND P0, PT, R2, 0xf, PT ;  /* 0x0000000f0200780c */ /* 0x000fe20003f06070 */
[----:B------:R-:W-:Y:S01]  /*3a90*/  BSSY.RECONVERGENT B1, `(.L_x_186) ;  /* 0x0000068000017945 */ /* 0x000fe20003800200 */
[----:B-1----:R-:W-:-:S04]  /*3aa0*/  LOP3.LUT R3, R20, 0xf, RZ, 0xc0, !PT ;  /* 0x0000000f14037812 */ /* 0x002fc800078ec0ff */
[----:B------:R-:W-:Y:S02]  /*3ab0*/  ISETP.NE.AND P1, PT, R3, RZ, PT ;  /* 0x000000ff0300720c */ /* 0x000fe40003f25270 */
[----:B------:R-:W-:-:S05]  /*3ac0*/  MOV R3, RZ ;  /* 0x000000ff00037202 */ /* 0x000fca0000000f00 */
[----:B------:R-:W-:Y:S06]  /*3ad0*/  @!P0 BRA `(.L_x_187) ;  /* 0x00000004008c8947 */ /* 0x000fec0003800000 */
[----:B------:R-:W-:Y:S01]  /*3ae0*/  LOP3.LUT R3, R20, 0xfffffff0, RZ, 0xc0, !PT ;  /* 0xfffffff014037812 */ /* 0x000fe200078ec0ff */
[----:B0-2---:R-:W-:-:S07]  /*3af0*/  IMAD.MOV.U32 R9, RZ, RZ, RZ ;  /* 0x000000ffff097224 */ /* 0x005fce00078e00ff */
.L_x_188:
[----:B-1-34-:R-:W-:-:S05]  /*3b00*/  IMAD R8, R20, R9, R9 ;  /* 0x0000000914087224 */ /* 0x01afca00078e0209 */
[----:B------:R-:W-:-:S05]  /*3b10*/  LEA R10, R8, UR23, 0x2 ;  /* 0x00000017080a7c11 */ /* 0x000fca000f8e10ff */
[----:B------:R-:W2:Y:S01]  /*3b20*/  LDL R11, [R10] ;  /* 0x000000000a0b7983 */ /* 0x000ea20000100800 */
[----:B------:R-:W-:-:S04]  /*3b30*/  IMAD R12, R20, R9, R20 ;  /* 0x00000009140c7224 */ /* 0x000fc800078e0214 */
[----:B------:R-:W-:-:S05]  /*3b40*/  IMAD.IADD R8, R12, 0x1, R9 ;  /* 0x000000010c087824 */ /* 0x000fca00078e0209 */
[----:B------:R-:W-:Y:S01]  /*3b50*/  LEA R16, R8, R1, 0x2 ;  /* 0x0000000108107211 */ /* 0x000fe200078e10ff */
[----:B--2---:R-:W-:-:S05]  /*3b60*/  FADD R11, R11, 9.9999999747524270788e-07 ;  /* 0x358637bd0b0b7421 */ /* 0x004fca0000000000 */
[----:B------:R0:W-:Y:S04]  /*3b70*/  STL [R10], R11 ;  /* 0x0000000b0a007387 */ /* 0x0001e80000100800 */
[----:B------:R-:W2:Y:S01]  /*3b80*/  LDL R13, [R16+0xb54] ;  /* 0x000b5400100d7983 */ /* 0x000ea20000100800 */
[----:B------:R-:W-:-:S05]  /*3b90*/  IMAD.IADD R12, R20, 0x1, R12 ;  /* 0x00000001140c7824 */ /* 0x000fca00078e020c */
[----:B------:R-:W-:-:S05]  /*3ba0*/  IADD3 R8, PT, PT, R12, R9, RZ ;  /* 0x000000090c087210 */ /* 0x000fca0007ffe0ff */
[----:B------:R-:W-:Y:S02]  /*3bb0*/  IMAD.U32 R17, R8, 0x4, R1 ;  /* 0x0000000408117824 */ /* 0x000fe400078e0001 */
[----:B--2---:R-:W-:-:S05]  /*3bc0*/  FADD R13, R13, 9.9999999747524270788e-07 ;  /* 0x358637bd0d0d7421 */ /* 0x004fca0000000000 */
[----:B------:R1:W-:Y:S04]  /*3bd0*/  STL [R16+0xb54], R13 ;  /* 0x000b540d10007387 */ /* 0x0003e80000100800 */
[----:B------:R-:W2:Y:S01]  /*3be0*/  LDL R14, [R17+0xb58] ;  /* 0x000b5800110e7983 */ /* 0x000ea20000100800 */
[----:B------:R-:W-:-:S05]  /*3bf0*/  IADD3 R12, PT, PT, R20, R12, RZ ;  /* 0x0000000c140c7210 */ /* 0x000fca0007ffe0ff */
[----:B------:R-:W-:-:S05]  /*3c00*/  IMAD.IADD R8, R12, 0x1, R9 ;  /* 0x000000010c087824 */ /* 0x000fca00078e0209 */
[----:B------:R-:W-:Y:S01]  /*3c10*/  LEA R15, R8, R1, 0x2 ;  /* 0x00000001080f7211 */ /* 0x000fe200078e10ff */
[----:B--2---:R-:W-:-:S05]  /*3c20*/  FADD R14, R14, 9.9999999747524270788e-07 ;  /* 0x358637bd0e0e7421 */ /* 0x004fca0000000000 */
[----:B------:R2:W-:Y:S04]  /*3c30*/  STL [R17+0xb58], R14 ;  /* 0x000b580e11007387 */ /* 0x0005e80000100800 */
[----:B0-----:R-:W3:Y:S01]  /*3c40*/  LDL R10, [R15+0xb5c] ;  /* 0x000b5c000f0a7983 */ /* 0x001ee20000100800 */
[----:B------:R-:W-:-:S05]  /*3c50*/  IMAD.IADD R12, R20, 0x1, R12 ;  /* 0x00000001140c7824 */ /* 0x000fca00078e020c */
[----:B------:R-:W-:-:S05]  /*3c60*/  IADD3 R8, PT, PT, R12, R9, RZ ;  /* 0x000000090c087210 */ /* 0x000fca0007ffe0ff */
[----:B-1----:R-:W-:Y:S02]  /*3c70*/  IMAD.U32 R16, R8, 0x4, R1 ;  /* 0x0000000408107824 */ /* 0x002fe400078e0001 */
[----:B---3--:R-:W-:-:S05]  /*3c80*/  FADD R10, R10, 9.9999999747524270788e-07 ;  /* 0x358637bd0a0a7421 */ /* 0x008fca0000000000 */
[----:B------:R0:W-:Y:S04]  /*3c90*/  STL [R15+0xb5c], R10 ;  /* 0x000b5c0a0f007387 */ /* 0x0001e80000100800 */
[----:B------:R-:W3:Y:S01]  /*3ca0*/  LDL R11, [R16+0xb60] ;  /* 0x000b6000100b7983 */ /* 0x000ee20000100800 */
[----:B------:R-:W-:-:S05]  /*3cb0*/  IADD3 R12, PT, PT, R20, R12, RZ ;  /* 0x0000000c140c7210 */ /* 0x000fca0007ffe0ff */
[----:B------:R-:W-:-:S05]  /*3cc0*/  IMAD.IADD R8, R12, 0x1, R9 ;  /* 0x000000010c087824 */ /* 0x000fca00078e0209 */
[----:B--2---:R-:W-:Y:S01]  /*3cd0*/  LEA R14, R8, R1, 0x2 ;  /* 0x00000001080e7211 */ /* 0x004fe200078e10ff */
[----:B---3--:R-:W-:-:S05]  /*3ce0*/  FADD R11, R11, 9.9999999747524270788e-07 ;  /* 0x358637bd0b0b7421 */ /* 0x008fca0000000000 */
[----:B------:R1:W-:Y:S04]  /*3cf0*/  STL [R16+0xb60], R11 ;  /* 0x000b600b10007387 */ /* 0x0003e80000100800 */
[----:B------:R-:W2:Y:S01]  /*3d00*/  LDL R13, [R14+0xb64] ;  /* 0x000b64000e0d7983 */ /* 0x000ea20000100800 */
[----:B------:R-:W-:-:S05]  /*3d10*/  IMAD.IADD R12, R20, 0x1, R12 ;  /* 0x00000001140c7824 */ /* 0x000fca00078e020c */
[----:B------:R-:W-:-:S05]  /*3d20*/  IADD3 R8, PT, PT, R12, R9, RZ ;  /* 0x000000090c087210 */ /* 0x000fca0007ffe0ff */
[----:B0-----:R-:W-:Y:S02]  /*3d30*/  IMAD.U32 R15, R8, 0x4, R1 ;  /* 0x00000004080f7824 */ /* 0x001fe400078e0001 */
[----:B--2---:R-:W-:-:S05]  /*3d40*/  FADD R13, R13, 9.9999999747524270788e-07 ;  /* 0x358637bd0d0d7421 */ /* 0x004fca0000000000 */
[----:B------:R0:W-:Y:S04]  /*3d50*/  STL [R14+0xb64], R13 ;  /* 0x000b640d0e007387 */ /* 0x0001e80000100800 */
[----:B------:R-:W2:Y:S01]  /*3d60*/  LDL R10, [R15+0xb68] ;  /* 0x000b68000f0a7983 */ /* 0x000ea20000100800 */
[----:B------:R-:W-:-:S05]  /*3d70*/  IADD3 R12, PT, PT, R20, R12, RZ ;  /* 0x0000000c140c7210 */ /* 0x000fca0007ffe0ff */
[----:B------:R-:W-:-:S05]  /*3d80*/  IMAD.IADD R8, R12, 0x1, R9 ;  /* 0x000000010c087824 */ /* 0x000fca00078e0209 */
[----:B-1----:R-:W-:Y:S01]  /*3d90*/  LEA R16, R8, R1, 0x2 ;  /* 0x0000000108107211 */ /* 0x002fe200078e10ff */
[----:B--2---:R-:W-:-:S05]  /*3da0*/  FADD R10, R10, 9.9999999747524270788e-07 ;  /* 0x358637bd0a0a7421 */ /* 0x004fca0000000000 */
        /* <DEDUP_REMOVED lines=28> */
[----:B------:R-:W-:Y:S02]  /*3f70*/  IMAD.U32 R17, R8, 0x4, R1 ;  /* 0x0000000408117824 */ /* 0x000fe400078e0001 */
[----:B--2---:R-:W-:-:S05]  /*3f80*/  FADD R13, R13, 9.9999999747524270788e-07 ;  /* 0x358637bd0d0d7421 */ /* 0x004fca0000000000 */
[----:B------:R2:W-:Y:S04]  /*3f90*/  STL [R14+0xb7c], R13 ;  /* 0x000b7c0d0e007387 */ /* 0x0005e80000100800 */
[----:B0-----:R-:W3:Y:S01]  /*3fa0*/  LDL R10, [R17+0xb80] ;  /* 0x000b8000110a7983 */ /* 0x001ee20000100800 */
[----:B------:R-:W-:-:S05]  /*3fb0*/  IADD3 R12, PT, PT, R20, R12, RZ ;  /* 0x0000000c140c7210 */ /* 0x000fca0007ffe0ff */
[----:B------:R-:W-:-:S05]  /*3fc0*/  IMAD.IADD R8, R12, 0x1, R9 ;  /* 0x000000010c087824 */ /* 0x000fca00078e0209 */
[----:B-1----:R-:W-:Y:S01]  /*3fd0*/  LEA R16, R8, R1, 0x2 ;  /* 0x0000000108107211 */ /* 0x002fe200078e10ff */
[----:B---3--:R-:W-:-:S05]  /*3fe0*/  FADD R10, R10, 9.9999999747524270788e-07 ;  /* 0x358637bd0a0a7421 */ /* 0x008fca0000000000 */
[----:B------:R1:W-:Y:S04]  /*3ff0*/  STL [R17+0xb80], R10 ;  /* 0x000b800a11007387 */ /* 0x0003e80000100800 */
[----:B------:R-:W3:Y:S01]  /*4000*/  LDL R11, [R16+0xb84] ;  /* 0x000b8400100b7983 */ /* 0x000ee20000100800 */
[----:B------:R-:W-:-:S05]  /*4010*/  IMAD.IADD R12, R20, 0x1, R12 ;  /* 0x00000001140c7824 */ /* 0x000fca00078e020c */
[----:B------:R-:W-:-:S05]  /*4020*/  IADD3 R8, PT, PT, R12, R9, RZ ;  /* 0x000000090c087210 */ /* 0x000fca0007ffe0ff */
[----:B--2---:R-:W-:Y:S02]  /*4030*/  IMAD.U32 R14, R8, 0x4, R1 ;  /* 0x00000004080e7824 */ /* 0x004fe400078e0001 */
[----:B---3--:R-:W-:-:S05]  /*4040*/  FADD R11, R11, 9.9999999747524270788e-07 ;  /* 0x358637bd0b0b7421 */ /* 0x008fca0000000000 */
[----:B------:R1:W-:Y:S04]  /*4050*/  STL [R16+0xb84], R11 ;  /* 0x000b840b10007387 */ /* 0x0003e80000100800 */
[----:B------:R-:W2:Y:S01]  /*4060*/  LDL R13, [R14+0xb88] ;  /* 0x000b88000e0d7983 */ /* 0x000ea20000100800 */
[----:B------:R-:W-:-:S04]  /*4070*/  IADD3 R8, PT, PT, R9, R20, R12 ;  /* 0x0000001409087210 */ /* 0x000fc80007ffe00c */
[----:B------:R-:W-:Y:S01]  /*4080*/  LEA R15, R8, R1, 0x2 ;  /* 0x00000001080f7211 */ /* 0x000fe200078e10ff */
[----:B--2---:R-:W-:-:S05]  /*4090*/  FADD R13, R13, 9.9999999747524270788e-07 ;  /* 0x358637bd0d0d7421 */ /* 0x004fca0000000000 */
[----:B------:R1:W-:Y:S04]  /*40a0*/  STL [R14+0xb88], R13 ;  /* 0x000b880d0e007387 */ /* 0x0003e80000100800 */
[----:B------:R-:W2:Y:S01]  /*40b0*/  LDL R8, [R15+0xb8c] ;  /* 0x000b8c000f087983 */ /* 0x000ea20000100800 */
[----:B------:R-:W-:-:S05]  /*40c0*/  VIADD R9, R9, 0x10 ;  /* 0x0000001009097836 */ /* 0x000fca0000000000 */
[----:B------:R-:W-:Y:S01]  /*40d0*/  ISETP.NE.AND P0, PT, R9, R3, PT ;  /* 0x000000030900720c */ /* 0x000fe20003f05270 */
[----:B--2---:R-:W-:-:S05]  /*40e0*/  FADD R8, R8, 9.9999999747524270788e-07 ;  /* 0x358637bd08087421 */ /* 0x004fca0000000000 */
[----:B------:R1:W-:Y:S07]  /*40f0*/  STL [R15+0xb8c], R8 ;  /* 0x000b8c080f007387 */ /* 0x0003ee0000100800 */
[----:B------:R-:W-:Y:S05]  /*4100*/  @P0 BRA `(.L_x_188) ;  /* 0xfffffff8007c0947 */ /* 0x000fea000383ffff */
.L_x_187:
[----:B------:R-:W-:Y:S05]  /*4110*/  BSYNC.RECONVERGENT B1 ;  /* 0x0000000000017941 */ /* 0x000fea0003800200 */
.L_x_186:
[----:B------:R-:W-:Y:S04]  /*4120*/  BSSY.RECONVERGENT B1, `(.L_x_189) ;  /* 0x000006a000017945 */ /* 0x000fe80003800200 */
[----:B------:R-:W-:Y:S05]  /*4130*/  @!P1 BRA `(.L_x_190) ;  /* 0x0000000400a09947 */ /* 0x000fea0003800000 */
[----:B------:R-:W-:Y:S01]  /*4140*/  ISETP.GE.U32.AND P0, PT, R7, 0x7, PT ;  /* 0x000000070700780c */ /* 0x000fe20003f06070 */
[----:B------:R-:W-:Y:S01]  /*4150*/  BSSY.RECONVERGENT B2, `(.L_x_191) ;  /* 0x0000032000027945 */ /* 0x000fe20003800200 */
[----:B------:R-:W-:-:S11]  /*4160*/  LOP3.LUT P1, RZ, R5, 0x7, RZ, 0xc0, !PT ;  /* 0x0000000705ff7812 */ /* 0x000fd6000782c0ff */
[----:B------:R-:W-:Y:S05]  /*4170*/  @!P0 BRA `(.L_x_192) ;  /* 0x0000000000bc8947 */ /* 0x000fea0003800000 */
[----:B------:R-:W-:-:S05]  /*4180*/  IMAD R7, R20, R3, R3 ;  /* 0x0000000314077224 */ /* 0x000fca00078e0203 */
[----:B------:R-:W-:-:S05]  /*4190*/  LEA R7, R7, UR23, 0x2 ;  /* 0x0000001707077c11 */ /* 0x000fca000f8e10ff */
[----:B0-2---:R-:W2:Y:S01]  /*41a0*/  LDL R9, [R7] ;  /* 0x0000000007097983 */ /* 0x005ea20000100800 */
[----:B-1----:R-:W-:-:S05]  /*41b0*/  IMAD R11, R20, R3, R20 ;  /* 0x00000003140b7224 */ /* 0x002fca00078e0214 */
[----:B---34-:R-:W-:-:S05]  /*41c0*/  IADD3 R8, PT, PT, R3, R11, RZ ;  /* 0x0000000b03087210 */ /* 0x018fca0007ffe0ff */
[----:B------:R-:W-:Y:S02]  /*41d0*/  IMAD.U32 R16, R8, 0x4, R1 ;  /* 0x0000000408107824 */ /* 0x000fe400078e0001 */
[----:B--2---:R-:W-:-:S05]  /*41e0*/  FADD R10, R9, 9.9999999747524270788e-07 ;  /* 0x358637bd090a7421 */ /* 0x004fca0000000000 */
[----:B------:R0:W-:Y:S04]  /*41f0*/  STL [R7], R10 ;  /* 0x0000000a07007387 */ /* 0x0001e80000100800 */
[----:B------:R-:W2:Y:S01]  /*4200*/  LDL R9, [R16+0xb54] ;  /* 0x000b540010097983 */ /* 0x000ea20000100800 */
[----:B------:R-:W-:-:S05]  /*4210*/  IADD3 R11, PT, PT, R20, R11, RZ ;  /* 0x0000000b140b7210 */ /* 0x000fca0007ffe0ff */
[----:B------:R-:W-:-:S05]  /*4220*/  IMAD.IADD R8, R3, 0x1, R11 ;  /* 0x0000000103087824 */ /* 0x000fca00078e020b */
[----:B------:R-:W-:Y:S01]  /*4230*/  LEA R13, R8, R1, 0x2 ;  /* 0x00000001080d7211 */ /* 0x000fe200078e10ff */
        /* <DEDUP_REMOVED lines=21> */
[----:B------:R-:W-:-:S05]  /*4390*/  IADD3 R12, PT, PT, R20, R11, RZ ;  /* 0x0000000b140c7210 */ /* 0x000fca0007ffe0ff */
[----:B------:R-:W-:-:S05]  /*43a0*/  IMAD.IADD R8, R3, 0x1, R12 ;  /* 0x0000000103087824 */ /* 0x000fca00078e020c */
[----:B0-----:R-:W-:Y:S01]  /*43b0*/  LEA R14, R8, R1, 0x2 ;  /* 0x00000001080e7211 */ /* 0x001fe200078e10ff */
[----:B--2---:R-:W-:-:S05]  /*43c0*/  FADD R10, R10, 9.9999999747524270788e-07 ;  /* 0x358637bd0a0a7421 */ /* 0x004fca0000000000 */
[----:B------:R1:W-:Y:S04]  /*43d0*/  STL [R13+0xb64], R10 ;  /* 0x000b640a0d007387 */ /* 0x0003e80000100800 */
[----:B------:R-:W2:Y:S01]  /*43e0*/  LDL R7, [R14+0xb68] ;  /* 0x000b68000e077983 */ /* 0x000ea20000100800 */
[----:B------:R-:W-:-:S05]  /*43f0*/  IADD3 R8, PT, PT, R3, R20, R12 ;  /* 0x0000001403087210 */ /* 0x000fca0007ffe00c */
[----:B------:R-:W-:Y:S02]  /*4400*/  IMAD.U32 R11, R8, 0x4, R1 ;  /* 0x00000004080b7824 */ /* 0x000fe400078e0001 */
[----:B--2---:R-:W-:-:S05]  /*4410*/  FADD R7, R7, 9.9999999747524270788e-07 ;  /* 0x358637bd07077421 */ /* 0x004fca0000000000 */
[----:B------:R1:W-:Y:S04]  /*4420*/  STL [R14+0xb68], R7 ;  /* 0x000b68070e007387 */ /* 0x0003e80000100800 */
[----:B------:R-:W2:Y:S01]  /*4430*/  LDL R8, [R11+0xb6c] ;  /* 0x000b6c000b087983 */ /* 0x000ea20000100800 */
[----:B------:R-:W-:Y:S01]  /*4440*/  IADD3 R3, PT, PT, R3, 0x8, RZ ;  /* 0x0000000803037810 */ /* 0x000fe20007ffe0ff */
[----:B--2---:R-:W-:-:S05]  /*4450*/  FADD R8, R8, 9.9999999747524270788e-07 ;  /* 0x358637bd08087421 */ /* 0x004fca0000000000 */
[----:B------:R1:W-:Y:S02]  /*4460*/  STL [R11+0xb6c], R8 ;  /* 0x000b6c080b007387 */ /* 0x0003e40000100800 */
.L_x_192:
[----:B------:R-:W-:Y:S05]  /*4470*/  BSYNC.RECONVERGENT B2 ;  /* 0x0000000000027941 */ /* 0x000fea0003800200 */
.L_x_191:
[----:B------:R-:W-:Y:S05]  /*4480*/  @!P1 BRA `(.L_x_190) ;  /* 0x0000000000cc9947 */ /* 0x000fea0003800000 */
[----:B------:R-:W-:Y:S01]  /*4490*/  ISETP.GE.U32.AND P1, PT, R6, 0x3, PT ;  /* 0x000000030600780c */ /* 0x000fe20003f26070 */
[----:B------:R-:W-:Y:S01]  /*44a0*/  BSSY.RECONVERGENT B2, `(.L_x_193) ;  /* 0x000001b000027945 */ /* 0x000fe20003800200 */
[----:B-1----:R-:W-:-:S04]  /*44b0*/  LOP3.LUT R11, R4, 0x3, RZ, 0xc0, !PT ;  /* 0x00000003040b7812 */ /* 0x002fc800078ec0ff */
[----:B------:R-:W-:-:S07]  /*44c0*/  ISETP.NE.AND P0, PT, R11, RZ, PT ;  /* 0x000000ff0b00720c */ /* 0x000fce0003f05270 */
[----:B------:R-:W-:Y:S06]  /*44d0*/  @!P1 BRA `(.L_x_194) ;  /* 0x00000000005c9947 */ /* 0x000fec0003800000 */
[----:B------:R-:W-:-:S05]  /*44e0*/  IMAD R7, R20, R3, R3 ;  /* 0x0000000314077224 */ /* 0x000fca00078e0203 */
[----:B------:R-:W-:-:S05]  /*44f0*/  LEA R12, R7, UR23, 0x2 ;  /* 0x00000017070c7c11 */ /* 0x000fca000f8e10ff */
[----:B------:R-:W5:Y:S01]  /*4500*/  LDL R7, [R12] ;  /* 0x000000000c077983 */ /* 0x000f620000100800 */
[----:B0-----:R-:W-:-:S04]  /*4510*/  IMAD R10, R20, R3, R20 ;  /* 0x00000003140a7224 */ /* 0x001fc800078e0214 */
[----:B---34-:R-:W-:-:S05]  /*4520*/  IMAD.IADD R8, R3, 0x1, R10 ;  /* 0x0000000103087824 */ /* 0x018fca00078e020a */
[----:B------:R-:W-:Y:S01]  /*4530*/  LEA R14, R8, R1, 0x2 ;  /* 0x00000001080e7211 */ /* 0x000fe200078e10ff */
[----:B-----5:R-:W-:-:S05]  /*4540*/  FADD R7, R7, 9.9999999747524270788e-07 ;  /* 0x358637bd07077421 */ /* 0x020fca0000000000 */
[----:B------:R0:W-:Y:S04]  /*4550*/  STL [R12], R7 ;  /* 0x000000070c007387 */ /* 0x0001e80000100800 */
[----:B--2---:R-:W2:Y:S01]  /*4560*/  LDL R9, [R14+0xb54] ;  /* 0x000b54000e097983 */ /* 0x004ea20000100800 */
[----:B------:R-:W-:-:S05]  /*4570*/  IMAD.IADD R16, R20, 0x1, R10 ;  /* 0x0000000114107824 */ /* 0x000fca00078e020a */
[----:B------:R-:W-:-:S05]  /*4580*/  IADD3 R8, PT, PT, R3, R16, RZ ;  /* 0x0000001003087210 */ /* 0x000fca0007ffe0ff */
[----:B------:R-:W-:Y:S02]  /*4590*/  IMAD.U32 R13, R8, 0x4, R1 ;  /* 0x00000004080d7824 */ /* 0x000fe400078e0001 */
[----:B--2---:R-:W-:-:S05]  /*45a0*/  FADD R9, R9, 9.9999999747524270788e-07 ;  /* 0x358637bd09097421 */ /* 0x004fca0000000000 */
[----:B------:R1:W-:Y:S04]  /*45b0*/  STL [R14+0xb54], R9 ;  /* 0x000b54090e007387 */ /* 0x0003e80000100800 */
[----:B------:R-:W2:Y:S01]  /*45c0*/  LDL R10, [R13+0xb58] ;  /* 0x000b58000d0a7983 */ /* 0x000ea20000100800 */
[----:B------:R-:W-:-:S04]  /*45d0*/  IADD3 R8, PT, PT, R3, R20, R16 ;  /* 0x0000001403087210 */ /* 0x000fc80007ffe010 */
[----:B------:R-:W-:Y:S01]  /*45e0*/  LEA R8, R8, R1, 0x2 ;  /* 0x0000000108087211 */ /* 0x000fe200078e10ff */
[----:B--2---:R-:W-:-:S05]  /*45f0*/  FADD R10, R10, 9.9999999747524270788e-07 ;  /* 0x358637bd0a0a7421 */ /* 0x004fca0000000000 */
[----:B------:R1:W-:Y:S04]  /*4600*/  STL [R13+0xb58], R10 ;  /* 0x000b580a0d007387 */ /* 0x0003e80000100800 */
[----:B0-----:R-:W2:Y:S01]  /*4610*/  LDL R7, [R8+0xb5c] ;  /* 0x000b5c0008077983 */ /* 0x001ea20000100800 */
[----:B------:R-:W-:Y:S02]  /*4620*/  VIADD R3, R3, 0x4 ;  /* 0x0000000403037836 */ /* 0x000fe40000000000 */
[----:B--2---:R-:W-:-:S05]  /*4630*/  FADD R7, R7, 9.9999999747524270788e-07 ;  /* 0x358637bd07077421 */ /* 0x004fca0000000000 */
[----:B------:R1:W-:Y:S02]  /*4640*/  STL [R8+0xb5c], R7 ;  /* 0x000b5c0708007387 */ /* 0x0003e40000100800 */
.L_x_194:
[----:B------:R-:W-:Y:S05]  /*4650*/  BSYNC.RECONVERGENT B2 ;  /* 0x0000000000027941 */ /* 0x000fea0003800200 */
.L_x_193:
[----:B------:R-:W-:Y:S05]  /*4660*/  @!P0 BRA `(.L_x_190) ;  /* 0x0000000000548947 */ /* 0x000fea0003800000 */
[----:B012---:R-:W-:-:S05]  /*4670*/  IMAD R9, R20, R3, RZ ;  /* 0x0000000314097224 */ /* 0x007fca00078e02ff */
[----:B------:R-:W-:-:S04]  /*4680*/  IADD3 R7, PT, PT, R9, R3, RZ ;  /* 0x0000000309077210 */ /* 0x000fc80007ffe0ff */
[----:B------:R-:W-:-:S05]  /*4690*/  LEA R7, R7, UR23, 0x2 ;  /* 0x0000001707077c11 */ /* 0x000fca000f8e10ff */
[----:B---34-:R-:W2:Y:S01]  /*46a0*/  LDL R8, [R7] ;  /* 0x0000000007087983 */ /* 0x018ea20000100800 */
[----:B------:R-:W-:Y:S01]  /*46b0*/  ISETP.NE.AND P0, PT, R11, 0x1, PT ;  /* 0x000000010b00780c */ /* 0x000fe20003f05270 */
[----:B--2---:R-:W-:-:S05]  /*46c0*/  FADD R8, R8, 9.9999999747524270788e-07 ;  /* 0x358637bd08087421 */ /* 0x004fca0000000000 */
[----:B------:R0:W-:Y:S07]  /*46d0*/  STL [R7], R8 ;  /* 0x0000000807007387 */ /* 0x0001ee0000100800 */
[----:B------:R-:W-:Y:S05]  /*46e0*/  @!P0 BRA `(.L_x_190) ;  /* 0x0000000000348947 */ /* 0x000fea0003800000 */
[----:B------:R-:W-:-:S05]  /*46f0*/  IMAD.IADD R10, R20, 0x1, R9 ;  /* 0x00000001140a7824 */ /* 0x000fca00078e0209 */
[----:B0-----:R-:W-:-:S05]  /*4700*/  IADD3 R8, PT, PT, R10, R3, RZ ;  /* 0x000000030a087210 */ /* 0x001fca0007ffe0ff */
[----:B------:R-:W-:-:S05]  /*4710*/  IMAD.U32 R8, R8, 0x4, R1 ;  /* 0x0000000408087824 */ /* 0x000fca00078e0001 */
[----:B------:R-:W2:Y:S01]  /*4720*/  LDL R7, [R8+0xb54] ;  /* 0x000b540008077983 */ /* 0x000ea20000100800 */
[----:B------:R-:W-:Y:S01]  /*4730*/  ISETP.NE.AND P0, PT, R11, 0x2, PT ;  /* 0x000000020b00780c */ /* 0x000fe20003f05270 */
[----:B--2---:R-:W-:-:S05]  /*4740*/  FADD R7, R7, 9.9999999747524270788e-07 ;  /* 0x358637bd07077421 */ /* 0x004fca0000000000 */
[----:B------:R0:W-:Y:S07]  /*4750*/  STL [R8+0xb54], R7 ;  /* 0x000b540708007387 */ /* 0x0001ee0000100800 */
[----:B------:R-:W-:Y:S05]  /*4760*/  @!P0 BRA `(.L_x_190) ;  /* 0x0000000000148947 */ /* 0x000fea0003800000 */
[----:B0-----:R-:W-:-:S04]  /*4770*/  IADD3 R8, PT, PT, R3, R20, R10 ;  /* 0x0000001403087210 */ /* 0x001fc80007ffe00a */
[----:B------:R-:W-:-:S05]  /*4780*/  LEA R8, R8, R1, 0x2 ;  /* 0x0000000108087211 */ /* 0x000fca00078e10ff */
[----:B------:R-:W2:Y:S02]  /*4790*/  LDL R3, [R8+0xb58] ;  /* 0x000b580008037983 */ /* 0x000ea40000100800 */
[----:B--2---:R-:W-:-:S05]  /*47a0*/  FADD R3, R3, 9.9999999747524270788e-07 ;  /* 0x358637bd03037421 */ /* 0x004fca0000000000 */
[----:B------:R0:W-:Y:S02]  /*47b0*/  STL [R8+0xb58], R3 ;  /* 0x000b580308007387 */ /* 0x0001e40000100800 */
.L_x_190:
[----:B------:R-:W-:Y:S05]  /*47c0*/  BSYNC.RECONVERGENT B1 ;  /* 0x0000000000017941 */ /* 0x000fea0003800200 */
.L_x_189:
[----:B------:R-:W-:Y:S01]  /*47d0*/  BSSY.RECONVERGENT B2, `(.L_x_195) ;  /* 0x00000fc000027945 */ /* 0x000fe20003800200 */
[----:B------:R-:W-:Y:S01]  /*47e0*/  IMAD.MOV.U32 R29, RZ, RZ, RZ ;  /* 0x000000ffff1d7224 */ /* 0x000fe200078e00ff */
[----:B------:R-:W-:Y:S02]  /*47f0*/  PRMT R28, RZ, 0x7610, R28 ;  /* 0x00007610ff1c7816 */ /* 0x000fe4000000001c */
[----:B------:R-:W-:-:S07]  /*4800*/  PRMT R27, RZ, 0x7610, R27 ;  /* 0x00007610ff1b7816 */ /* 0x000fce000000001b */
.L_x_210:
[----:B------:R-:W-:Y:S01]  /*4810*/  ISETP.GT.U32.AND P0, PT, R2, R29, PT ;  /* 0x0000001d0200720c */ /* 0x000fe20003f04070 */
[----:B------:R-:W-:-:S12]  /*4820*/  BSSY.RECONVERGENT B1, `(.L_x_196) ;  /* 0x00000f1000017945 */ /* 0x000fd80003800200 */
[----:B01234-:R-:W-:Y:S05]  /*4830*/  @!P0 BRA `(.L_x_197) ;  /* 0x0000000c00bc8947 */ /* 0x01ffea0003800000 */
[----:B------:R-:W-:-:S05]  /*4840*/  IMAD R26, R20, R29, RZ ;  /* 0x0000001d141a7224 */ /* 0x000fca00078e02ff */
[----:B0-----:R-:W-:-:S04]  /*4850*/  IADD3 R3, PT, PT, R26, R29, RZ ;  /* 0x0000001d1a037210 */ /* 0x001fc80007ffe0ff */
[----:B------:R-:W-:-:S06]  /*4860*/  LEA R3, R3, UR23, 0x2 ;  /* 0x0000001703037c11 */ /* 0x000fcc000f8e10ff */
[----:B------:R-:W5:Y:S01]  /*4870*/  LDL R3, [R3] ;  /* 0x0000000003037983 */ /* 0x000f620000100800 */
[----:B-1----:R-:W-:Y:S01]  /*4880*/  IMAD.MOV R7, RZ, RZ, -R28 ;  /* 0x000000ffff077224 */ /* 0x002fe200078e0a1c */
[----:B------:R-:W-:Y:S01]  /*4890*/  IADD3 R16, PT, PT, RZ, -R27, RZ ;  /* 0x8000001bff107210 */ /* 0x000fe20007ffe0ff */
[----:B---3--:R-:W-:Y:S01]  /*48a0*/  IMAD.MOV.U32 R15, RZ, RZ, R29 ;  /* 0x000000ffff0f7224 */ /* 0x008fe200078e001d */
[----:B------:R-:W-:Y:S02]  /*48b0*/  IADD3 R25, PT, PT, R20, -R29, RZ ;  /* 0x8000001d14197210 */ /* 0x000fe40007ffe0ff */
[----:B------:R-:W-:Y:S02]  /*48c0*/  PRMT R16, R16, 0x7710, RZ ;  /* 0x0000771010107816 */ /* 0x000fe400000000ff */
[----:B------:R-:W-:Y:S02]  /*48d0*/  PRMT R7, R7, 0x7710, RZ ;  /* 0x0000771007077816 */ /* 0x000fe400000000ff */
[----:B------:R-:W-:Y:S01]  /*48e0*/  LEA R24, R29, UR24, 0x2 ;  /* 0x000000181d187c11 */ /* 0x000fe2000f8e10ff */
[----:B------:R-:W-:Y:S01]  /*48f0*/  IMAD.IADD R16, R19, 0x1, R16 ;  /* 0x0000000113107824 */ /* 0x000fe200078e0210 */
[----:B------:R-:W-:Y:S01]  /*4900*/  IADD3 R17, PT, PT, -R29, R2, RZ ;  /* 0x000000021d117210 */ /* 0x000fe20007ffe1ff */
[----:B------:R-:W-:Y:S01]  /*4910*/  IMAD.IADD R7, R0, 0x1, R7 ;  /* 0x0000000100077824 */ /* 0x000fe200078e0207 */
[----:B------:R-:W-:-:S02]  /*4920*/  LOP3.LUT R14, R25, 0xfffffff0, RZ, 0xc0, !PT ;  /* 0xfffffff0190e7812 */ /* 0x000fc400078ec0ff */
[----:B------:R-:W-:Y:S02]  /*4930*/  LOP3.LUT R16, R16, 0xffff, RZ, 0xc0, !PT ;  /* 0x0000ffff10107812 */ /* 0x000fe400078ec0ff */
[----:B------:R-:W-:Y:S02]  /*4940*/  LOP3.LUT R7, R7, 0xffff, RZ, 0xc0, !PT ;  /* 0x0000ffff07077812 */ /* 0x000fe400078ec0ff */
[----:B------:R-:W-:Y:S02]  /*4950*/  LOP3.LUT R11, R16, 0xf, RZ, 0xc0, !PT ;  /* 0x0000000f100b7812 */ /* 0x000fe400078ec0ff */
[C---:B------:R-:W-:Y:S02]  /*4960*/  LOP3.LUT R12, R7.reuse, 0x7, RZ, 0xc0, !PT ;  /* 0x00000007070c7812 */ /* 0x040fe400078ec0ff */
[----:B------:R-:W-:Y:S01]  /*4970*/  LOP3.LUT R13, R7, 0x3, RZ, 0xc0, !PT ;  /* 0x00000003070d7812 */ /* 0x000fe200078ec0ff */
[----:B------:R-:W-:Y:S01]  /*4980*/  VIADD R11, R11, 0xffffffff ;  /* 0xffffffff0b0b7836 */ /* 0x000fe20000000000 */
[----:B------:R-:W-:-:S02]  /*4990*/  IADD3 R12, PT, PT, R12, -0x1, RZ ;  /* 0xffffffff0c0c7810 */ /* 0x000fc40007ffe0ff */
[----:B-----5:R-:W-:-:S04]  /*49a0*/  FSETP.GEU.AND P0, PT, |R3|, 9.9999999600419720025e-13, PT ;  /* 0x2b8cbccc0300780b */ /* 0x020fc80003f0e200 */
[----:B----4-:R-:W-:-:S09]  /*49b0*/  FSEL R8, R3, 9.9999999747524270788e-07, P0 ;  /* 0x358637bd03087808 */ /* 0x010fd20000000000 */
.L_x_209:
[----:B----4-:R-:W-:-:S05]  /*49c0*/  IMAD R10, R20, R15, R20 ;  /* 0x0000000f140a7224 */ /* 0x010fca00078e0214 */
[----:B------:R-:W-:-:S04]  /*49d0*/  IADD3 R3, PT, PT, R10, R29, RZ ;  /* 0x0000001d0a037210 */ /* 0x000fc80007ffe0ff */
[----:B------:R-:W-:-:S06]  /*49e0*/  LEA R3, R3, UR23, 0x2 ;  /* 0x0000001703037c11 */ /* 0x000fcc000f8e10ff */
[----:B---3--:R-:W3:Y:S01]  /*49f0*/  LDL R3, [R3] ;  /* 0x0000000003037983 */ /* 0x008ee20000100800 */
[----:B0-----:R-:W0:Y:S01]  /*4a00*/  MUFU.RCP R7, R8 ;  /* 0x0000000800077308 */ /* 0x001e220000001000 */
[----:B------:R-:W-:Y:S01]  /*4a10*/  BSSY.RECONVERGENT B3, `(.L_x_198) ;  /* 0x000000f000037945 */ /* 0x000fe20003800200 */
[----:B------:R-:W-:Y:S01]  /*4a20*/  ISETP.GE.U32.AND P2, PT, R17, 0xf, PT ;  /* 0x0000000f1100780c */ /* 0x000fe20003f46070 */
[----:B01----:R-:W-:-:S04]  /*4a30*/  FFMA R30, -R8, R7, 1 ;  /* 0x3f800000081e7423 */ /* 0x003fc80000000107 */
[----:B--2---:R-:W-:Y:S01]  /*4a40*/  FFMA R32, R7, R30, R7 ;  /* 0x0000001e07207223 */ /* 0x004fe20000000007 */
[----:B------:R-:W-:Y:S01]  /*4a50*/  VIADD R30, R15, 0x1 ;  /* 0x000000010f1e7836 */ /* 0x000fe20000000000 */
[----:B---3--:R-:W0:Y:S02]  /*4a60*/  FCHK P0, R3, R8 ;  /* 0x0000000803007302 */ /* 0x008e240000000000 */
[----:B------:R-:W-:-:S04]  /*4a70*/  FFMA R7, R3, R32, RZ ;  /* 0x0000002003077223 */ /* 0x000fc800000000ff */
[----:B--2---:R-:W-:-:S04]  /*4a80*/  FFMA R9, -R8, R7, R3 ;  /* 0x0000000708097223 */ /* 0x004fc80000000103 */
[----:B------:R-:W-:Y:S01]  /*4a90*/  FFMA R7, R32, R9, R7 ;  /* 0x0000000920077223 */ /* 0x000fe20000000007 */
[----:B------:R-:W-:Y:S01]  /*4aa0*/  MOV R9, R15 ;  /* 0x0000000f00097202 */ /* 0x000fe20000000f00 */
[----:B------:R-:W-:Y:S01]  /*4ab0*/  IMAD.MOV.U32 R15, RZ, RZ, R30 ;  /* 0x000000ffff0f7224 */ /* 0x000fe200078e001e */
[----:B0-----:R-:W-:Y:S06]  /*4ac0*/  @!P0 BRA `(.L_x_199) ;  /* 0x00000000000c8947 */ /* 0x001fec0003800000 */
[----:B------:R-:W-:-:S07]  /*4ad0*/  MOV R30, 0x4af0 ;  /* 0x00004af0001e7802 */ /* 0x000fce0000000f00 */
[----:B------:R-:W-:Y:S05]  /*4ae0*/  CALL.REL.NOINC `($__internal_4_$__cuda_sm3x_div_rn_noftz_f32_slowpath) ;  /* 0x0000002800547944 */ /* 0x000fea0003c00000 */
[----:B------:R-:W-:-:S07]  /*4af0*/  MOV R7, R3 ;  /* 0x0000000300077202 */ /* 0x000fce0000000f00 */
.L_x_199:
[----:B------:R-:W-:Y:S05]  /*4b00*/  BSYNC.RECONVERGENT B3 ;  /* 0x0000000000037941 */ /* 0x000fea0003800200 */
.L_x_198:
[----:B------:R-:W-:Y:S01]  /*4b10*/  BSSY.RECONVERGENT B3, `(.L_x_200) ;  /* 0x0000052000037945 */ /* 0x000fe20003800200 */
[----:B------:R-:W-:Y:S01]  /*4b20*/  LOP3.LUT P1, RZ, R25, 0xf, RZ, 0xc0, !PT ;  /* 0x0000000f19ff7812 */ /* 0x000fe2000782c0ff */
[----:B------:R-:W-:Y:S02]  /*4b30*/  IMAD.MOV.U32 R3, RZ, RZ, R29 ;  /* 0x000000ffff037224 */ /* 0x000fe400078e001d */
[----:B------:R-:W-:Y:S10]  /*4b40*/  @!P2 BRA `(.L_x_201) ;  /* 0x000000040038a947 */ /* 0x000ff40003800000 */
[----:B------:R-:W-:Y:S02]  /*4b50*/  HFMA2 R31, -RZ, RZ, 0, 0 ;  /* 0x00000000ff1f7431 */ /* 0x000fe400000001ff */
[----:B------:R-:W-:-:S07]  /*4b60*/  IMAD.MOV.U32 R3, RZ, RZ, R29 ;  /* 0x000000ffff037224 */ /* 0x000fce00078e001d */
.L_x_202:
[----:B------:R-:W-:Y:S01]  /*4b70*/  IMAD.IADD R32, R10, 0x1, R3 ;  /* 0x000000010a207824 */ /* 0x000fe200078e0203 */
[----:B0-----:R-:W-:-:S04]  /*4b80*/  IADD3 R30, PT, PT, R26, R3, RZ ;  /* 0x000000031a1e7210 */ /* 0x001fc80007ffe0ff */
[----:B------:R-:W-:Y:S02]  /*4b90*/  LEA R33, R30, UR23, 0x2 ;  /* 0x000000171e217c11 */ /* 0x000fe4000f8e10ff */
[----:B------:R-:W-:-:S03]  /*4ba0*/  LEA R34, R32, UR23, 0x2 ;  /* 0x0000001720227c11 */ /* 0x000fc6000f8e10ff */
[----:B------:R-:W2:Y:S04]  /*4bb0*/  LDL R30, [R33] ;  /* 0x00000000211e7983 */ /* 0x000ea80000100800 */
[----:B------:R-:W2:Y:S01]  /*4bc0*/  LDL R35, [R34] ;  /* 0x0000000022237983 */ /* 0x000ea20000100800 */
[----:B------:R-:W-:-:S04]  /*4bd0*/  IADD3 R32, PT, PT, R26, R3, RZ ;  /* 0x000000031a207210 */ /* 0x000fc80007ffe0ff */
[----:B------:R-:W-:Y:S01]  /*4be0*/  LEA R32, R32, R1, 0x2 ;  /* 0x0000000120207211 */ /* 0x000fe200078e10ff */
[----:B--2---:R-:W-:Y:S01]  /*4bf0*/  FFMA R35, R30, -R7, R35 ;  /* 0x800000071e237223 */ /* 0x004fe20000000023 */
[----:B------:R-:W-:-:S04]  /*4c00*/  IMAD.IADD R30, R10, 0x1, R3 ;  /* 0x000000010a1e7824 */ /* 0x000fc800078e0203 */
[----:B------:R-:W-:Y:S01]  /*4c10*/  IMAD.U32 R30, R30, 0x4, R1 ;  /* 0x000000041e1e7824 */ /* 0x000fe200078e0001 */
[----:B------:R0:W-:Y:S04]  /*4c20*/  STL [R34], R35 ;  /* 0x0000002322007387 */ /* 0x0001e80000100800 */
[----:B------:R-:W2:Y:S04]  /*4c30*/  LDL R36, [R32+0xb54] ;  /* 0x000b540020247983 */ /* 0x000ea80000100800 */
[----:B------:R-:W2:Y:S04]  /*4c40*/  LDL R37, [R30+0xb54] ;  /* 0x000b54001e257983 */ /* 0x000ea80000100800 */
[----:B------:R-:W3:Y:S04]  /*4c50*/  LDL R33, [R30+0xb58] ;  /* 0x000b58001e217983 */ /* 0x000ee80000100800 */
[----:B0-----:R-:W4:Y:S01]  /*4c60*/  LDL R35, [R30+0xb5c] ;  /* 0x000b5c001e237983 */ /* 0x001f220000100800 */
[----:B--2---:R-:W-:-:S05]  /*4c70*/  FFMA R37, R36, -R7, R37 ;  /* 0x8000000724257223 */ /* 0x004fca0000000025 */
[----:B------:R0:W-:Y:S04]  /*4c80*/  STL [R30+0xb54], R37 ;  /* 0x000b54251e007387 */ /* 0x0001e80000100800 */
[----:B------:R-:W3:Y:S02]  /*4c90*/  LDL R36, [R32+0xb58] ;  /* 0x000b580020247983 */ /* 0x000ee40000100800 */
[-C--:B---3--:R-:W-:Y:S02]  /*4ca0*/  FFMA R33, R36, -R7.reuse, R33 ;  /* 0x8000000724217223 */ /* 0x088fe40000000021 */
[----:B------:R-:W0:Y:S04]  /*4cb0*/  LDL R36, [R30+0xb60] ;  /* 0x000b60001e247983 */ /* 0x000e280000100800 */
[----:B------:R1:W-:Y:S04]  /*4cc0*/  STL [R30+0xb58], R33 ;  /* 0x000b58211e007387 */ /* 0x0003e80000100800 */
[----:B------:R-:W4:Y:S02]  /*4cd0*/  LDL R34, [R32+0xb5c] ;  /* 0x000b5c0020227983 */ /* 0x000f240000100800 */
[----:B----4-:R-:W-:-:S05]  /*4ce0*/  FFMA R35, R34, -R7, R35 ;  /* 0x8000000722237223 */ /* 0x010fca0000000023 */
[----:B------:R2:W-:Y:S04]  /*4cf0*/  STL [R30+0xb5c], R35 ;  /* 0x000b5c231e007387 */ /* 0x0005e80000100800 */
[----:B------:R-:W0:Y:S02]  /*4d00*/  LDL R34, [R32+0xb60] ;  /* 0x000b600020227983 */ /* 0x000e240000100800 */
[-C--:B0-----:R-:W-:Y:S02]  /*4d10*/  FFMA R37, R34, -R7.reuse, R36 ;  /* 0x8000000722257223 */ /* 0x081fe40000000024 */
[----:B------:R-:W1:Y:S04]  /*4d20*/  LDL R36, [R30+0xb64] ;  /* 0x000b64001e247983 */ /* 0x000e680000100800 */
[----:B------:R0:W-:Y:S04]  /*4d30*/  STL [R30+0xb60], R37 ;  /* 0x000b60251e007387 */ /* 0x0001e80000100800 */
[----:B------:R-:W1:Y:S02]  /*4d40*/  LDL R34, [R32+0xb64] ;  /* 0x000b640020227983 */ /* 0x000e640000100800 */
[----:B-1----:R-:W-:-:S02]  /*4d50*/  FFMA R33, R34, -R7, R36 ;  /* 0x8000000722217223 */ /* 0x002fc40000000024 */
[----:B------:R-:W2:Y:S04]  /*4d60*/  LDL R36, [R30+0xb68] ;  /* 0x000b68001e247983 */ /* 0x000ea80000100800 */
[----:B------:R1:W-:Y:S04]  /*4d70*/  STL [R30+0xb64], R33 ;  /* 0x000b64211e007387 */ /* 0x0003e80000100800 */
[----:B------:R-:W2:Y:S02]  /*4d80*/  LDL R34, [R32+0xb68] ;  /* 0x000b680020227983 */ /* 0x000ea40000100800 */
[----:B--2---:R-:W-:-:S02]  /*4d90*/  FFMA R35, R34, -R7, R36 ;  /* 0x8000000722237223 */ /* 0x004fc40000000024 */
[----:B------:R-:W0:Y:S04]  /*4da0*/  LDL R36, [R30+0xb6c] ;  /* 0x000b6c001e247983 */ /* 0x000e280000100800 */
[----:B------:R2:W-:Y:S04]  /*4db0*/  STL [R30+0xb68], R35 ;  /* 0x000b68231e007387 */ /* 0x0005e80000100800 */
[----:B------:R-:W0:Y:S02]  /*4dc0*/  LDL R34, [R32+0xb6c] ;  /* 0x000b6c0020227983 */ /* 0x000e240000100800 */
[----:B0-----:R-:W-:-:S02]  /*4dd0*/  FFMA R37, R34, -R7, R36 ;  /* 0x8000000722257223 */ /* 0x001fc40000000024 */
        /* <DEDUP_REMOVED lines=30> */
[----:B------:R-:W2:Y:S01]  /*4fc0*/  LDL R34, [R32+0xb8c] ;  /* 0x000b8c0020227983 */ /* 0x000ea20000100800 */
[----:B------:R-:W-:-:S04]  /*4fd0*/  IADD3 R31, PT, PT, R31, 0x10, RZ ;  /* 0x000000101f1f7810 */ /* 0x000fc80007ffe0ff */
[----:B------:R-:W-:Y:S01]  /*4fe0*/  ISETP.NE.AND P0, PT, R31, R14, PT ;  /* 0x0000000e1f00720c */ /* 0x000fe20003f05270 */
[----:B------:R-:W-:Y:S02]  /*4ff0*/  VIADD R3, R3, 0x10 ;  /* 0x0000001003037836 */ /* 0x000fe40000000000 */
[----:B--2---:R-:W-:-:S05]  /*5000*/  FFMA R35, R34, -R7, R36 ;  /* 0x8000000722237223 */ /* 0x004fca0000000024 */
[----:B------:R0:W-:Y:S05]  /*5010*/  STL [R30+0xb8c], R35 ;  /* 0x000b8c231e007387 */ /* 0x0001ea0000100800 */
[----:B------:R-:W-:Y:S05]  /*5020*/  @P0 BRA `(.L_x_202) ;  /* 0xfffffff800d00947 */ /* 0x000fea000383ffff */
.L_x_201:
[----:B------:R-:W-:Y:S05]  /*5030*/  BSYNC.RECONVERGENT B3 ;  /* 0x0000000000037941 */ /* 0x000fea0003800200 */
.L_x_200:
[----:B------:R-:W-:Y:S04]  /*5040*/  BSSY.RECONVERGENT B3, `(.L_x_203) ;  /* 0x0000067000037945 */ /* 0x000fe80003800200 */
[----:B------:R-:W-:Y:S05]  /*5050*/  @!P1 BRA `(.L_x_204) ;  /* 0x0000000400949947 */ /* 0x000fea0003800000 */
[----:B------:R-:W-:Y:S01]  /*5060*/  ISETP.GE.U32.AND P0, PT, R11, 0x7, PT ;  /* 0x000000070b00780c */ /* 0x000fe20003f06070 */
[----:B------:R-:W-:Y:S01]  /*5070*/  BSSY.RECONVERGENT B4, `(.L_x_205) ;  /* 0x000002c000047945 */ /* 0x000fe20003800200 */
[----:B------:R-:W-:-:S11]  /*5080*/  LOP3.LUT P1, RZ, R16, 0x7, RZ, 0xc0, !PT ;  /* 0x0000000710ff7812 */ /* 0x000fd6000782c0ff */
[----:B------:R-:W-:Y:S05]  /*5090*/  @!P0 BRA `(.L_x_206) ;  /* 0x0000000000a48947 */ /* 0x000fea0003800000 */
        /* <DEDUP_REMOVED lines=15> */
[----:B0-----:R-:W4:Y:S04]  /*5190*/  LDL R33, [R30+0xb5c] ;  /* 0x000b5c001e217983 */ /* 0x001f280000100800 */
[----:B------:R-:W5:Y:S01]  /*51a0*/  LDL R37, [R30+0xb60] ;  /* 0x000b60001e257983 */ /* 0x000f620000100800 */
[----:B--2---:R-:W-:-:S05]  /*51b0*/  FFMA R35, R36, -R7, R35 ;  /* 0x8000000724237223 */ /* 0x004fca0000000023 */
[----:B------:R0:W-:Y:S04]  /*51c0*/  STL [R30+0xb54], R35 ;  /* 0x000b54231e007387 */ /* 0x0001e80000100800 */
[----:B------:R-:W3:Y:S04]  /*51d0*/  LDL R36, [R32+0xb58] ;  /* 0x000b580020247983 */ /* 0x000ee80000100800 */
[----:B0-----:R-:W2:Y:S01]  /*51e0*/  LDL R35, [R30+0xb64] ;  /* 0x000b64001e237983 */ /* 0x001ea20000100800 */
[----:B---3--:R-:W-:-:S05]  /*51f0*/  FFMA R31, R36, -R7, R31 ;  /* 0x80000007241f7223 */ /* 0x008fca000000001f */
[----:B------:R0:W-:Y:S04]  /*5200*/  STL [R30+0xb58], R31 ;  /* 0x000b581f1e007387 */ /* 0x0001e80000100800 */
[----:B------:R-:W4:Y:S04]  /*5210*/  LDL R34, [R32+0xb5c] ;  /* 0x000b5c0020227983 */ /* 0x000f280000100800 */
[----:B0-----:R-:W3:Y:S01]  /*5220*/  LDL R31, [R30+0xb68] ;  /* 0x000b68001e1f7983 */ /* 0x001ee20000100800 */
[----:B----4-:R-:W-:-:S05]  /*5230*/  FFMA R33, R34, -R7, R33 ;  /* 0x8000000722217223 */ /* 0x010fca0000000021 */
[----:B------:R0:W-:Y:S04]  /*5240*/  STL [R30+0xb5c], R33 ;  /* 0x000b5c211e007387 */ /* 0x0001e80000100800 */
[----:B------:R-:W5:Y:S04]  /*5250*/  LDL R34, [R32+0xb60] ;  /* 0x000b600020227983 */ /* 0x000f680000100800 */
[----:B0-----:R-:W4:Y:S01]  /*5260*/  LDL R33, [R30+0xb6c] ;  /* 0x000b6c001e217983 */ /* 0x001f220000100800 */
[----:B-----5:R-:W-:-:S05]  /*5270*/  FFMA R37, R34, -R7, R37 ;  /* 0x8000000722257223 */ /* 0x020fca0000000025 */
[----:B------:R1:W-:Y:S04]  /*5280*/  STL [R30+0xb60], R37 ;  /* 0x000b60251e007387 */ /* 0x0003e80000100800 */
[----:B------:R-:W2:Y:S02]  /*5290*/  LDL R34, [R32+0xb64] ;  /* 0x000b640020227983 */ /* 0x000ea40000100800 */
[----:B--2---:R-:W-:-:S05]  /*52a0*/  FFMA R35, R34, -R7, R35 ;  /* 0x8000000722237223 */ /* 0x004fca0000000023 */
[----:B------:R1:W-:Y:S04]  /*52b0*/  STL [R30+0xb64], R35 ;  /* 0x000b64231e007387 */ /* 0x0003e80000100800 */
[----:B------:R-:W3:Y:S02]  /*52c0*/  LDL R34, [R32+0xb68] ;  /* 0x000b680020227983 */ /* 0x000ee40000100800 */
[----:B---3--:R-:W-:-:S05]  /*52d0*/  FFMA R31, R34, -R7, R31 ;  /* 0x80000007221f7223 */ /* 0x008fca000000001f */
[----:B------:R1:W-:Y:S04]  /*52e0*/  STL [R30+0xb68], R31 ;  /* 0x000b681f1e007387 */ /* 0x0003e80000100800 */
[----:B------:R-:W4:Y:S01]  /*52f0*/  LDL R34, [R32+0xb6c] ;  /* 0x000b6c0020227983 */ /* 0x000f220000100800 */
[----:B------:R-:W-:Y:S01]  /*5300*/  IADD3 R3, PT, PT, R3, 0x8, RZ ;  /* 0x0000000803037810 */ /* 0x000fe20007ffe0ff */
[----:B----4-:R-:W-:-:S05]  /*5310*/  FFMA R33, R34, -R7, R33 ;  /* 0x8000000722217223 */ /* 0x010fca0000000021 */
[----:B------:R1:W-:Y:S02]  /*5320*/  STL [R30+0xb6c], R33 ;  /* 0x000b6c211e007387 */ /* 0x0003e40000100800 */
.L_x_206:
[----:B------:R-:W-:Y:S05]  /*5330*/  BSYNC.RECONVERGENT B4 ;  /* 0x0000000000047941 */ /* 0x000fea0003800200 */
.L_x_205:
[----:B------:R-:W-:Y:S05]  /*5340*/  @!P1 BRA `(.L_x_204) ;  /* 0x0000000000d89947 */ /* 0x000fea0003800000 */
[----:B------:R-:W-:Y:S01]  /*5350*/  ISETP.GE.U32.AND P0, PT, R12, 0x3, PT ;  /* 0x000000030c00780c */ /* 0x000fe20003f06070 */
[----:B------:R-:W-:Y:S01]  /*5360*/  BSSY.RECONVERGENT B4, `(.L_x_207) ;  /* 0x000001c000047945 */ /* 0x000fe20003800200 */
[----:B------:R-:W-:-:S11]  /*5370*/  ISETP.NE.AND P1, PT, R13, RZ, PT ;  /* 0x000000ff0d00720c */ /* 0x000fd60003f25270 */
[----:B------:R-:W-:Y:S05]  /*5380*/  @!P0 BRA `(.L_x_208) ;  /* 0x0000000000648947 */ /* 0x000fea0003800000 */
[----:B01----:R-:W-:Y:S01]  /*5390*/  IMAD.IADD R30, R26, 0x1, R3 ;  /* 0x000000011a1e7824 */ /* 0x003fe200078e0203 */
[----:B------:R-:W-:-:S04]  /*53a0*/  IADD3 R31, PT, PT, R10, R3, RZ ;  /* 0x000000030a1f7210 */ /* 0x000fc80007ffe0ff */
        /* <DEDUP_REMOVED lines=17> */
[----:B---3--:R-:W-:-:S05]  /*54c0*/  FFMA R35, R34, -R7, R35 ;  /* 0x8000000722237223 */ /* 0x008fca0000000023 */
[----:B------:R2:W-:Y:S04]  /*54d0*/  STL [R32+0xb58], R35 ;  /* 0x000b582320007387 */ /* 0x0005e80000100800 */
[----:B------:R-:W4:Y:S01]  /*54e0*/  LDL R34, [R30+0xb5c] ;  /* 0x000b5c001e227983 */ /* 0x000f220000100800 */
[----:B------:R-:W-:Y:S02]  /*54f0*/  VIADD R3, R3, 0x4 ;  /* 0x0000000403037836 */ /* 0x000fe40000000000 */
[----:B----4-:R-:W-:-:S05]  /*5500*/  FFMA R31, R34, -R7, R31 ;  /* 0x80000007221f7223 */ /* 0x010fca000000001f */
[----:B------:R2:W-:Y:S02]  /*5510*/  STL [R32+0xb5c], R31 ;  /* 0x000b5c1f20007387 */ /* 0x0005e40000100800 */
.L_x_208:
[----:B------:R-:W-:Y:S05]  /*5520*/  BSYNC.RECONVERGENT B4 ;  /* 0x0000000000047941 */ /* 0x000fea0003800200 */
.L_x_207:
[----:B------:R-:W-:Y:S05]  /*5530*/  @!P1 BRA `(.L_x_204) ;  /* 0x00000000005c9947 */ /* 0x000fea0003800000 */
[----:B01----:R-:W-:Y:S01]  /*5540*/  IADD3 R30, PT, PT, R26, R3, RZ ;  /* 0x000000031a1e7210 */ /* 0x003fe20007ffe0ff */
[----:B--2---:R-:W-:-:S03]  /*5550*/  IMAD.IADD R31, R10, 0x1, R3 ;  /* 0x000000010a1f7824 */ /* 0x004fc600078e0203 */
[----:B------:R-:W-:Y:S02]  /*5560*/  LEA R30, R30, UR23, 0x2 ;  /* 0x000000171e1e7c11 */ /* 0x000fe4000f8e10ff */
[----:B------:R-:W-:-:S04]  /*5570*/  LEA R31, R31, UR23, 0x2 ;  /* 0x000000171f1f7c11 */ /* 0x000fc8000f8e10ff */
[----:B------:R-:W2:Y:S04]  /*5580*/  LDL R30, [R30] ;  /* 0x000000001e1e7983 */ /* 0x000ea80000100800 */
[----:B------:R-:W2:Y:S01]  /*5590*/  LDL R33, [R31] ;  /* 0x000000001f217983 */ /* 0x000ea20000100800 */
[----:B------:R-:W-:Y:S01]  /*55a0*/  ISETP.NE.AND P0, PT, R13, 0x1, PT ;  /* 0x000000010d00780c */ /* 0x000fe20003f05270 */
[----:B--2---:R-:W-:-:S05]  /*55b0*/  FFMA R32, R30, -R7, R33 ;  /* 0x800000071e207223 */ /* 0x004fca0000000021 */
[----:B------:R3:W-:Y:S07]  /*55c0*/  STL [R31], R32 ;  /* 0x000000201f007387 */ /* 0x0007ee0000100800 */
[----:B------:R-:W-:Y:S05]  /*55d0*/  @!P0 BRA `(.L_x_204) ;  /* 0x0000000000348947 */ /* 0x000fea0003800000 */
[----:B------:R-:W-:Y:S01]  /*55e0*/  IADD3 R30, PT, PT, R26, R3, RZ ;  /* 0x000000031a1e7210 */ /* 0x000fe20007ffe0ff */
[----:B------:R-:W-:-:S03]  /*55f0*/  IMAD.IADD R10, R10, 0x1, R3 ;  /* 0x000000010a0a7824 */ /* 0x000fc600078e0203 */
[----:B------:R-:W-:Y:S01]  /*5600*/  LEA R30, R30, R1, 0x2 ;  /* 0x000000011e1e7211 */ /* 0x000fe200078e10ff */
[----:B---3--:R-:W-:-:S04]  /*5610*/  IMAD.U32 R32, R10, 0x4, R1 ;  /* 0x000000040a207824 */ /* 0x008fc800078e0001 */
[----:B------:R-:W2:Y:S04]  /*5620*/  LDL R10, [R30+0xb54] ;  /* 0x000b54001e0a7983 */ /* 0x000ea80000100800 */
[----:B------:R-:W2:Y:S01]  /*5630*/  LDL R3, [R32+0xb54] ;  /* 0x000b540020037983 */ /* 0x000ea20000100800 */
[----:B------:R-:W-:-:S13]  /*5640*/  ISETP.NE.AND P0, PT, R13, 0x2, PT ;  /* 0x000000020d00780c */ /* 0x000fda0003f05270 */
[----:B------:R-:W3:Y:S01]  /*5650*/  @P0 LDL R31, [R32+0xb58] ;  /* 0x000b5800201f0983 */ /* 0x000ee20000100800 */
[----:B--2---:R-:W-:-:S05]  /*5660*/  FFMA R3, R10, -R7, R3 ;  /* 0x800000070a037223 */ /* 0x004fca0000000003 */
[----:B------:R4:W-:Y:S04]  /*5670*/  STL [R32+0xb54], R3 ;  /* 0x000b540320007387 */ /* 0x0009e80000100800 */
[----:B------:R-:W3:Y:S02]  /*5680*/  @P0 LDL R10, [R30+0xb58] ;  /* 0x000b58001e0a0983 */ /* 0x000ee40000100800 */
[----:B---3--:R-:W-:-:S05]  /*5690*/  @P0 FFMA R10, R10, -R7, R31 ;  /* 0x800000070a0a0223 */ /* 0x008fca000000001f */
[----:B------:R4:W-:Y:S02]  /*56a0*/  @P0 STL [R32+0xb58], R10 ;  /* 0x000b580a20000387 */ /* 0x0009e40000100800 */
.L_x_204:
[----:B------:R-:W-:Y:S05]  /*56b0*/  BSYNC.RECONVERGENT B3 ;  /* 0x0000000000037941 */ /* 0x000fea0003800200 */
.L_x_203:
[----:B----4-:R-:W-:Y:S01]  /*56c0*/  LEA R3, R9, UR24, 0x2 ;  /* 0x0000001809037c11 */ /* 0x010fe2000f8e10ff */
[----:B------:R-:W4:Y:S04]  /*56d0*/  LDL R10, [R24] ;  /* 0x00000000180a7983 */ /* 0x000f280000100800 */
[----:B------:R-:W4:Y:S01]  /*56e0*/  LDL R9, [R3+0x4] ;  /* 0x0000040003097983 */ /* 0x000f220000100800 */
[----:B------:R-:W-:Y:S01]  /*56f0*/  ISETP.NE.AND P0, PT, R15, R2, PT ;  /* 0x000000020f00720c */ /* 0x000fe20003f05270 */
[----:B----4-:R-:W-:-:S05]  /*5700*/  FFMA R10, R10, -R7, R9 ;  /* 0x800000070a0a7223 */ /* 0x010fca0000000009 */
[----:B------:R4:W-:Y:S07]  /*5710*/  STL [R3+0x4], R10 ;  /* 0x0000040a03007387 */ /* 0x0009ee0000100800 */
[----:B------:R-:W-:Y:S05]  /*5720*/  @P0 BRA `(.L_x_209) ;  /* 0xfffffff000a40947 */ /* 0x000fea000383ffff */
.L_x_197:
[----:B------:R-:W-:Y:S05]  /*5730*/  BSYNC.RECONVERGENT B1 ;  /* 0x0000000000017941 */ /* 0x000fea0003800200 */
.L_x_196:
[----:B------:R-:W-:Y:S01]  /*5740*/  ISETP.NE.AND P0, PT, R2, R29, PT ;  /* 0x0000001d0200720c */ /* 0x000fe20003f05270 */
[----:B------:R-:W-:Y:S01]  /*5750*/  VIADD R28, R28, 0x1 ;  /* 0x000000011c1c7836 */ /* 0x000fe20000000000 */
[----:B------:R-:W-:Y:S02]  /*5760*/  IADD3 R27, PT, PT, R27, 0x1, RZ ;  /* 0x000000011b1b7810 */ /* 0x000fe40007ffe0ff */
[----:B------:R-:W-:-:S09]  /*5770*/  IADD3 R29, PT, PT, R29, 0x1, RZ ;  /* 0x000000011d1d7810 */ /* 0x000fd20007ffe0ff */
[----:B------:R-:W-:Y:S05]  /*5780*/  @P0 BRA `(.L_x_210) ;  /* 0xfffffff000200947 */ /* 0x000fea000383ffff */
[----:B------:R-:W-:Y:S05]  /*5790*/  BSYNC.RECONVERGENT B2 ;  /* 0x0000000000027941 */ /* 0x000fea0003800200 */
.L_x_195:
[----:B------:R-:W-:Y:S01]  /*57a0*/  BSSY.RECONVERGENT B1, `(.L_x_211) ;  /* 0x00000ed000017945 */ /* 0x000fe20003800200 */
[----:B------:R-:W-:Y:S01]  /*57b0*/  IMAD.MOV.U32 R12, RZ, RZ, RZ ;  /* 0x000000ffff0c7224 */ /* 0x000fe200078e00ff */
[----:B01--4-:R-:W-:Y:S01]  /*57c0*/  PRMT R10, RZ, 0x7610, R10 ;  /* 0x00007610ff0a7816 */ /* 0x013fe2000000000a */
[----:B------:R-:W-:Y:S01]  /*57d0*/  IMAD.MOV.U32 R11, RZ, RZ, R20 ;  /* 0x000000ffff0b7224 */ /* 0x000fe200078e0014 */
[----:B--2---:R-:W-:Y:S02]  /*57e0*/  PRMT R9, RZ, 0x7610, R9 ;  /* 0x00007610ff097816 */ /* 0x004fe40000000009 */
[----:B------:R-:W-:-:S07]  /*57f0*/  MOV R3, R2 ;  /* 0x0000000200037202 */ /* 0x000fce0000000f00 */
.L_x_223:
[----:B------:R-:W-:-:S06]  /*5800*/  LEA R16, R3, UR24, 0x2 ;  /* 0x0000001803107c11 */ /* 0x000fcc000f8e10ff */
[----:B------:R-:W5:Y:S01]  /*5810*/  LDL R16, [R16] ;  /* 0x0000000010107983 */ /* 0x000f620000100800 */
[----:B------:R-:W-:Y:S01]  /*5820*/  ISETP.GT.AND P0, PT, R11, R2, PT ;  /* 0x000000020b00720c */ /* 0x000fe20003f04270 */
[----:B------:R-:W-:Y:S01]  /*5830*/  BSSY.RECONVERGENT B2, `(.L_x_212) ;  /* 0x00000c8000027945 */ /* 0x000fe20003800200 */
[----:B------:R-:W-:Y:S01]  /*5840*/  MOV R7, R11 ;  /* 0x0000000b00077202 */ /* 0x000fe20000000f00 */
[----:B------:R-:W-:-:S10]  /*5850*/  IMAD.MOV.U32 R11, RZ, RZ, R3 ;  /* 0x000000ffff0b7224 */ /* 0x000fd400078e0003 */
[----:B------:R-:W-:Y:S05]  /*5860*/  @P0 BRA `(.L_x_213) ;  /* 0x0000000c00100947 */ /* 0x000fea0003800000 */
[C---:B------:R-:W-:Y:S01]  /*5870*/  IADD3 R3, PT, PT, R12.reuse, -0x1, RZ ;  /* 0xffffffff0c037810 */ /* 0x040fe20007ffe0ff */
[----:B------:R-:W-:Y:S01]  /*5880*/  BSSY.RECONVERGENT B3, `(.L_x_214) ;  /* 0x000005c000037945 */ /* 0x000fe20003800200 */
[----:B------:R-:W-:Y:S01]  /*5890*/  LOP3.LUT P1, RZ, R12, 0xf, RZ, 0xc0, !PT ;  /* 0x0000000f0cff7812 */ /* 0x000fe2000782c0ff */
[----:B---3--:R-:W-:Y:S01]  /*58a0*/  IMAD R8, R20, R11, RZ ;  /* 0x0000000b14087224 */ /* 0x008fe200078e02ff */
[----:B------:R-:W-:-:S13]  /*58b0*/  ISETP.GE.U32.AND P0, PT, R3, 0xf, PT ;  /* 0x0000000f0300780c */ /* 0x000fda0003f06070 */
[----:B------:R-:W-:Y:S05]  /*58c0*/  @!P0 BRA `(.L_x_215) ;  /* 0x00000004005c8947 */ /* 0x000fea0003800000 */
[----:B------:R-:W-:Y:S01]  /*58d0*/  LOP3.LUT R14, R12, 0xfffffff0, RZ, 0xc0, !PT ;  /* 0xfffffff00c0e7812 */ /* 0x000fe200078ec0ff */
[----:B------:R-:W-:-:S07]  /*58e0*/  IMAD.MOV.U32 R3, RZ, RZ, RZ ;  /* 0x000000ffff037224 */ /* 0x000fce00078e00ff */
.L_x_216:
[----:B------:R-:W-:Y:S01]  /*58f0*/  IADD3 R13, PT, PT, R8, R7, RZ ;  /* 0x00000007080d7210 */ /* 0x000fe20007ffe0ff */
[C---:B------:R-:W-:Y:S01]  /*5900*/  VIADD R15, R7.reuse, 0x1 ;  /* 0x00000001070f7836 */ /* 0x040fe20000000000 */
[----:B------:R-:W-:Y:S02]  /*5910*/  LEA R17, R7, UR19, 0x2 ;  /* 0x0000001307117c11 */ /* 0x000fe4000f8e10ff */
[----:B------:R-:W-:Y:S02]  /*5920*/  LEA R13, R13, UR23, 0x2 ;  /* 0x000000170d0d7c11 */ /* 0x000fe4000f8e10ff */
[----:B------:R-:W-:Y:S02]  /*5930*/  IADD3 R24, PT, PT, R7, 0x2, RZ ;  /* 0x0000000207187810 */ /* 0x000fe40007ffe0ff */
[----:B------:R-:W-:Y:S01]  /*5940*/  LEA R25, R15, UR19, 0x2 ;  /* 0x000000130f197c11 */ /* 0x000fe2000f8e10ff */
[----:B------:R-:W2:Y:S01]  /*5950*/  LDL R17, [R17] ;  /* 0x0000000011117983 */ /* 0x000ea20000100800 */
[----:B------:R-:W-:-:S03]  /*5960*/  LEA R27, R24, UR19, 0x2 ;  /* 0x00000013181b7c11 */ /* 0x000fc6000f8e10ff */
[----:B------:R-:W2:Y:S04]  /*5970*/  LDL R15, [R13] ;  /* 0x000000000d0f7983 */ /* 0x000ea80000100800 */
[----:B------:R-:W3:Y:S04]  /*5980*/  LDL R25, [R25] ;  /* 0x0000000019197983 */ /* 0x000ee80000100800 */
[----:B------:R-:W3:Y:S04]  /*5990*/  LDL R24, [R13+0x4] ;  /* 0x000004000d187983 */ /* 0x000ee80000100800 */
[----:B------:R-:W4:Y:S04]  /*59a0*/  LDL R27, [R27] ;  /* 0x000000001b1b7983 */ /* 0x000f280000100800 */
[----:B------:R-:W4:Y:S01]  /*59b0*/  LDL R26, [R13+0x8] ;  /* 0x000008000d1a7983 */ /* 0x000f220000100800 */
[C---:B------:R-:W-:Y:S01]  /*59c0*/  IADD3 R28, PT, PT, R7.reuse, 0x6, RZ ;  /* 0x00000006071c7810 */ /* 0x040fe20007ffe0ff */
[----:B------:R-:W-:-:S02]  /*59d0*/  VIADD R29, R7, 0x7 ;  /* 0x00000007071d7836 */ /* 0x000fc40000000000 */
[----:B------:R-:W4:Y:S01]  /*59e0*/  LDL R31, [R13+0x18] ;  /* 0x000018000d1f7983 */ /* 0x000f220000100800 */
[----:B------:R-:W-:Y:S02]  /*59f0*/  LEA R30, R28, UR19, 0x2 ;  /* 0x000000131c1e7c11 */ /* 0x000fe4000f8e10ff */
[----:B------:R-:W-:Y:S01]  /*5a00*/  IADD3 R28, PT, PT, R7, 0x8, RZ ;  /* 0x00000008071c7810 */ /* 0x000fe20007ffe0ff */
[----:B------:R-:W4:Y:S01]  /*5a10*/  LDL R33, [R13+0x1c] ;  /* 0x00001c000d217983 */ /* 0x000f220000100800 */
[----:B------:R-:W-:-:S03]  /*5a20*/  LEA R32, R29, UR19, 0x2 ;  /* 0x000000131d207c11 */ /* 0x000fc6000f8e10ff */
[----:B------:R-:W4:Y:S01]  /*5a30*/  LDL R30, [R30] ;  /* 0x000000001e1e7983 */ /* 0x000f220000100800 */
[----:B------:R-:W-:-:S03]  /*5a40*/  LEA R29, R28, UR19, 0x2 ;  /* 0x000000131c1d7c11 */ /* 0x000fc6000f8e10ff */
[----:B------:R-:W4:Y:S04]  /*5a50*/  LDL R32, [R32] ;  /* 0x0000000020207983 */ /* 0x000f280000100800 */
[----:B------:R-:W4:Y:S04]  /*5a60*/  LDL R29, [R29] ;  /* 0x000000001d1d7983 */ /* 0x000f280000100800 */
[----:B------:R-:W4:Y:S04]  /*5a70*/  LDL R28, [R13+0x20] ;  /* 0x000020000d1c7983 */ /* 0x000f280000100800 */
[----:B------:R-:W4:Y:S01]  /*5a80*/  LDL R34, [R13+0x3c] ;  /* 0x00003c000d227983 */ /* 0x000f220000100800 */
[----:B--2--5:R-:W-:Y:S01]  /*5a90*/  FFMA R15, -R15, R17, R16 ;  /* 0x000000110f0f7223 */ /* 0x024fe20000000110 */
[----:B------:R-:W-:-:S05]  /*5aa0*/  VIADD R16, R7, 0x3 ;  /* 0x0000000307107836 */ /* 0x000fca0000000000 */
[----:B------:R-:W-:Y:S01]  /*5ab0*/  LEA R17, R16, UR19, 0x2 ;  /* 0x0000001310117c11 */ /* 0x000fe2000f8e10ff */
[----:B---3--:R-:W-:Y:S01]  /*5ac0*/  FFMA R15, -R24, R25, R15 ;  /* 0x00000019180f7223 */ /* 0x008fe2000000010f */
[C---:B------:R-:W-:Y:S01]  /*5ad0*/  IADD3 R24, PT, PT, R7.reuse, 0x4, RZ ;  /* 0x0000000407187810 */ /* 0x040fe20007ffe0ff */
[----:B------:R-:W2:Y:S03]  /*5ae0*/  LDL R16, [R13+0xc] ;  /* 0x00000c000d107983 */ /* 0x000ea60000100800 */
[----:B------:R-:W-:Y:S01]  /*5af0*/  LEA R24, R24, UR19, 0x2 ;  /* 0x0000001318187c11 */ /* 0x000fe2000f8e10ff */
[----:B------:R-:W2:Y:S01]  /*5b00*/  LDL R17, [R17] ;  /* 0x0000000011117983 */ /* 0x000ea20000100800 */
[----:B----4-:R-:W-:Y:S01]  /*5b10*/  FFMA R15, -R26, R27, R15 ;  /* 0x0000001b1a0f7223 */ /* 0x010fe2000000010f */
[C---:B------:R-:W-:Y:S02]  /*5b20*/  VIADD R26, R7.reuse, 0x5 ;  /* 0x00000005071a7836 */ /* 0x040fe40000000000 */
[----:B------:R-:W3:Y:S03]  /*5b30*/  LDL R25, [R13+0x10] ;  /* 0x000010000d197983 */ /* 0x000ee60000100800 */
[----:B------:R-:W-:Y:S01]  /*5b40*/  LEA R27, R26, UR19, 0x2 ;  /* 0x000000131a1b7c11 */ /* 0x000fe2000f8e10ff */
[----:B------:R-:W3:Y:S04]  /*5b50*/  LDL R24, [R24] ;  /* 0x0000000018187983 */ /* 0x000ee80000100800 */
[----:B------:R-:W4:Y:S04]  /*5b60*/  LDL R26, [R13+0x14] ;  /* 0x000014000d1a7983 */ /* 0x000f280000100800 */
[----:B------:R-:W4:Y:S01]  /*5b70*/  LDL R27, [R27] ;  /* 0x000000001b1b7983 */ /* 0x000f220000100800 */
[----:B--2---:R-:W-:Y:S01]  /*5b80*/  FFMA R16, -R16, R17, R15 ;  /* 0x0000001110107223 */ /* 0x004fe2000000010f */
[----:B------:R-:W-:-:S02]  /*5b90*/  VIADD R15, R7, 0x9 ;  /* 0x00000009070f7836 */ /* 0x000fc40000000000 */
[----:B------:R-:W2:Y:S01]  /*5ba0*/  LDL R17, [R13+0x24] ;  /* 0x000024000d117983 */ /* 0x000ea20000100800 */
[----:B---3--:R-:W-:Y:S02]  /*5bb0*/  FFMA R25, -R25, R24, R16 ;  /* 0x0000001819197223 */ /* 0x008fe40000000110 */
[----:B------:R-:W-:Y:S02]  /*5bc0*/  LEA R15, R15, UR19, 0x2 ;  /* 0x000000130f0f7c11 */ /* 0x000fe4000f8e10ff */
[C---:B------:R-:W-:Y:S01]  /*5bd0*/  IADD3 R16, PT, PT, R7.reuse, 0xa, RZ ;  /* 0x0000000a07107810 */ /* 0x040fe20007ffe0ff */
[----:B------:R-:W-:Y:S02]  /*5be0*/  VIADD R24, R7, 0xb ;  /* 0x0000000b07187836 */ /* 0x000fe40000000000 */
[----:B----4-:R-:W-:Y:S01]  /*5bf0*/  FFMA R26, -R26, R27, R25 ;  /* 0x0000001b1a1a7223 */ /* 0x010fe20000000119 */
[----:B------:R-:W-:Y:S01]  /*5c00*/  LEA R16, R16, UR19, 0x2 ;  /* 0x0000001310107c11 */ /* 0x000fe2000f8e10ff */
[----:B------:R-:W2:Y:S02]  /*5c10*/  LDL R15, [R15] ;  /* 0x000000000f0f7983 */ /* 0x000ea40000100800 */
[----:B------:R-:W-:Y:S01]  /*5c20*/  FFMA R26, -R31, R30, R26 ;  /* 0x0000001e1f1a7223 */ /* 0x000fe2000000011a */
[----:B------:R-:W-:Y:S01]  /*5c30*/  IADD3 R25, PT, PT, R7, 0xc, RZ ;  /* 0x0000000c07197810 */ /* 0x000fe20007ffe0ff */
[----:B------:R0:W3:Y:S02]  /*5c40*/  LDL R30, [R16] ;  /* 0x00000000101e7983 */ /* 0x0000e40000100800 */
[----:B------:R-:W-:Y:S01]  /*5c50*/  FFMA R33, -R33, R32, R26 ;  /* 0x0000002021217223 */ /* 0x000fe2000000011a */
[----:B------:R-:W-:Y:S01]  /*5c60*/  LEA R32, R24, UR19, 0x2 ;  /* 0x0000001318207c11 */ /* 0x000fe2000f8e10ff */
[----:B------:R-:W3:Y:S01]  /*5c70*/  LDL R31, [R13+0x28] ;  /* 0x000028000d1f7983 */ /* 0x000ee20000100800 */
[----:B------:R-:W-:-:S02]  /*5c80*/  VIADD R24, R7, 0xd ;  /* 0x0000000d07187836 */ /* 0x000fc40000000000 */
[----:B------:R-:W-:Y:S01]  /*5c90*/  FFMA R28, -R28, R29, R33 ;  /* 0x0000001d1c1c7223 */ /* 0x000fe20000000121 */
[----:B------:R-:W-:Y:S01]  /*5ca0*/  LEA R29, R25, UR19, 0x2 ;  /* 0x00000013191d7c11 */ /* 0x000fe2000f8e10ff */
[----:B------:R-:W4:Y:S01]  /*5cb0*/  LDL R33, [R13+0x2c] ;  /* 0x00002c000d217983 */ /* 0x000f220000100800 */
[----:B------:R-:W-:-:S03]  /*5cc0*/  IADD3 R25, PT, PT, R7, 0xe, RZ ;  /* 0x0000000e07197810 */ /* 0x000fc60007ffe0ff */
[----:B------:R-:W4:Y:S01]  /*5cd0*/  LDL R32, [R32] ;  /* 0x0000000020207983 */ /* 0x000f220000100800 */
[----:B------:R-:W-:Y:S01]  /*5ce0*/  LEA R27, R24, UR19, 0x2 ;  /* 0x00000013181b7c11 */ /* 0x000fe2000f8e10ff */
[----:B0-----:R-:W-:Y:S02]  /*5cf0*/  VIADD R16, R7, 0xf ;  /* 0x0000000f07107836 */ /* 0x001fe40000000000 */
[----:B------:R-:W4:Y:S01]  /*5d00*/  LDL R29, [R29] ;  /* 0x000000001d1d7983 */ /* 0x000f220000100800 */
[----:B------:R-:W-:-:S03]  /*5d10*/  LEA R25, R25, UR19, 0x2 ;  /* 0x0000001319197c11 */ /* 0x000fc6000f8e10ff */
[----:B------:R-:W4:Y:S01]  /*5d20*/  LDL R26, [R13+0x30] ;  /* 0x000030000d1a7983 */ /* 0x000f220000100800 */
[----:B------:R-:W-:-:S03]  /*5d30*/  LEA R35, R16, UR19, 0x2 ;  /* 0x0000001310237c11 */ /* 0x000fc6000f8e10ff */
[----:B------:R-:W4:Y:S04]  /*5d40*/  LDL R27, [R27] ;  /* 0x000000001b1b7983 */ /* 0x000f280000100800 */
[----:B------:R-:W4:Y:S04]  /*5d50*/  LDL R24, [R13+0x34] ;  /* 0x000034000d187983 */ /* 0x000f280000100800 */
[----:B------:R-:W4:Y:S04]  /*5d60*/  LDL R25, [R25] ;  /* 0x0000000019197983 */ /* 0x000f280000100800 */
[----:B------:R-:W4:Y:S04]  /*5d70*/  LDL R16, [R13+0x38] ;  /* 0x000038000d107983 */ /* 0x000f280000100800 */
[----:B------:R-:W4:Y:S01]  /*5d80*/  LDL R35, [R35] ;  /* 0x0000000023237983 */ /* 0x000f220000100800 */
[----:B------:R-:W-:-:S04]  /*5d90*/  IADD3 R3, PT, PT, R3, 0x10, RZ ;  /* 0x0000001003037810 */ /* 0x000fc80007ffe0ff */
[----:B------:R-:W-:Y:S01]  /*5da0*/  ISETP.NE.AND P0, PT, R3, R14, PT ;  /* 0x0000000e0300720c */ /* 0x000fe20003f05270 */
[----:B------:R-:W-:Y:S02]  /*5db0*/  VIADD R7, R7, 0x10 ;  /* 0x0000001007077836 */ /* 0x000fe40000000000 */
[----:B--2---:R-:W-:-:S04]  /*5dc0*/  FFMA R28, -R17, R15, R28 ;  /* 0x0000000f111c7223 */ /* 0x004fc8000000011c */
[----:B---3--:R-:W-:-:S04]  /*5dd0*/  FFMA R28, -R31, R30, R28 ;  /* 0x0000001e1f1c7223 */ /* 0x008fc8000000011c */
[----:B----4-:R-:W-:-:S04]  /*5de0*/  FFMA R33, -R33, R32, R28 ;  /* 0x0000002021217223 */ /* 0x010fc8000000011c */
[----:B------:R-:W-:-:S04]  /*5df0*/  FFMA R29, -R26, R29, R33 ;  /* 0x0000001d1a1d7223 */ /* 0x000fc80000000121 */
[----:B------:R-:W-:-:S04]  /*5e00*/  FFMA R27, -R24, R27, R29 ;  /* 0x0000001b181b7223 */ /* 0x000fc8000000011d */
[----:B------:R-:W-:-:S04]  /*5e10*/  FFMA R25, -R16, R25, R27 ;  /* 0x0000001910197223 */ /* 0x000fc8000000011b */
[----:B------:R-:W-:Y:S01]  /*5e20*/  FFMA R16, -R34, R35, R25 ;  /* 0x0000002322107223 */ /* 0x000fe20000000119 */
[----:B------:R-:W-:Y:S06]  /*5e30*/  @P0 BRA `(.L_x_216) ;  /* 0xfffffff800ac0947 */ /* 0x000fec000383ffff */
.L_x_215:
[----:B------:R-:W-:Y:S05]  /*5e40*/  BSYNC.RECONVERGENT B3 ;  /* 0x0000000000037941 */ /* 0x000fea0003800200 */
.L_x_214:
[----:B------:R-:W-:Y:S05]  /*5e50*/  @!P1 BRA `(.L_x_213) ;  /* 0x0000000400949947 */ /* 0x000fea0003800000 */
[----:B------:R-:W-:Y:S01]  /*5e60*/  LOP3.LUT R13, R9, 0xf, RZ, 0xc0, !PT ;  /* 0x0000000f090d7812 */ /* 0x000fe200078ec0ff */
[----:B------:R-:W-:Y:S03]  /*5e70*/  BSSY.RECONVERGENT B3, `(.L_x_217) ;  /* 0x000002f000037945 */ /* 0x000fe60003800200 */
[C---:B------:R-:W-:Y:S02]  /*5e80*/  IADD3 R3, PT, PT, R13.reuse, -0x1, RZ ;  /* 0xffffffff0d037810 */ /* 0x040fe40007ffe0ff */
[----:B------:R-:W-:Y:S02]  /*5e90*/  LOP3.LUT P1, RZ, R13, 0x7, RZ, 0xc0, !PT ;  /* 0x000000070dff7812 */ /* 0x000fe4000782c0ff */
[----:B------:R-:W-:-:S13]  /*5ea0*/  ISETP.GE.U32.AND P0, PT, R3, 0x7, PT ;  /* 0x000000070300780c */ /* 0x000fda0003f06070 */
[----:B------:R-:W-:Y:S05]  /*5eb0*/  @!P0 BRA `(.L_x_218) ;  /* 0x0000000000a88947 */ /* 0x000fea0003800000 */
[C---:B------:R-:W-:Y:S01]  /*5ec0*/  IMAD.IADD R3, R7.reuse, 0x1, R8 ;  /* 0x0000000107037824 */ /* 0x040fe200078e0208 */
[C---:B------:R-:W-:Y:S01]  /*5ed0*/  LEA R13, R7.reuse, UR19, 0x2 ;  /* 0x00000013070d7c11 */ /* 0x040fe2000f8e10ff */
[C---:B------:R-:W-:Y:S01]  /*5ee0*/  VIADD R17, R7.reuse, 0x2 ;  /* 0x0000000207117836 */ /* 0x040fe20000000000 */
[----:B------:R-:W-:Y:S02]  /*5ef0*/  IADD3 R14, PT, PT, R7, 0x1, RZ ;  /* 0x00000001070e7810 */ /* 0x000fe40007ffe0ff */
[----:B------:R-:W-:Y:S02]  /*5f00*/  LEA R3, R3, UR23, 0x2 ;  /* 0x0000001703037c11 */ /* 0x000fe4000f8e10ff */
[----:B------:R-:W-:Y:S01]  /*5f10*/  LEA R14, R14, UR19, 0x2 ;  /* 0x000000130e0e7c11 */ /* 0x000fe2000f8e10ff */
[----:B------:R-:W2:Y:S01]  /*5f20*/  LDL R13, [R13] ;  /* 0x000000000d0d7983 */ /* 0x000ea20000100800 */
[----:B------:R-:W-:-:S03]  /*5f30*/  IADD3 R24, PT, PT, R7, 0x3, RZ ;  /* 0x0000000307187810 */ /* 0x000fc60007ffe0ff */
[----:B------:R-:W2:Y:S01]  /*5f40*/  LDL R15, [R3] ;  /* 0x00000000030f7983 */ /* 0x000ea20000100800 */
[----:B------:R-:W-:Y:S01]  /*5f50*/  LEA R17, R17, UR19, 0x2 ;  /* 0x0000001311117c11 */ /* 0x000fe2000f8e10ff */
[----:B------:R-:W-:Y:S02]  /*5f60*/  VIADD R25, R7, 0x4 ;  /* 0x0000000407197836 */ /* 0x000fe40000000000 */
[----:B------:R0:W3:Y:S01]  /*5f70*/  LDL R30, [R14] ;  /* 0x000000000e1e7983 */ /* 0x0000e20000100800 */
[----:B------:R-:W-:-:S03]  /*5f80*/  LEA R29, R24, UR19, 0x2 ;  /* 0x00000013181d7c11 */ /* 0x000fc6000f8e10ff */
[----:B------:R-:W3:Y:S01]  /*5f90*/  LDL R31, [R3+0x4] ;  /* 0x00000400031f7983 */ /* 0x000ee20000100800 */
[----:B------:R-:W-:-:S03]  /*5fa0*/  IADD3 R24, PT, PT, R7, 0x5, RZ ;  /* 0x0000000507187810 */ /* 0x000fc60007ffe0ff */
[----:B------:R-:W4:Y:S01]  /*5fb0*/  LDL R32, [R17] ;  /* 0x0000000011207983 */ /* 0x000f220000100800 */
[----:B------:R-:W-:-:S03]  /*5fc0*/  LEA R27, R25, UR19, 0x2 ;  /* 0x00000013191b7c11 */ /* 0x000fc6000f8e10ff */
[----:B------:R-:W4:Y:S01]  /*5fd0*/  LDL R33, [R3+0x8] ;  /* 0x0000080003217983 */ /* 0x000f220000100800 */
[C---:B------:R-:W-:Y:S01]  /*5fe0*/  VIADD R34, R7.reuse, 0x6 ;  /* 0x0000000607227836 */ /* 0x040fe20000000000 */
[----:B------:R-:W-:Y:S02]  /*5ff0*/  LEA R25, R24, UR19, 0x2 ;  /* 0x0000001318197c11 */ /* 0x000fe4000f8e10ff */
[----:B------:R-:W4:Y:S04]  /*6000*/  LDL R29, [R29] ;  /* 0x000000001d1d7983 */ /* 0x000f280000100800 */
[----:B------:R-:W4:Y:S01]  /*6010*/  LDL R28, [R3+0xc] ;  /* 0x00000c00031c7983 */ /* 0x000f220000100800 */
[----:B0-----:R-:W-:-:S03]  /*6020*/  IADD3 R14, PT, PT, R7, 0x7, RZ ;  /* 0x00000007070e7810 */ /* 0x001fc60007ffe0ff */
        /* <DEDUP_REMOVED lines=8> */
[----:B------:R-:W4:Y:S04]  /*60b0*/  LDL R34, [R3+0x1c] ;  /* 0x00001c0003227983 */ /* 0x000f280000100800 */
[----:B------:R-:W4:Y:S01]  /*60c0*/  LDL R35, [R35] ;  /* 0x0000000023237983 */ /* 0x000f220000100800 */
[----:B------:R-:W-:-:S02]  /*60d0*/  VIADD R7, R7, 0x8 ;  /* 0x0000000807077836 */ /* 0x000fc40000000000 */
[----:B--2--5:R-:W-:-:S04]  /*60e0*/  FFMA R16, -R15, R13, R16 ;  /* 0x0000000d0f107223 */ /* 0x024fc80000000110 */
[----:B---3--:R-:W-:-:S04]  /*60f0*/  FFMA R16, -R31, R30, R16 ;  /* 0x0000001e1f107223 */ /* 0x008fc80000000110 */
[----:B----4-:R-:W-:-:S04]  /*6100*/  FFMA R33, -R33, R32, R16 ;  /* 0x0000002021217223 */ /* 0x010fc80000000110 */
[----:B------:R-:W-:-:S04]  /*6110*/  FFMA R29, -R28, R29, R33 ;  /* 0x0000001d1c1d7223 */ /* 0x000fc80000000121 */
[----:B------:R-:W-:-:S04]  /*6120*/  FFMA R27, -R26, R27, R29 ;  /* 0x0000001b1a1b7223 */ /* 0x000fc8000000011d */
[----:B------:R-:W-:-:S04]  /*6130*/  FFMA R25, -R24, R25, R27 ;  /* 0x0000001918197223 */ /* 0x000fc8000000011b */
[----:B------:R-:W-:-:S04]  /*6140*/  FFMA R17, -R14, R17, R25 ;  /* 0x000000110e117223 */ /* 0x000fc80000000119 */
[----:B------:R-:W-:-:S07]  /*6150*/  FFMA R16, -R34, R35, R17 ;  /* 0x0000002322107223 */ /* 0x000fce0000000111 */
.L_x_218:
[----:B------:R-:W-:Y:S05]  /*6160*/  BSYNC.RECONVERGENT B3 ;  /* 0x0000000000037941 */ /* 0x000fea0003800200 */
.L_x_217:
[----:B------:R-:W-:Y:S05]  /*6170*/  @!P1 BRA `(.L_x_213) ;  /* 0x0000000000cc9947 */ /* 0x000fea0003800000 */
[----:B------:R-:W-:Y:S01]  /*6180*/  LOP3.LUT R3, R10, 0xffff, RZ, 0xc0, !PT ;  /* 0x0000ffff0a037812 */ /* 0x000fe200078ec0ff */
[----:B------:R-:W-:Y:S03]  /*6190*/  BSSY.RECONVERGENT B3, `(.L_x_219) ;  /* 0x000001d000037945 */ /* 0x000fe60003800200 */
[C---:B------:R-:W-:Y:S02]  /*61a0*/  LOP3.LUT R13, R3.reuse, 0x7, RZ, 0xc0, !PT ;  /* 0x00000007030d7812 */ /* 0x040fe400078ec0ff */
[----:B------:R-:W-:Y:S02]  /*61b0*/  LOP3.LUT R3, R3, 0x3, RZ, 0xc0, !PT ;  /* 0x0000000303037812 */ /* 0x000fe400078ec0ff */
[----:B------:R-:W-:Y:S02]  /*61c0*/  IADD3 R13, PT, PT, R13, -0x1, RZ ;  /* 0xffffffff0d0d7810 */ /* 0x000fe40007ffe0ff */
[----:B------:R-:W-:-:S02]  /*61d0*/  ISETP.NE.AND P1, PT, R3, RZ, PT ;  /* 0x000000ff0300720c */ /* 0x000fc40003f25270 */
        /* <DEDUP_REMOVED lines=11> */
[----:B------:R-:W-:-:S03]  /*6290*/  LEA R26, R17, UR19, 0x2 ;  /* 0x00000013111a7c11 */ /* 0x000fc6000f8e10ff */
[----:B------:R-:W3:Y:S01]  /*62a0*/  LDL R24, [R24] ;  /* 0x0000000018187983 */ /* 0x000ee20000100800 */
[----:B------:R-:W-:-:S03]  /*62b0*/  LEA R28, R25, UR19, 0x2 ;  /* 0x00000013191c7c11 */ /* 0x000fc6000f8e10ff */
[----:B------:R-:W3:Y:S04]  /*62c0*/  LDL R17, [R13+0x4] ;  /* 0x000004000d117983 */ /* 0x000ee80000100800 */
        /* <DEDUP_REMOVED lines=8> */
[----:B------:R-:W-:-:S07]  /*6350*/  FFMA R16, -R27, R28, R14 ;  /* 0x0000001c1b107223 */ /* 0x000fce000000010e */
.L_x_220:
[----:B------:R-:W-:Y:S05]  /*6360*/  BSYNC.RECONVERGENT B3 ;  /* 0x0000000000037941 */ /* 0x000fea0003800200 */
.L_x_219:
[----:B------:R-:W-:Y:S05]  /*6370*/  @!P1 BRA `(.L_x_213) ;  /* 0x00000000004c9947 */ /* 0x000fea0003800000 */
[----:B------:R-:W-:Y:S02]  /*6380*/  IADD3 R8, PT, PT, R8, R7, RZ ;  /* 0x0000000708087210 */ /* 0x000fe40007ffe0ff */
[----:B------:R-:W-:Y:S02]  /*6390*/  LEA R14, R7, UR19, 0x2 ;  /* 0x00000013070e7c11 */ /* 0x000fe4000f8e10ff */
[----:B------:R-:W-:-:S04]  /*63a0*/  LEA R8, R8, UR23, 0x2 ;  /* 0x0000001708087c11 */ /* 0x000fc8000f8e10ff */
[----:B------:R-:W2:Y:S04]  /*63b0*/  LDL R14, [R14] ;  /* 0x000000000e0e7983 */ /* 0x000ea80000100800 */
[----:B------:R-:W2:Y:S01]  /*63c0*/  LDL R13, [R8] ;  /* 0x00000000080d7983 */ /* 0x000ea20000100800 */
[----:B------:R-:W-:Y:S01]  /*63d0*/  ISETP.NE.AND P0, PT, R3, 0x1, PT ;  /* 0x000000010300780c */ /* 0x000fe20003f05270 */
[----:B--2--5:R-:W-:-:S12]  /*63e0*/  FFMA R16, -R13, R14, R16 ;  /* 0x0000000e0d107223 */ /* 0x024fd80000000110 */
[----:B------:R-:W-:Y:S05]  /*63f0*/  @!P0 BRA `(.L_x_213) ;  /* 0x00000000002c8947 */ /* 0x000fea0003800000 */
[----:B------:R-:W-:Y:S01]  /*6400*/  ISETP.NE.AND P0, PT, R3, 0x2, PT ;  /* 0x000000020300780c */ /* 0x000fe20003f05270 */
[----:B------:R-:W-:-:S05]  /*6410*/  VIADD R3, R7, 0x1 ;  /* 0x0000000107037836 */ /* 0x000fca0000000000 */
[----:B------:R-:W-:Y:S02]  /*6420*/  LEA R13, R3, UR19, 0x2 ;  /* 0x00000013030d7c11 */ /* 0x000fe4000f8e10ff */
[----:B------:R-:W2:Y:S04]  /*6430*/  LDL R3, [R8+0x4] ;  /* 0x0000040008037983 */ /* 0x000ea80000100800 */
[----:B------:R-:W2:Y:S01]  /*6440*/  LDL R13, [R13] ;  /* 0x000000000d0d7983 */ /* 0x000ea20000100800 */
[----:B------:R-:W-:-:S04]  /*6450*/  @P0 IADD3 R7, PT, PT, R7, 0x2, RZ ;  /* 0x0000000207070810 */ /* 0x000fc80007ffe0ff */
[----:B------:R-:W-:Y:S02]  /*6460*/  @P0 LEA R14, R7, UR19, 0x2 ;  /* 0x00000013070e0c11 */ /* 0x000fe4000f8e10ff */
[----:B------:R-:W3:Y:S04]  /*6470*/  @P0 LDL R7, [R8+0x8] ;  /* 0x0000080008070983 */ /* 0x000ee80000100800 */
[----:B------:R-:W3:Y:S01]  /*6480*/  @P0 LDL R14, [R14] ;  /* 0x000000000e0e0983 */ /* 0x000ee20000100800 */
[----:B--2---:R-:W-:-:S04]  /*6490*/  FFMA R16, -R3, R13, R16 ;  /* 0x0000000d03107223 */ /* 0x004fc80000000110 */
[----:B---3--:R-:W-:-:S07]  /*64a0*/  @P0 FFMA R16, -R7, R14, R16 ;  /* 0x0000000e07100223 */ /* 0x008fce0000000110 */
.L_x_213:
[----:B------:R-:W-:Y:S05]  /*64b0*/  BSYNC.RECONVERGENT B2 ;  /* 0x0000000000027941 */ /* 0x000fea0003800200 */
.L_x_212:
[----:B------:R-:W-:-:S05]  /*64c0*/  IMAD R3, R20, R11, R11 ;  /* 0x0000000b14037224 */ /* 0x000fca00078e020b */
[----:B------:R-:W-:-:S06]  /*64d0*/  LEA R7, R3, UR23, 0x2 ;  /* 0x0000001703077c11 */ /* 0x000fcc000f8e10ff */
[----:B------:R-:W3:Y:S01]  /*64e0*/  LDL R7, [R7] ;  /* 0x0000000007077983 */ /* 0x000ee20000100800 */
[----:B------:R-:W-:Y:S01]  /*64f0*/  BSSY.RECONVERGENT B2, `(.L_x_221) ;  /* 0x000000f000027945 */ /* 0x000fe20003800200 */
[----:B---3--:R-:W-:-:S04]  /*6500*/  FADD R15, R7, 9.9999999600419720025e-13 ;  /* 0x2b8cbccc070f7421 */ /* 0x008fc80000000000 */
[----:B------:R-:W0:Y:S08]  /*6510*/  MUFU.RCP R3, R15 ;  /* 0x0000000f00037308 */ /* 0x000e300000001000 */
[----:B-----5:R-:W1:Y:S01]  /*6520*/  FCHK P0, R16, R15 ;  /* 0x0000000f10007302 */ /* 0x020e620000000000 */
[----:B0-----:R-:W-:-:S04]  /*6530*/  FFMA R8, -R15, R3, 1 ;  /* 0x3f8000000f087423 */ /* 0x001fc80000000103 */
[----:B------:R-:W-:-:S04]  /*6540*/  FFMA R3, R3, R8, R3 ;  /* 0x0000000803037223 */ /* 0x000fc80000000003 */
[----:B------:R-:W-:-:S04]  /*6550*/  FFMA R8, R3, R16, RZ ;  /* 0x0000001003087223 */ /* 0x000fc800000000ff */
[----:B------:R-:W-:-:S04]  /*6560*/  FFMA R13, -R15, R8, R16 ;  /* 0x000000080f0d7223 */ /* 0x000fc80000000110 */
[----:B------:R-:W-:Y:S01]  /*6570*/  FFMA R8, R3, R13, R8 ;  /* 0x0000000d03087223 */ /* 0x000fe20000000008 */
[----:B-1----:R-:W-:Y:S06]  /*6580*/  @!P0 BRA `(.L_x_222) ;  /* 0x0000000000148947 */ /* 0x002fec0003800000 */
[----:B------:R-:W-:Y:S01]  /*6590*/  IMAD.MOV.U32 R3, RZ, RZ, R16 ;  /* 0x000000ffff037224 */ /* 0x000fe200078e0010 */
[----:B------:R-:W-:Y:S02]  /*65a0*/  MOV R8, R15 ;  /* 0x0000000f00087202 */ /* 0x000fe40000000f00 */
[----:B------:R-:W-:-:S07]  /*65b0*/  MOV R30, 0x65d0 ;  /* 0x000065d0001e7802 */ /* 0x000fce0000000f00 */
[----:B------:R-:W-:Y:S05]  /*65c0*/  CALL.REL.NOINC `($__internal_4_$__cuda_sm3x_div_rn_noftz_f32_slowpath) ;  /* 0x0000000c009c7944 */ /* 0x000fea0003c00000 */
[----:B------:R-:W-:-:S07]  /*65d0*/  IMAD.MOV.U32 R8, RZ, RZ, R3 ;  /* 0x000000ffff087224 */ /* 0x000fce00078e0003 */
.L_x_222:
[----:B------:R-:W-:Y:S05]  /*65e0*/  BSYNC.RECONVERGENT B2 ;  /* 0x0000000000027941 */ /* 0x000fea0003800200 */
.L_x_221:
[C---:B------:R-:W-:Y:S01]  /*65f0*/  LEA R7, R11.reuse, UR19, 0x2 ;  /* 0x000000130b077c11 */ /* 0x040fe2000f8e10ff */
[----:B------:R-:W-:Y:S01]  /*6600*/  VIADD R10, R10, 0x1 ;  /* 0x000000010a0a7836 */ /* 0x000fe20000000000 */
[C---:B------:R-:W-:Y:S01]  /*6610*/  ISETP.GT.AND P0, PT, R11.reuse, RZ, PT ;  /* 0x000000ff0b00720c */ /* 0x040fe20003f04270 */
[----:B------:R-:W-:Y:S01]  /*6620*/  VIADD R3, R11, 0xffffffff ;  /* 0xffffffff0b037836 */ /* 0x000fe20000000000 */
[----:B------:R-:W-:Y:S01]  /*6630*/  IADD3 R9, PT, PT, R9, 0x1, RZ ;  /* 0x0000000109097810 */ /* 0x000fe20007ffe0ff */
[----:B------:R0:W-:Y:S01]  /*6640*/  STL [R7], R8 ;  /* 0x0000000807007387 */ /* 0x0001e20000100800 */
[----:B------:R-:W-:-:S09]  /*6650*/  IADD3 R12, PT, PT, R12, 0x1, RZ ;  /* 0x000000010c0c7810 */ /* 0x000fd20007ffe0ff */
[----:B0-----:R-:W-:Y:S05]  /*6660*/  @P0 BRA `(.L_x_223) ;  /* 0xfffffff000640947 */ /* 0x001fea000383ffff */
[----:B------:R-:W-:Y:S05]  /*6670*/  BSYNC.RECONVERGENT B1 ;  /* 0x0000000000017941 */ /* 0x000fea0003800200 */
.L_x_211:
[----:B------:R-:W0:Y:S02]  /*6680*/  LDCU UR4, c[0x0][0x39c] ;  /* 0x00007380ff0477ac */ /* 0x000e240008000800 */
[----:B0-----:R-:W-:-:S09]  /*6690*/  UISETP.GE.AND UP0, UPT, UR4, 0x1, UPT ;  /* 0x000000010400788c */ /* 0x001fd2000bf06270 */
[----:B------:R-:W-:Y:S05]  /*66a0*/  BRA.U !UP0, `(.L_x_224) ;  /* 0x0000000d08107547 */ /* 0x000fea000b800000 */
[----:B------:R-:W-:Y:S01]  /*66b0*/  HFMA2 R7, -RZ, RZ, 0, 0 ;  /* 0x00000000ff077431 */ /* 0x000fe200000001ff */
[----:B------:R-:W-:Y:S02]  /*66c0*/  LOP3.LUT R4, R4, 0x3, RZ, 0xc0, !PT ;  /* 0x0000000304047812 */ /* 0x000fe400078ec0ff */
[----:B------:R-:W-:-:S07]  /*66d0*/  LOP3.LUT R3, R20, 0xfffffff0, RZ, 0xc0, !PT ;  /* 0xfffffff014037812 */ /* 0x000fce00078ec0ff */
.L_x_235:
[----:B------:R-:W-:Y:S01]  /*66e0*/  ISETP.GE.U32.AND P0, PT, R2, 0xf, PT ;  /* 0x0000000f0200780c */ /* 0x000fe20003f06070 */
[----:B------:R-:W-:Y:S01]  /*66f0*/  BSSY.RECONVERGENT B1, `(.L_x_225) ;  /* 0x0000055000017945 */ /* 0x000fe20003800200 */
[----:B0-----:R-:W-:-:S11]  /*6700*/  CS2R R16, SRZ ;  /* 0x0000000000107805 */ /* 0x001fd6000001ff00 */
[----:B------:R-:W-:Y:S05]  /*6710*/  @!P0 BRA `(.L_x_226) ;  /* 0x0000000400488947 */ /* 0x000fea0003800000 */
[----:B------:R-:W-:Y:S01]  /*6720*/  BSSY.RECONVERGENT B2, `(.L_x_227) ;  /* 0x0000050000027945 */ /* 0x000fe20003800200 */
[----:B------:R-:W-:Y:S01]  /*6730*/  IMAD.MOV.U32 R17, RZ, RZ, RZ ;  /* 0x000000ffff117224 */ /* 0x000fe200078e00ff */
[----:B------:R-:W-:-:S07]  /*6740*/  MOV R24, RZ ;  /* 0x000000ff00187202 */ /* 0x000fce0000000f00 */
.L_x_228:
[----:B------:R-:W0:Y:S01]  /*6750*/  LDCU UR4, c[0x0][0x39c] ;  /* 0x00007380ff0477ac */ /* 0x000e220008000800 */
[----:B------:R-:W-:-:S05]  /*6760*/  LEA R25, R24, UR19, 0x2 ;  /* 0x0000001318197c11 */ /* 0x000fca000f8e10ff */
[----:B------:R-:W2:Y:S04]  /*6770*/  LDL.64 R10, [R25] ;  /* 0x00000000190a7983 */ /* 0x000ea80000100a00 */
[----:B------:R-:W3:Y:S04]  /*6780*/  LDL.64 R14, [R25+0x8] ;  /* 0x00000800190e7983 */ /* 0x000ee80000100a00 */
[----:B------:R-:W4:Y:S01]  /*6790*/  LDL.64 R12, [R25+0x10] ;  /* 0x00001000190c7983 */ /* 0x000f220000100a00 */
[----:B0-----:R-:W-:-:S04]  /*67a0*/  IMAD R8, R24, UR4, R7 ;  /* 0x0000000418087c24 */ /* 0x001fc8000f8e0207 */
[C---:B------:R-:W-:Y:S01]  /*67b0*/  VIADD R9, R8.reuse, UR4 ;  /* 0x0000000408097c36 */ /* 0x040fe20008000000 */
[----:B------:R-:W-:-:S04]  /*67c0*/  LEA R26, R8, UR7, 0x2 ;  /* 0x00000007081a7c11 */ /* 0x000fc8000f8e10ff */
[C---:B------:R-:W-:Y:S02]  /*67d0*/  IADD3 R8, PT, PT, R9.reuse, UR4, RZ ;  /* 0x0000000409087c10 */ /* 0x040fe4000fffe0ff */
[----:B------:R-:W-:Y:S01]  /*67e0*/  LEA R28, R9, UR7, 0x2 ;  /* 0x00000007091c7c11 */ /* 0x000fe2000f8e10ff */
[----:B------:R-:W2:Y:S01]  /*67f0*/  LDL R26, [R26] ;  /* 0x000000001a1a7983 */ /* 0x000ea20000100800 */
[C---:B------:R-:W-:Y:S01]  /*6800*/  LEA R29, R8.reuse, UR7, 0x2 ;  /* 0x00000007081d7c11 */ /* 0x040fe2000f8e10ff */
[----:B------:R-:W-:-:S03]  /*6810*/  VIADD R9, R8, UR4 ;  /* 0x0000000408097c36 */ /* 0x000fc60008000000 */
[----:B------:R-:W5:Y:S02]  /*6820*/  LDL R28, [R28] ;  /* 0x000000001c1c7983 */ /* 0x000f640000100800 */
[C---:B------:R-:W-:Y:S02]  /*6830*/  LEA R30, R9.reuse, UR7, 0x2 ;  /* 0x00000007091e7c11 */ /* 0x040fe4000f8e10ff */
[----:B------:R-:W3:Y:S01]  /*6840*/  LDL R29, [R29] ;  /* 0x000000001d1d7983 */ /* 0x000ee20000100800 */
[----:B------:R-:W-:-:S03]  /*6850*/  IADD3 R9, PT, PT, R9, UR4, RZ ;  /* 0x0000000409097c10 */ /* 0x000fc6000fffe0ff */
[----:B------:R-:W4:Y:S01]  /*6860*/  LDL R30, [R30] ;  /* 0x000000001e1e7983 */ /* 0x000f220000100800 */
[C---:B------:R-:W-:Y:S01]  /*6870*/  LEA R31, R9.reuse, UR7, 0x2 ;  /* 0x00000007091f7c11 */ /* 0x040fe2000f8e10ff */
[----:B------:R-:W-:-:S05]  /*6880*/  VIADD R9, R9, UR4 ;  /* 0x0000000409097c36 */ /* 0x000fca0008000000 */
[----:B------:R-:W4:Y:S01]  /*6890*/  LDL R31, [R31] ;  /* 0x000000001f1f7983 */ /* 0x000f220000100800 */
[C---:B------:R-:W-:Y:S02]  /*68a0*/  LEA R16, R9.reuse, UR7, 0x2 ;  /* 0x0000000709107c11 */ /* 0x040fe4000f8e10ff */
[----:B------:R-:W-:Y:S02]  /*68b0*/  IADD3 R32, PT, PT, R9, UR4, RZ ;  /* 0x0000000409207c10 */ /* 0x000fe4000fffe0ff */
[----:B------:R-:W4:Y:S02]  /*68c0*/  LDL.64 R8, [R25+0x18] ;  /* 0x0000180019087983 */ /* 0x000f240000100a00 */
[C---:B------:R-:W-:Y:S02]  /*68d0*/  LEA R27, R32.reuse, UR7, 0x2 ;  /* 0x00000007201b7c11 */ /* 0x040fe4000f8e10ff */
[----:B------:R-:W4:Y:S04]  /*68e0*/  LDL R16, [R16] ;  /* 0x0000000010107983 */ /* 0x000f280000100800 */
[----:B------:R-:W4:Y:S01]  /*68f0*/  LDL R27, [R27] ;  /* 0x000000001b1b7983 */ /* 0x000f220000100800 */
[----:B------:R-:W-:-:S02]  /*6900*/  VIADD R32, R32, UR4 ;  /* 0x0000000420207c36 */ /* 0x000fc40008000000 */
[----:B--2---:R-:W-:-:S04]  /*6910*/  FFMA R10, R26, R10, R17 ;  /* 0x0000000a1a0a7223 */ /* 0x004fc80000000011 */
[----:B-----5:R-:W-:Y:S01]  /*6920*/  FFMA R10, R11, R28, R10 ;  /* 0x0000001c0b0a7223 */ /* 0x020fe2000000000a */
[----:B------:R-:W-:-:S03]  /*6930*/  IADD3 R11, PT, PT, R32, UR4, RZ ;  /* 0x00000004200b7c10 */ /* 0x000fc6000fffe0ff */
[----:B---3--:R-:W-:Y:S02]  /*6940*/  FFMA R10, R29, R14, R10 ;  /* 0x0000000e1d0a7223 */ /* 0x008fe4000000000a */
[----:B------:R-:W-:Y:S01]  /*6950*/  VIADD R14, R11, UR4 ;  /* 0x000000040b0e7c36 */ /* 0x000fe20008000000 */
[----:B------:R-:W-:Y:S01]  /*6960*/  LEA R26, R32, UR7, 0x2 ;  /* 0x00000007201a7c11 */ /* 0x000fe2000f8e10ff */
[----:B----4-:R-:W-:Y:S01]  /*6970*/  FFMA R10, R15, R30, R10 ;  /* 0x0000001e0f0a7223 */ /* 0x010fe2000000000a */
[----:B------:R-:W-:Y:S02]  /*6980*/  LEA R29, R11, UR7, 0x2 ;  /* 0x000000070b1d7c11 */ /* 0x000fe4000f8e10ff */
[C---:B------:R-:W-:Y:S02]  /*6990*/  IADD3 R15, PT, PT, R14.reuse, UR4, RZ ;  /* 0x000000040e0f7c10 */ /* 0x040fe4000fffe0ff */
[----:B------:R-:W2:Y:S01]  /*69a0*/  LDL R26, [R26] ;  /* 0x000000001a1a7983 */ /* 0x000ea20000100800 */
[----:B------:R-:W-:-:S02]  /*69b0*/  LEA R28, R14, UR7, 0x2 ;  /* 0x000000070e1c7c11 */ /* 0x000fc4000f8e10ff */
[----:B------:R-:W-:Y:S02]  /*69c0*/  VIADD R14, R15, UR4 ;  /* 0x000000040f0e7c36 */ /* 0x000fe40008000000 */
[----:B------:R-:W-:Y:S01]  /*69d0*/  FFMA R12, R31, R12, R10 ;  /* 0x0000000c1f0c7223 */ /* 0x000fe2000000000a */
[----:B------:R-:W3:Y:S01]  /*69e0*/  LDL R29, [R29] ;  /* 0x000000001d1d7983 */ /* 0x000ee20000100800 */
[----:B------:R-:W-:-:S03]  /*69f0*/  LEA R31, R15, UR7, 0x2 ;  /* 0x000000070f1f7c11 */ /* 0x000fc6000f8e10ff */
[----:B------:R-:W3:Y:S01]  /*6a00*/  LDL.64 R10, [R25+0x20] ;  /* 0x00002000190a7983 */ /* 0x000ee20000100a00 */
[----:B------:R-:W-:-:S03]  /*6a10*/  IADD3 R15, PT, PT, R14, UR4, RZ ;  /* 0x000000040e0f7c10 */ /* 0x000fc6000fffe0ff */
[----:B------:R-:W4:Y:S01]  /*6a20*/  LDL R28, [R28] ;  /* 0x000000001c1c7983 */ /* 0x000f220000100800 */
[----:B------:R-:W-:Y:S01]  /*6a30*/  LEA R30, R14, UR7, 0x2 ;  /* 0x000000070e1e7c11 */ /* 0x000fe2000f8e10ff */
[----:B------:R-:W-:Y:S01]  /*6a40*/  FFMA R16, R13, R16, R12 ;  /* 0x000000100d107223 */ /* 0x000fe2000000000c */
[C---:B------:R-:W-:Y:S01]  /*6a50*/  VIADD R17, R15.reuse, UR4 ;  /* 0x000000040f117c36 */ /* 0x040fe20008000000 */
[----:B------:R-:W5:Y:S01]  /*6a60*/  LDL.64 R12, [R25+0x28] ;  /* 0x00002800190c7983 */ /* 0x000f620000100a00 */
[----:B------:R-:W-:-:S03]  /*6a70*/  LEA R33, R15, UR7, 0x2 ;  /* 0x000000070f217c11 */ /* 0x000fc6000f8e10ff */
[----:B------:R-:W5:Y:S01]  /*6a80*/  LDL R31, [R31] ;  /* 0x000000001f1f7983 */ /* 0x000f620000100800 */
[----:B------:R-:W-:Y:S01]  /*6a90*/  FFMA R34, R27, R8, R16 ;  /* 0x000000081b227223 */ /* 0x000fe20000000010 */
[C---:B------:R-:W-:Y:S02]  /*6aa0*/  IADD3 R16, PT, PT, R17.reuse, UR4, RZ ;  /* 0x0000000411107c10 */ /* 0x040fe4000fffe0ff */
[----:B------:R-:W5:Y:S01]  /*6ab0*/  LDL R30, [R30] ;  /* 0x000000001e1e7983 */ /* 0x000f620000100800 */
[----:B------:R-:W-:Y:S02]  /*6ac0*/  LEA R8, R17, UR7, 0x2 ;  /* 0x0000000711087c11 */ /* 0x000fe4000f8e10ff */
[C---:B------:R-:W-:Y:S01]  /*6ad0*/  LEA R27, R16.reuse, UR7, 0x2 ;  /* 0x00000007101b7c11 */ /* 0x040fe2000f8e10ff */
[----:B------:R-:W5:Y:S01]  /*6ae0*/  LDL.64 R14, [R25+0x30] ;  /* 0x00003000190e7983 */ /* 0x000f620000100a00 */
[----:B------:R-:W-:-:S03]  /*6af0*/  VIADD R16, R16, UR4 ;  /* 0x0000000410107c36 */ /* 0x000fc60008000000 */
[----:B------:R-:W5:Y:S02]  /*6b00*/  LDL R33, [R33] ;  /* 0x0000000021217983 */ /* 0x000f640000100800 */
[----:B------:R-:W-:Y:S02]  /*6b10*/  LEA R32, R16, UR7, 0x2 ;  /* 0x0000000710207c11 */ /* 0x000fe4000f8e10ff */
[----:B------:R-:W5:Y:S04]  /*6b20*/  LDL R8, [R8] ;  /* 0x0000000008087983 */ /* 0x000f680000100800 */
[----:B------:R-:W5:Y:S04]  /*6b30*/  LDL R27, [R27] ;  /* 0x000000001b1b7983 */ /* 0x000f680000100800 */
[----:B------:R-:W5:Y:S04]  /*6b40*/  LDL.64 R16, [R25+0x38] ;  /* 0x0000380019107983 */ /* 0x000f680000100a00 */
[----:B------:R-:W5:Y:S01]  /*6b50*/  LDL R32, [R32] ;  /* 0x0000000020207983 */ /* 0x000f620000100800 */
        /* <DEDUP_REMOVED lines=10> */
[----:B------:R-:W-:Y:S01]  /*6c00*/  FFMA R17, R17, R32, R8 ;  /* 0x0000002011117223 */ /* 0x000fe20000000008 */
[----:B------:R-:W-:Y:S06]  /*6c10*/  @P0 BRA `(.L_x_228) ;  /* 0xfffffff800cc0947 */ /* 0x000fec000383ffff */
[----:B------:R-:W-:Y:S05]  /*6c20*/  BSYNC.RECONVERGENT B2 ;  /* 0x0000000000027941 */ /* 0x000fea0003800200 */
.L_x_227:
[----:B------:R-:W-:-:S07]  /*6c30*/  IMAD.MOV.U32 R16, RZ, RZ, R3 ;  /* 0x000000ffff107224 */ /* 0x000fce00078e0003 */
.L_x_226:
[----:B------:R-:W-:Y:S05]  /*6c40*/  BSYNC.RECONVERGENT B1 ;  /* 0x0000000000017941 */ /* 0x000fea0003800200 */
.L_x_225:
[----:B------:R-:W-:Y:S01]  /*6c50*/  LOP3.LUT P0, RZ, R20, 0xf, RZ, 0xc0, !PT ;  /* 0x0000000f14ff7812 */ /* 0x000fe2000780c0ff */
[----:B------:R-:W-:-:S12]  /*6c60*/  BSSY.RECONVERGENT B1, `(.L_x_229) ;  /* 0x000005f000017945 */ /* 0x000fd80003800200 */
[----:B------:R-:W-:Y:S05]  /*6c70*/  @!P0 BRA `(.L_x_230) ;  /* 0x0000000400748947 */ /* 0x000fea0003800000 */
[----:B------:R-:W-:Y:S01]  /*6c80*/  LOP3.LUT R8, R19, 0xf, RZ, 0xc0, !PT ;  /* 0x0000000f13087812 */ /* 0x000fe200078ec0ff */
[----:B------:R-:W-:Y:S01]  /*6c90*/  BSSY.RECONVERGENT B2, `(.L_x_231) ;  /* 0x000002c000027945 */ /* 0x000fe20003800200 */
[----:B------:R-:W-:Y:S02]  /*6ca0*/  LOP3.LUT P1, RZ, R5, 0x7, RZ, 0xc0, !PT ;  /* 0x0000000705ff7812 */ /* 0x000fe4000782c0ff */
[----:B------:R-:W-:-:S04]  /*6cb0*/  IADD3 R8, PT, PT, R8, -0x1, RZ ;  /* 0xffffffff08087810 */ /* 0x000fc80007ffe0ff */
[----:B------:R-:W-:-:S13]  /*6cc0*/  ISETP.GE.U32.AND P0, PT, R8, 0x7, PT ;  /* 0x000000070800780c */ /* 0x000fda0003f06070 */
[----:B------:R-:W-:Y:S05]  /*6cd0*/  @!P0 BRA `(.L_x_232) ;  /* 0x00000000009c8947 */ /* 0x000fea0003800000 */
[----:B------:R-:W0:Y:S01]  /*6ce0*/  LDCU UR4, c[0x0][0x39c] ;  /* 0x00007380ff0477ac */ /* 0x000e220008000800 */
[C---:B------:R-:W-:Y:S01]  /*6cf0*/  LEA R25, R16.reuse, UR19, 0x2 ;  /* 0x0000001310197c11 */ /* 0x040fe2000f8e10ff */
[----:B0-----:R-:W-:-:S04]  /*6d00*/  IMAD R8, R16, UR4, R7 ;  /* 0x0000000410087c24 */ /* 0x001fc8000f8e0207 */
[C---:B------:R-:W-:Y:S01]  /*6d10*/  VIADD R10, R8.reuse, UR4 ;  /* 0x00000004080a7c36 */ /* 0x040fe20008000000 */
[----:B------:R-:W-:Y:S02]  /*6d20*/  LEA R24, R8, UR7, 0x2 ;  /* 0x0000000708187c11 */ /* 0x000fe4000f8e10ff */
[----:B------:R-:W2:Y:S02]  /*6d30*/  LDL.64 R8, [R25] ;  /* 0x0000000019087983 */ /* 0x000ea40000100a00 */
[C---:B------:R-:W-:Y:S02]  /*6d40*/  IADD3 R11, PT, PT, R10.reuse, UR4, RZ ;  /* 0x000000040a0b7c10 */ /* 0x040fe4000fffe0ff */
[----:B------:R-:W-:Y:S01]  /*6d50*/  LEA R26, R10, UR7, 0x2 ;  /* 0x000000070a1a7c11 */ /* 0x000fe2000f8e10ff */
[----:B------:R-:W2:Y:S01]  /*6d60*/  LDL R24, [R24] ;  /* 0x0000000018187983 */ /* 0x000ea20000100800 */
[C---:B------:R-:W-:Y:S01]  /*6d70*/  LEA R27, R11.reuse, UR7, 0x2 ;  /* 0x000000070b1b7c11 */ /* 0x040fe2000f8e10ff */
[----:B------:R-:W-:-:S02]  /*6d80*/  VIADD R12, R11, UR4 ;  /* 0x000000040b0c7c36 */ /* 0x000fc40008000000 */
[----:B------:R-:W3:Y:S03]  /*6d90*/  LDL.64 R10, [R25+0x8] ;  /* 0x00000800190a7983 */ /* 0x000ee60000100a00 */
[C---:B------:R-:W-:Y:S01]  /*6da0*/  IADD3 R13, PT, PT, R12.reuse, UR4, RZ ;  /* 0x000000040c0d7c10 */ /* 0x040fe2000fffe0ff */
[----:B------:R-:W4:Y:S01]  /*6db0*/  LDL R26, [R26] ;  /* 0x000000001a1a7983 */ /* 0x000f220000100800 */
[----:B------:R-:W-:-:S03]  /*6dc0*/  LEA R28, R12, UR7, 0x2 ;  /* 0x000000070c1c7c11 */ /* 0x000fc6000f8e10ff */
[C---:B------:R-:W-:Y:S01]  /*6dd0*/  VIADD R14, R13.reuse, UR4 ;  /* 0x000000040d0e7c36 */ /* 0x040fe20008000000 */
[----:B------:R-:W3:Y:S01]  /*6de0*/  LDL R27, [R27] ;  /* 0x000000001b1b7983 */ /* 0x000ee20000100800 */
[----:B------:R-:W-:-:S03]  /*6df0*/  LEA R29, R13, UR7, 0x2 ;  /* 0x000000070d1d7c11 */ /* 0x000fc6000f8e10ff */
[----:B------:R-:W5:Y:S01]  /*6e00*/  LDL R28, [R28] ;  /* 0x000000001c1c7983 */ /* 0x000f620000100800 */
[C---:B------:R-:W-:Y:S02]  /*6e10*/  IADD3 R15, PT, PT, R14.reuse, UR4, RZ ;  /* 0x000000040e0f7c10 */ /* 0x040fe4000fffe0ff */
[----:B------:R-:W-:Y:S01]  /*6e20*/  LEA R30, R14, UR7, 0x2 ;  /* 0x000000070e1e7c11 */ /* 0x000fe2000f8e10ff */
[----:B------:R-:W5:Y:S01]  /*6e30*/  LDL.64 R12, [R25+0x10] ;  /* 0x00001000190c7983 */ /* 0x000f620000100a00 */
[C---:B------:R-:W-:Y:S01]  /*6e40*/  LEA R31, R15.reuse, UR7, 0x2 ;  /* 0x000000070f1f7c11 */ /* 0x040fe2000f8e10ff */
[----:B------:R-:W-:Y:S02]  /*6e50*/  VIADD R32, R15, UR4 ;  /* 0x000000040f207c36 */ /* 0x000fe40008000000 */
[----:B------:R-:W5:Y:S04]  /*6e60*/  LDL R29, [R29] ;  /* 0x000000001d1d7983 */ /* 0x000f680000100800 */
[----:B------:R-:W5:Y:S01]  /*6e70*/  LDL R30, [R30] ;  /* 0x000000001e1e7983 */ /* 0x000f620000100800 */
[----:B------:R-:W-:-:S03]  /*6e80*/  LEA R32, R32, UR7, 0x2 ;  /* 0x0000000720207c11 */ /* 0x000fc6000f8e10ff */
[----:B------:R-:W5:Y:S04]  /*6e90*/  LDL.64 R14, [R25+0x18] ;  /* 0x00001800190e7983 */ /* 0x000f680000100a00 */
[----:B------:R-:W5:Y:S04]  /*6ea0*/  LDL R31, [R31] ;  /* 0x000000001f1f7983 */ /* 0x000f680000100800 */
[----:B------:R-:W5:Y:S01]  /*6eb0*/  LDL R32, [R32] ;  /* 0x0000000020207983 */ /* 0x000f620000100800 */
[----:B------:R-:W-:Y:S01]  /*6ec0*/  IADD3 R16, PT, PT, R16, 0x8, RZ ;  /* 0x0000000810107810 */ /* 0x000fe20007ffe0ff */
[----:B--2---:R-:W-:-:S04]  /*6ed0*/  FFMA R17, R24, R8, R17 ;  /* 0x0000000818117223 */ /* 0x004fc80000000011 */
[----:B----4-:R-:W-:-:S04]  /*6ee0*/  FFMA R26, R26, R9, R17 ;  /* 0x000000091a1a7223 */ /* 0x010fc80000000011 */
[----:B---3--:R-:W-:-:S04]  /*6ef0*/  FFMA R27, R27, R10, R26 ;  /* 0x0000000a1b1b7223 */ /* 0x008fc8000000001a */
[----:B-----5:R-:W-:-:S04]  /*6f00*/  FFMA R28, R28, R11, R27 ;  /* 0x0000000b1c1c7223 */ /* 0x020fc8000000001b */
[----:B------:R-:W-:-:S04]  /*6f10*/  FFMA R29, R29, R12, R28 ;  /* 0x0000000c1d1d7223 */ /* 0x000fc8000000001c */
[----:B------:R-:W-:-:S04]  /*6f20*/  FFMA R8, R30, R13, R29 ;  /* 0x0000000d1e087223 */ /* 0x000fc8000000001d */
[----:B------:R-:W-:-:S04]  /*6f30*/  FFMA R17, R31, R14, R8 ;  /* 0x0000000e1f117223 */ /* 0x000fc80000000008 */
[----:B------:R-:W-:-:S07]  /*6f40*/  FFMA R17, R32, R15, R17 ;  /* 0x0000000f20117223 */ /* 0x000fce0000000011 */
.L_x_232:
[----:B------:R-:W-:Y:S05]  /*6f50*/  BSYNC.RECONVERGENT B2 ;  /* 0x0000000000027941 */ /* 0x000fea0003800200 */
.L_x_231:
[----:B------:R-:W-:Y:S05]  /*6f60*/  @!P1 BRA `(.L_x_230) ;  /* 0x0000000000b89947 */ /* 0x000fea0003800000 */
[----:B------:R-:W-:Y:S01]  /*6f70*/  ISETP.GE.U32.AND P1, PT, R6, 0x3, PT ;  /* 0x000000030600780c */ /* 0x000fe20003f26070 */
[----:B------:R-:W-:Y:S01]  /*6f80*/  BSSY.RECONVERGENT B2, `(.L_x_233) ;  /* 0x0000018000027945 */ /* 0x000fe20003800200 */
[----:B------:R-:W-:-:S11]  /*6f90*/  ISETP.NE.AND P0, PT, R4, RZ, PT ;  /* 0x000000ff0400720c */ /* 0x000fd60003f05270 */
        /* <DEDUP_REMOVED lines=12> */
[----:B------:R-:W3:Y:S03]  /*7060*/  LDL R15, [R14] ;  /* 0x000000000e0f7983 */ /* 0x000ee60000100800 */
[----:B------:R-:W-:Y:S01]  /*7070*/  LEA R25, R25, UR7, 0x2 ;  /* 0x0000000719197c11 */ /* 0x000fe2000f8e10ff */
[----:B------:R-:W4:Y:S04]  /*7080*/  LDL.64 R10, [R13+0x8] ;  /* 0x000008000d0a7983 */ /* 0x000f280000100a00 */
[----:B------:R-:W4:Y:S04]  /*7090*/  LDL R24, [R24] ;  /* 0x0000000018187983 */ /* 0x000f280000100800 */
[----:B------:R-:W5:Y:S01]  /*70a0*/  LDL R25, [R25] ;  /* 0x0000000019197983 */ /* 0x000f620000100800 */
[----:B------:R-:W-:Y:S01]  /*70b0*/  IADD3 R16, PT, PT, R16, 0x4, RZ ;  /* 0x0000000410107810 */ /* 0x000fe20007ffe0ff */
[----:B--2---:R-:W-:-:S04]  /*70c0*/  FFMA R8, R12, R8, R17 ;  /* 0x000000080c087223 */ /* 0x004fc80000000011 */
[----:B---3--:R-:W-:-:S04]  /*70d0*/  FFMA R9, R15, R9, R8 ;  /* 0x000000090f097223 */ /* 0x008fc80000000008 */
[----:B----4-:R-:W-:-:S04]  /*70e0*/  FFMA R10, R24, R10, R9 ;  /* 0x0000000a180a7223 */ /* 0x010fc80000000009 */
[----:B-----5:R-:W-:-:S07]  /*70f0*/  FFMA R17, R25, R11, R10 ;  /* 0x0000000b19117223 */ /* 0x020fce000000000a */
.L_x_234:
[----:B------:R-:W-:Y:S05]  /*7100*/  BSYNC.RECONVERGENT B2 ;  /* 0x0000000000027941 */ /* 0x000fea0003800200 */
.L_x_233:
[----:B------:R-:W-:Y:S05]  /*7110*/  @!P0 BRA `(.L_x_230) ;  /* 0x00000000004c8947 */ /* 0x000fea0003800000 */
[----:B------:R-:W0:Y:S01]  /*7120*/  LDC R13, c[0x0][0x39c] ;  /* 0x0000e700ff0d7b82 */ /* 0x000e220000000800 */
[----:B------:R-:W-:-:S05]  /*7130*/  LEA R11, R16, UR19, 0x2 ;  /* 0x00000013100b7c11 */ /* 0x000fca000f8e10ff */
[----:B------:R-:W2:Y:S01]  /*7140*/  LDL.64 R8, [R11] ;  /* 0x000000000b087983 */ /* 0x000ea20000100a00 */
[----:B0-----:R-:W-:-:S05]  /*7150*/  IMAD R12, R16, R13, R7 ;  /* 0x0000000d100c7224 */ /* 0x001fca00078e0207 */
[----:B------:R-:W-:-:S06]  /*7160*/  LEA R10, R12, UR7, 0x2 ;  /* 0x000000070c0a7c11 */ /* 0x000fcc000f8e10ff */
[----:B------:R-:W2:Y:S01]  /*7170*/  LDL R10, [R10] ;  /* 0x000000000a0a7983 */ /* 0x000ea20000100800 */
[----:B------:R-:W-:Y:S01]  /*7180*/  ISETP.NE.AND P0, PT, R4, 0x1, PT ;  /* 0x000000010400780c */ /* 0x000fe20003f05270 */
[----:B--2---:R-:W-:-:S12]  /*7190*/  FFMA R17, R10, R8, R17 ;  /* 0x000000080a117223 */ /* 0x004fd80000000011 */
[----:B------:R-:W-:Y:S05]  /*71a0*/  @!P0 BRA `(.L_x_230) ;  /* 0x0000000000288947 */ /* 0x000fea0003800000 */
[----:B------:R-:W-:Y:S01]  /*71b0*/  ISETP.NE.AND P0, PT, R4, 0x2, PT ;  /* 0x000000020400780c */ /* 0x000fe20003f05270 */
[----:B------:R-:W-:-:S12]  /*71c0*/  IMAD.IADD R8, R12, 0x1, R13 ;  /* 0x000000010c087824 */ /* 0x000fd800078e020d */
[C---:B------:R-:W-:Y:S01]  /*71d0*/  @P0 IADD3 R10, PT, PT, R8.reuse, R13, RZ ;  /* 0x0000000d080a0210 */ /* 0x040fe20007ffe0ff */
[----:B------:R-:W2:Y:S01]  /*71e0*/  @P0 LDL R11, [R11+0x8] ;  /* 0x000008000b0b0983 */ /* 0x000ea20000100800 */
[----:B------:R-:W-:Y:S02]  /*71f0*/  LEA R8, R8, UR7, 0x2 ;  /* 0x0000000708087c11 */ /* 0x000fe4000f8e10ff */
[----:B------:R-:W-:-:S04]  /*7200*/  @P0 LEA R10, R10, UR7, 0x2 ;  /* 0x000000070a0a0c11 */ /* 0x000fc8000f8e10ff */
[----:B------:R-:W3:Y:S04]  /*7210*/  LDL R8, [R8] ;  /* 0x0000000008087983 */ /* 0x000ee80000100800 */
[----:B------:R-:W2:Y:S01]  /*7220*/  @P0 LDL R10, [R10] ;  /* 0x000000000a0a0983 */ /* 0x000ea20000100800 */
[----:B---3--:R-:W-:-:S04]  /*7230*/  FFMA R17, R8, R9, R17 ;  /* 0x0000000908117223 */ /* 0x008fc80000000011 */
[----:B--2---:R-:W-:-:S07]  /*7240*/  @P0 FFMA R17, R10, R11, R17 ;  /* 0x0000000b0a110223 */ /* 0x004fce0000000011 */
.L_x_230:
[----:B------:R-:W-:Y:S05]  /*7250*/  BSYNC.RECONVERGENT B1 ;  /* 0x0000000000017941 */ /* 0x000fea0003800200 */
.L_x_229:
[C---:B------:R-:W-:Y:S01]  /*7260*/  IMAD.WIDE.U32 R8, R7.reuse, 0x4, R22 ;  /* 0x0000000407087825 */ /* 0x040fe200078e0016 */
[----:B------:R-:W0:Y:S05]  /*7270*/  LDCU UR4, c[0x0][0x39c] ;  /* 0x00007380ff0477ac */ /* 0x000e2a0008000800 */
[----:B------:R-:W2:Y:S01]  /*7280*/  LDG.E.CONSTANT R8, desc[UR16][R8.64] ;  /* 0x0000001008087981 */ /* 0x000ea2000c1e9900 */
[C---:B------:R-:W-:Y:S01]  /*7290*/  LEA R10, R7.reuse, UR15, 0x2 ;  /* 0x0000000f070a7c11 */ /* 0x040fe2000f8e10ff */
[----:B------:R-:W-:-:S05]  /*72a0*/  VIADD R7, R7, 0x1 ;  /* 0x0000000107077836 */ /* 0x000fca0000000000 */
[----:B0-----:R-:W-:Y:S01]  /*72b0*/  ISETP.NE.AND P0, PT, R7, UR4, PT ;  /* 0x0000000407007c0c */ /* 0x001fe2000bf05270 */
[----:B--2---:R-:W-:-:S05]  /*72c0*/  FADD R17, R8, -R17 ;  /* 0x8000001108117221 */ /* 0x004fca0000000000 */
[----:B------:R0:W-:Y:S07]  /*72d0*/  STL [R10], R17 ;  /* 0x000000110a007387 */ /* 0x0001ee0000100800 */
[----:B------:R-:W-:Y:S05]  /*72e0*/  @P0 BRA `(.L_x_235) ;  /* 0xfffffff000fc0947 */ /* 0x000fea000383ffff */
.L_x_224:
[----:B------:R-:W1:Y:S01]  /*72f0*/  LDCU UR4, c[0x0][0x3a0] ;  /* 0x00007400ff0477ac */ /* 0x000e620008000800 */
[----:B------:R-:W-:Y:S02]  /*7300*/  IADD3 R18, PT, PT, R18, 0x1, RZ ;  /* 0x0000000112127810 */ /* 0x000fe40007ffe0ff */
[----:B-1----:R-:W-:-:S13]  /*7310*/  ISETP.NE.AND P0, PT, R20, UR4, PT ;  /* 0x0000000414007c0c */ /* 0x002fda000bf05270 */
[----:B------:R-:W-:Y:S05]  /*7320*/  @P0 BRA `(.L_x_236) ;  /* 0xffffff9800540947 */ /* 0x000fea000383ffff */
.L_x_142:
[----:B------:R-:W-:Y:S05]  /*7330*/  BSYNC.RECONVERGENT B0 ;  /* 0x0000000000007941 */ /* 0x000fea0003800200 */
.L_x_130:
[----:B------:R-:W1:Y:S01]  /*7340*/  LDC.64 R4, c[0x0][0x390] ;  /* 0x0000e400ff047b82 */ /* 0x000e620000000a00 */
[----:B------:R-:W-:Y:S01]  /*7350*/  IMAD.MOV.U32 R0, RZ, RZ, RZ ;  /* 0x000000ffff007224 */ /* 0x000fe200078e00ff */
[----:B------:R-:W2:Y:S01]  /*7360*/  LDCU UR5, c[0x0][0x398] ;  /* 0x00007300ff0577ac */ /* 0x000ea20008000800 */
[----:B------:R-:W3:Y:S05]  /*7370*/  LDCU UR4, c[0x0][0x3a0] ;  /* 0x00007400ff0477ac */ /* 0x000eea0008000800 */
.L_x_237:
[----:B----4-:R-:W-:-:S05]  /*7380*/  LEA R7, R0, R1, 0x2 ;  /* 0x0000000100077211 */ /* 0x010fca00078e10ff */
[----:B------:R-:W4:Y:S01]  /*7390*/  LDL R2, [R7+0x100] ;  /* 0x0001000007027983 */ /* 0x000f220000100800 */
[----:B------:R-:W-:-:S05]  /*73a0*/  VIADD R0, R0, 0x1 ;  /* 0x0000000100007836 */ /* 0x000fca0000000000 */
[----:B---3--:R-:W-:Y:S02]  /*73b0*/  ISETP.NE.AND P1, PT, R0, UR4, PT ;  /* 0x0000000400007c0c */ /* 0x008fe4000bf25270 */
[----:B----4-:R-:W-:-:S13]  /*73c0*/  ISETP.GE.AND P0, PT, R2, RZ, PT ;  /* 0x000000ff0200720c */ /* 0x010fda0003f06270 */
[----:B--2---:R-:W-:Y:S05]  /*73d0*/  @!P0 EXIT ;  /* 0x000000000000894d */ /* 0x004fea0003800000 */
[----:B------:R-:W2:Y:S01]  /*73e0*/  LDL R7, [R7+0x128] ;  /* 0x0001280007077983 */ /* 0x000ea20000100800 */
[----:B------:R-:W-:-:S04]  /*73f0*/  IMAD R3, R21, UR5, R2 ;  /* 0x0000000515037c24 */ /* 0x000fc8000f8e0202 */
[----:B-1----:R-:W-:-:S05]  /*7400*/  IMAD.WIDE R2, R3, 0x4, R4 ;  /* 0x0000000403027825 */ /* 0x002fca00078e0204 */
[----:B--2---:R4:W-:Y:S01]  /*7410*/  STG.E desc[UR16][R2.64], R7 ;  /* 0x0000000702007986 */ /* 0x0049e2000c101910 */
[----:B------:R-:W-:Y:S05]  /*7420*/  @P1 BRA `(.L_x_237) ;  /* 0xfffffffc00d41947 */ /* 0x000fea000383ffff */
[----:B------:R-:W-:Y:S05]  /*7430*/  EXIT ;  /* 0x000000000000794d */ /* 0x000fea0003800000 */
        .weak           $__internal_4_$__cuda_sm3x_div_rn_noftz_f32_slowpath
        .type           $__internal_4_$__cuda_sm3x_div_rn_noftz_f32_slowpath,@function
        .size           $__internal_4_$__cuda_sm3x_div_rn_noftz_f32_slowpath,(.L_x_261 - $__internal_4_$__cuda_sm3x_div_rn_noftz_f32_slowpath)
$__internal_4_$__cuda_sm3x_div_rn_noftz_f32_slowpath:
[----:B------:R-:W-:Y:S01]  /*7440*/  SHF.R.U32.HI R7, RZ, 0x17, R8 ;  /* 0x00000017ff077819 */ /* 0x000fe20000011608 */
[----:B------:R-:W-:Y:S01]  /*7450*/  BSSY.RECONVERGENT B4, `(.L_x_238) ;  /* 0x0000063000047945 */ /* 0x000fe20003800200 */
[----:B------:R-:W-:Y:S02]  /*7460*/  SHF.R.U32.HI R32, RZ, 0x17, R3 ;  /* 0x00000017ff207819 */ /* 0x000fe40000011603 */
[----:B------:R-:W-:Y:S02]  /*7470*/  LOP3.LUT R7, R7, 0xff, RZ, 0xc0, !PT ;  /* 0x000000ff07077812 */ /* 0x000fe400078ec0ff */
[----:B------:R-:W-:Y:S02]  /*7480*/  LOP3.LUT R32, R32, 0xff, RZ, 0xc0, !PT ;  /* 0x000000ff20207812 */ /* 0x000fe400078ec0ff */
[----:B------:R-:W-:Y:S02]  /*7490*/  IADD3 R33, PT, PT, R7, -0x1, RZ ;  /* 0xffffffff07217810 */ /* 0x000fe40007ffe0ff */
[----:B------:R-:W-:Y:S01]  /*74a0*/  MOV R36, R8 ;  /* 0x0000000800247202 */ /* 0x000fe20000000f00 */
[----:B------:R-:W-:Y:S01]  /*74b0*/  VIADD R34, R32, 0xffffffff ;  /* 0xffffffff20227836 */ /* 0x000fe20000000000 */
        /* <DEDUP_REMOVED lines=23> */
[----:B------:R-:W-:Y:S02]  /*7630*/  @!P0 IMAD.MOV.U32 R31, RZ, RZ, -0x40 ;  /* 0xffffffc0ff1f8424 */ /* 0x000fe400078e00ff */
[----:B------:R-:W-:Y:S01]  /*7640*/  @!P0 FFMA R3, R3, 1.84467440737095516160e+19, RZ ;  /* 0x5f80000003038823 */ /* 0x000fe200000000ff */
[----:B------:R-:W-:Y:S02]  /*7650*/  @!P1 FFMA R36, R8, 1.84467440737095516160e+19, RZ ;  /* 0x5f80000008249823 */ /* 0x000fe400000000ff */
[----:B------:R-:W-:-:S07]  /*7660*/  @!P1 IADD3 R31, PT, PT, R31, 0x40, RZ ;  /* 0x000000401f1f9810 */ /* 0x000fce0007ffe0ff */
.L_x_239:
[----:B------:R-:W-:Y:S01]  /*7670*/  LEA R35, R7, 0xc0800000, 0x17 ;  /* 0xc080000007237811 */ /* 0x000fe200078eb8ff */
[----:B------:R-:W-:Y:S04]  /*7680*/  BSSY.RECONVERGENT B5, `(.L_x_244) ;  /* 0x0000036000057945 */ /* 0x000fe80003800200 */
[----:B------:R-:W-:Y:S01]  /*7690*/  IMAD.IADD R35, R36, 0x1, -R35 ;  /* 0x0000000124237824 */ /* 0x000fe200078e0a23 */
[----:B------:R-:W-:-:S03]  /*76a0*/  IADD3 R36, PT, PT, R32, -0x7f, RZ ;  /* 0xffffff8120247810 */ /* 0x000fc60007ffe0ff */
[----:B------:R-:W0:Y:S01]  /*76b0*/  MUFU.RCP R33, R35 ;  /* 0x0000002300217308 */ /* 0x000e220000001000 */
[----:B------:R-:W-:Y:S01]  /*76c0*/  FADD.FTZ R34, -R35, -RZ ;  /* 0x800000ff23227221 */ /* 0x000fe20000010100 */
[C---:B------:R-:W-:Y:S01]  /*76d0*/  IMAD R3, R36.reuse, -0x800000, R3 ;  /* 0xff80000024037824 */ /* 0x040fe200078e0203 */
[----:B------:R-:W-:-:S05]  /*76e0*/  IADD3 R36, PT, PT, R36, 0x7f, -R7 ;  /* 0x0000007f24247810 */ /* 0x000fca0007ffe807 */
[----:B------:R-:W-:Y:S02]  /*76f0*/  IMAD.IADD R36, R36, 0x1, R31 ;  /* 0x0000000124247824 */ /* 0x000fe400078e021f */
        /* <DEDUP_REMOVED lines=9> */
[----:B------:R-:W-:-:S05]  /*7790*/  IADD3 R7, PT, PT, R7, R36, RZ ;  /* 0x0000002407077210 */ /* 0x000fca0007ffe0ff */
        /* <DEDUP_REMOVED lines=11> */
[CCC-:B------:R-:W-:Y:S01]  /*7850*/  FFMA.RP R35, R32.reuse, R34.reuse, R33.reuse ;  /* 0x0000002220237223 */ /* 0x1c0fe20000008021 */
[----:B------:R-:W-:Y:S01]  /*7860*/  FFMA.RM R32, R32, R34, R33 ;  /* 0x0000002220207223 */ /* 0x000fe20000004021 */
[----:B------:R-:W-:Y:S01]  /*7870*/  IMAD.MOV R34, RZ, RZ, -R7 ;  /* 0x000000ffff227224 */ /* 0x000fe200078e0a07 */
[----:B------:R-:W-:Y:S02]  /*7880*/  ISETP.NE.AND P3, PT, R7, RZ, PT ;  /* 0x000000ff0700720c */ /* 0x000fe40003f65270 */
[----:B------:R-:W-:Y:S02]  /*7890*/  LOP3.LUT R31, R31, 0x7fffff, RZ, 0xc0, !PT ;  /* 0x007fffff1f1f7812 */ /* 0x000fe400078ec0ff */
[----:B------:R-:W-:Y:S02]  /*78a0*/  FSETP.NEU.FTZ.AND P0, PT, R35, R32, PT ;  /* 0x000000202300720b */ /* 0x000fe40003f1d000 */
[----:B------:R-:W-:-:S02]  /*78b0*/  IADD3 R32, PT, PT, R7, 0x20, RZ ;  /* 0x0000002007207810 */ /* 0x000fc40007ffe0ff */
[----:B------:R-:W-:Y:S02]  /*78c0*/  LOP3.LUT R31, R31, 0x800000, RZ, 0xfc, !PT ;  /* 0x008000001f1f7812 */ /* 0x000fe400078efcff */
[----:B------:R-:W-:Y:S02]  /*78d0*/  ISETP.NE.AND P1, PT, R7, RZ, PT ;  /* 0x000000ff0700720c */ /* 0x000fe40003f25270 */
[----:B------:R-:W-:Y:S02]  /*78e0*/  SHF.L.U32 R32, R31, R32, RZ ;  /* 0x000000201f207219 */ /* 0x000fe400000006ff */
        /* <DEDUP_REMOVED lines=11> */
.L_x_246:
[----:B------:R-:W-:-:S04]  /*79a0*/  LOP3.LUT R3, R3, 0x80000000, RZ, 0xc0, !PT ;  /* 0x8000000003037812 */ /* 0x000fc800078ec0ff */
[----:B------:R-:W-:Y:S01]  /*79b0*/  LOP3.LUT R3, R3, 0x7f800000, RZ, 0xfc, !PT ;  /* 0x7f80000003037812 */ /* 0x000fe200078efcff */
[----:B------:R-:W-:Y:S06]  /*79c0*/  BRA `(.L_x_247) ;  /* 0x0000000000047947 */ /* 0x000fec0003800000 */
.L_x_245:
[----:B------:R-:W-:-:S07]  /*79d0*/  IMAD R3, R36, 0x800000, R3 ;  /* 0x0080000024037824 */ /* 0x000fce00078e0203 */
.L_x_247:
[----:B------:R-:W-:Y:S05]  /*79e0*/  BSYNC.RECONVERGENT B5 ;  /* 0x0000000000057941 */ /* 0x000fea0003800200 */
.L_x_244:
[----:B------:R-:W-:Y:S05]  /*79f0*/  BRA `(.L_x_248) ;  /* 0x0000000000207947 */ /* 0x000fea0003800000 */
.L_x_243:
[----:B------:R-:W-:-:S04]  /*7a00*/  LOP3.LUT R3, R36, 0x80000000, R3, 0x48, !PT ;  /* 0x8000000024037812 */ /* 0x000fc800078e4803 */
[----:B------:R-:W-:Y:S01]  /*7a10*/  LOP3.LUT R3, R3, 0x7f800000, RZ, 0xfc, !PT ;  /* 0x7f80000003037812 */ /* 0x000fe200078efcff */
[----:B------:R-:W-:Y:S06]  /*7a20*/  BRA `(.L_x_248) ;  /* 0x0000000000147947 */ /* 0x000fec0003800000 */
.L_x_242:
[----:B------:R-:W-:Y:S01]  /*7a30*/  LOP3.LUT R3, R36, 0x80000000, R3, 0x48, !PT ;  /* 0x8000000024037812 */ /* 0x000fe200078e4803 */
[----:B------:R-:W-:Y:S06]  /*7a40*/  BRA `(.L_x_248) ;  /* 0x00000000000c7947 */ /* 0x000fec0003800000 */
.L_x_241:
[----:B------:R-:W0:Y:S01]  /*7a50*/  MUFU.RSQ R3, -QNAN ;  /* 0xffc0000000037908 */ /* 0x000e220000001400 */
[----:B------:R-:W-:Y:S05]  /*7a60*/  BRA `(.L_x_248) ;  /* 0x0000000000047947 */ /* 0x000fea0003800000 */
.L_x_240:
[----:B------:R-:W-:-:S07]  /*7a70*/  FADD.FTZ R3, R3, R8 ;  /* 0x0000000803037221 */ /* 0x000fce0000010000 */
.L_x_248:
[----:B------:R-:W-:Y:S05]  /*7a80*/  BSYNC.RECONVERGENT B4 ;  /* 0x0000000000047941 */ /* 0x000fea0003800200 */
.L_x_238:
[----:B------:R-:W-:-:S04]  /*7a90*/  HFMA2 R31, -RZ, RZ, 0, 0 ;  /* 0x00000000ff1f7431 */ /* 0x000fc800000001ff */
[----:B0-----:R-:W-:Y:S05]  /*7aa0*/  RET.REL.NODEC R30 `(_Z17kernel_omp_codingPKfS0_Pfiiii) ;  /* 0xffffff841e547950 */ /* 0x001fea0003c3ffff */
.L_x_249:
        /* <DEDUP_REMOVED lines=13> */
.L_x_261:


//--------------------- .text._Z22kernel_extract_patchesPKfPfiiiii --------------------------
	.section	.text._Z22kernel_extract_patchesPKfPfiiiii,"ax",@progbits
	.align	128
        .global         _Z22kernel_extract_patchesPKfPfiiiii
        .type           _Z22kernel_extract_patchesPKfPfiiiii,@function
        .size           _Z22kernel_extract_patchesPKfPfiiiii,(.L_x_270 - _Z22kernel_extract_patchesPKfPfiiiii)
        .other          _Z22kernel_extract_patchesPKfPfiiiii,@"STO_CUDA_ENTRY STV_DEFAULT"
_Z22kernel_extract_patchesPKfPfiiiii:
.text._Z22kernel_extract_patchesPKfPfiiiii:
        /* <DEDUP_REMOVED lines=21> */
[----:B------:R-:W-:Y:S01]  /*0150*/  IMAD.HI.U32 R5, R5, R9, R4 ;  /* 0x0000000905057227 */ /* 0x000fe200078e0004 */
[----:B------:R-:W-:-:S04]  /*0160*/  LOP3.LUT R4, R3, R8, RZ, 0x3c, !PT ;  /* 0x0000000803047212 */ /* 0x000fc800078e3cff */
[----:B------:R-:W-:Y:S01]  /*0170*/  ISETP.GE.AND P3, PT, R4, RZ, PT ;  /* 0x000000ff0400720c */ /* 0x000fe20003f66270 */
[----:B------:R-:W-:-:S04]  /*0180*/  IMAD.HI.U32 R0, R5, R2, RZ ;  /* 0x0000000205007227 */ /* 0x000fc800078e00ff */
[----:B------:R-:W-:-:S04]  /*0190*/  IMAD.MOV R5, RZ, RZ, -R0 ;  /* 0x000000ffff057224 */ /* 0x000fc800078e0a00 */
[----:B------:R-:W-:-:S05]  /*01a0*/  IMAD R2, R7, R5, R2 ;  /* 0x0000000507027224 */ /* 0x000fca00078e0202 */
[----:B------:R-:W-:-:S13]  /*01b0*/  ISETP.GT.U32.AND P1, PT, R7, R2, PT ;  /* 0x000000020700720c */ /* 0x000fda0003f24070 */
[----:B------:R-:W-:-:S05]  /*01c0*/  @!P1 IMAD.IADD R2, R2, 0x1, -R7 ;  /* 0x0000000102029824 */ /* 0x000fca00078e0a07 */
[----:B------:R-:W-:Y:S01]  /*01d0*/  ISETP.GE.U32.AND P0, PT, R2, R7, PT ;  /* 0x000000070200720c */ /* 0x000fe20003f06070 */
[----:B------:R-:W-:-:S12]  /*01e0*/  @!P2 EXIT ;  /* 0x000000000000a94d */ /* 0x000fd80003800000 */
[----:B------:R-:W-:Y:S01]  /*01f0*/  ISETP.NE.AND P2, PT, R8, RZ, PT ;  /* 0x000000ff0800720c */ /* 0x000fe20003f45270 */
[----:B------:R-:W0:Y:S01]  /*0200*/  LDCU.64 UR6, c[0x0][0x380] ;  /* 0x00007000ff0677ac */ /* 0x000e220008000a00 */
[----:B------:R-:W-:Y:S01]  /*0210*/  LOP3.LUT R16, R10, 0xf, RZ, 0xc0, !PT ;  /* 0x0000000f0a107812 */ /* 0x000fe200078ec0ff */
[----:B------:R-:W-:Y:S01]  /*0220*/  @!P1 VIADD R0, R0, 0x1 ;  /* 0x0000000100009836 */ /* 0x000fe20000000000 */
[C---:B------:R-:W-:Y:S01]  /*0230*/  LOP3.LUT R18, R10.reuse, 0x7, RZ, 0xc0, !PT ;  /* 0x000000070a127812 */ /* 0x040fe200078ec0ff */
[-C--:B------:R-:W-:Y:S01]  /*0240*/  IMAD R7, R3, R10.reuse, RZ ;  /* 0x0000000a03077224 */ /* 0x080fe200078e02ff */
[----:B------:R-:W-:Y:S01]  /*0250*/  LOP3.LUT R6, R10, 0x7ffffff0, RZ, 0xc0, !PT ;  /* 0x7ffffff00a067812 */ /* 0x000fe200078ec0ff */
[----:B------:R-:W-:Y:S01]  /*0260*/  VIADD R2, R16, 0xffffffff ;  /* 0xffffffff10027836 */ /* 0x000fe20000000000 */
[----:B------:R-:W-:Y:S01]  /*0270*/  LOP3.LUT R9, R10, 0x3, RZ, 0xc0, !PT ;  /* 0x000000030a097812 */ /* 0x000fe200078ec0ff */
[----:B------:R-:W-:Y:S01]  /*0280*/  @P0 VIADD R0, R0, 0x1 ;  /* 0x0000000100000836 */ /* 0x000fe20000000000 */
[----:B------:R-:W1:Y:S01]  /*0290*/  LDCU.64 UR8, c[0x0][0x358] ;  /* 0x00006b00ff0877ac */ /* 0x000e620008000a00 */
[----:B------:R-:W-:Y:S01]  /*02a0*/  IMAD R7, R7, R10, RZ ;  /* 0x0000000a07077224 */ /* 0x000fe200078e02ff */
[----:B------:R-:W-:Y:S01]  /*02b0*/  ISETP.GE.U32.AND P1, PT, R2, 0x7, PT ;  /* 0x000000070200780c */ /* 0x000fe20003f26070 */
[----:B------:R-:W-:Y:S01]  /*02c0*/  @!P3 IMAD.MOV R0, RZ, RZ, -R0 ;  /* 0x000000ffff00b224 */ /* 0x000fe200078e0a00 */
[----:B------:R-:W-:Y:S01]  /*02d0*/  @!P2 LOP3.LUT R0, RZ, R8, RZ, 0x33, !PT ;  /* 0x00000008ff00a212 */ /* 0x000fe200078e33ff */
[----:B------:R-:W-:Y:S01]  /*02e0*/  VIADD R2, R18, 0xffffffff ;  /* 0xffffffff12027836 */ /* 0x000fe20000000000 */
[----:B------:R-:W-:Y:S01]  /*02f0*/  SHF.R.S32.HI R19, RZ, 0x1f, R7 ;  /* 0x0000001fff137819 */ /* 0x000fe20000011407 */
[----:B------:R-:W-:Y:S01]  /*0300*/  IMAD.MOV R10, RZ, RZ, -R6 ;  /* 0x000000ffff0a7224 */ /* 0x000fe200078e0a06 */
[----:B------:R-:W-:Y:S01]  /*0310*/  UMOV UR4, URZ ;  /* 0x000000ff00047c82 */ /* 0x000fe20008000000 */
[----:B0-----:R-:W-:Y:S01]  /*0320*/  UIADD3 UR5, UP0, UPT, UR6, 0x20, URZ ;  /* 0x0000002006057890 */ /* 0x001fe2000ff1e0ff */
[----:B------:R-:W-:Y:S01]  /*0330*/  ISETP.GE.U32.AND P0, PT, R2, 0x3, PT ;  /* 0x000000030200780c */ /* 0x000fe20003f06070 */
[----:B------:R-:W-:-:S02]  /*0340*/  IMAD.MOV R2, RZ, RZ, -R0 ;  /* 0x000000ffff027224 */ /* 0x000fc400078e0a00 */
[----:B------:R-:W-:Y:S02]  /*0350*/  UIADD3.X UR6, UPT, UPT, URZ, UR7, URZ, UP0, !UPT ;  /* 0x00000007ff067290 */ /* 0x000fe400087fe4ff */
[----:B------:R-:W-:-:S10]  /*0360*/  IMAD R8, R8, R2, R3 ;  /* 0x0000000208087224 */ /* 0x000fd400078e0203 */
.L_x_255:
[----:B0-----:R-:W0:Y:S01]  /*0370*/  LDCU UR10, c[0x0][0x398] ;  /* 0x00007300ff0a77ac */ /* 0x001e220008000800 */
[----:B----4-:R-:W-:Y:S02]  /*0380*/  VIADD R11, R0, UR4 ;  /* 0x00000004000b7c36 */ /* 0x010fe40008000000 */
[----:B------:R-:W-:Y:S01]  /*0390*/  IMAD.MOV.U32 R14, RZ, RZ, RZ ;  /* 0x000000ffff0e7224 */ /* 0x000fe200078e00ff */
[----:B--2---:R-:W2:Y:S01]  /*03a0*/  LDCU UR7, c[0x0][0x390] ;  /* 0x00007200ff0777ac */ /* 0x004ea20008000800 */
[----:B0-----:R-:W-:Y:S02]  /*03b0*/  UISETP.GE.U32.AND UP0, UPT, UR10, 0x10, UPT ;  /* 0x000000100a00788c */ /* 0x001fe4000bf06070 */
[----:B------:R-:W-:Y:S02]  /*03c0*/  UIMAD UR12, UR4, UR10, URZ ;  /* 0x0000000a040c72a4 */ /* 0x000fe4000f8e02ff */
[----:B------:R-:W-:Y:S01]  /*03d0*/  UIADD3 UR4, UPT, UPT, UR4, 0x1, URZ ;  /* 0x0000000104047890 */ /* 0x000fe2000fffe0ff */
[----:B--2---:R-:W-:-:S03]  /*03e0*/  IMAD R11, R11, UR7, R8 ;  /* 0x000000070b0b7c24 */ /* 0x004fc6000f8e0208 */
[----:B------:R-:W-:Y:S01]  /*03f0*/  UISETP.NE.AND UP1, UPT, UR4, UR10, UPT ;  /* 0x0000000a0400728c */ /* 0x000fe2000bf25270 */
[----:B---3--:R-:W-:Y:S10]  /*0400*/  BRA.U !UP0, `(.L_x_250) ;  /* 0x0000000108d47547 */ /* 0x008ff4000b800000 */
[----:B------:R-:W0:Y:S01]  /*0410*/  LDCU.64 UR10, c[0x0][0x388] ;  /* 0x00007100ff0a77ac */ /* 0x000e220008000a00 */
[----:B------:R-:W-:Y:S01]  /*0420*/  IADD3 R27, P2, PT, R7, UR12, RZ ;  /* 0x0000000c071b7c10 */ /* 0x000fe2000ff5e0ff */
[----:B------:R-:W-:Y:S02]  /*0430*/  IMAD.MOV.U32 R12, RZ, RZ, R11 ;  /* 0x000000ffff0c7224 */ /* 0x000fe400078e000b */
[----:B------:R-:W-:Y:S02]  /*0440*/  IMAD.MOV.U32 R13, RZ, RZ, R10 ;  /* 0x000000ffff0d7224 */ /* 0x000fe400078e000a */
[----:B------:R-:W-:Y:S01]  /*0450*/  IMAD.X R2, RZ, RZ, R19, P2 ;  /* 0x000000ffff027224 */ /* 0x000fe200010e0613 */
[----:B0-----:R-:W-:-:S04]  /*0460*/  LEA R14, P3, R27, UR10, 0x2 ;  /* 0x0000000a1b0e7c11 */ /* 0x001fc8000f8610ff */
[----:B------:R-:W-:Y:S02]  /*0470*/  IADD3 R14, P2, PT, R14, 0x20, RZ ;  /* 0x000000200e0e7810 */ /* 0x000fe40007f5e0ff */
[----:B------:R-:W-:-:S05]  /*0480*/  LEA.HI.X R27, R27, UR11, R2, 0x2, P3 ;  /* 0x0000000b1b1b7c11 */ /* 0x000fca00098f1402 */
[----:B------:R-:W-:-:S07]  /*0490*/  IMAD.X R27, RZ, RZ, R27, P2 ;  /* 0x000000ffff1b7224 */ /* 0x000fce00010e061b */
.L_x_251:
[----:B------:R-:W-:Y:S01]  /*04a0*/  MOV R2, UR5 ;  /* 0x0000000500027c02 */ /* 0x000fe20008000f00 */
[----:B------:R-:W-:-:S04]  /*04b0*/  IMAD.U32 R3, RZ, RZ, UR6 ;  /* 0x00000006ff037e24 */ /* 0x000fc8000f8e00ff */
[----:B------:R-:W-:-:S05]  /*04c0*/  IMAD.WIDE R2, R12, 0x4, R2 ;  /* 0x000000040c027825 */ /* 0x000fca00078e0202 */
[----:B01----:R-:W2:Y:S04]  /*04d0*/  LDG.E.CONSTANT R15, desc[UR8][R2.64+-0x20] ;  /* 0xffffe008020f7981 */ /* 0x003ea8000c1e9900 */
[----:B------:R-:W3:Y:S04]  /*04e0*/  LDG.E.CONSTANT R17, desc[UR8][R2.64+-0x1c] ;  /* 0xffffe40802117981 */ /* 0x000ee8000c1e9900 */
[----:B------:R-:W4:Y:S04]  /*04f0*/  LDG.E.CONSTANT R21, desc[UR8][R2.64+-0x18] ;  /* 0xffffe80802157981 */ /* 0x000f28000c1e9900 */
[----:B------:R-:W5:Y:S04]  /*0500*/  LDG.E.CONSTANT R23, desc[UR8][R2.64+-0x14] ;  /* 0xffffec0802177981 */ /* 0x000f68000c1e9900 */
[----:B------:R-:W5:Y:S01]  /*0510*/  LDG.E.CONSTANT R25, desc[UR8][R2.64+-0x10] ;  /* 0xfffff00802197981 */ /* 0x000f62000c1e9900 */
[----:B------:R-:W-:-:S02]  /*0520*/  IMAD.MOV.U32 R4, RZ, RZ, R14 ;  /* 0x000000ffff047224 */ /* 0x000fc400078e000e */
[----:B------:R-:W-:Y:S01]  /*0530*/  IMAD.MOV.U32 R5, RZ, RZ, R27 ;  /* 0x000000ffff057224 */ /* 0x000fe200078e001b */
        /* <DEDUP_REMOVED lines=8> */
[----:B----4-:R2:W-:Y:S04]  /*05c0*/  STG.E desc[UR8][R4.64+-0x18], R21 ;  /* 0xffffe81504007986 */ /* 0x0105e8000c101908 */
[----:B-----5:R3:W-:Y:S04]  /*05d0*/  STG.E desc[UR8][R4.64+-0x14], R23 ;  /* 0xffffec1704007986 */ /* 0x0207e8000c101908 */
[----:B------:R4:W-:Y:S04]  /*05e0*/  STG.E desc[UR8][R4.64+-0x10], R25 ;  /* 0xfffff01904007986 */ /* 0x0009e8000c101908 */
[----:B0-----:R-:W5:Y:S04]  /*05f0*/  LDG.E.CONSTANT R15, desc[UR8][R2.64+0xc] ;  /* 0x00000c08020f7981 */ /* 0x001f68000c1e9900 */
[----:B-1----:R-:W5:Y:S04]  /*0600*/  LDG.E.CONSTANT R17, desc[UR8][R2.64+0x10] ;  /* 0x0000100802117981 */ /* 0x002f68000c1e9900 */
[----:B--2---:R-:W2:Y:S04]  /*0610*/  LDG.E.CONSTANT R21, desc[UR8][R2.64+0x14] ;  /* 0x0000140802157981 */ /* 0x004ea8000c1e9900 */
[----:B---3--:R-:W3:Y:S04]  /*0620*/  LDG.E.CONSTANT R23, desc[UR8][R2.64+0x18] ;  /* 0x0000180802177981 */ /* 0x008ee8000c1e9900 */
[----:B----4-:R-:W4:Y:S01]  /*0630*/  LDG.E.CONSTANT R25, desc[UR8][R2.64+0x1c] ;  /* 0x00001c0802197981 */ /* 0x010f22000c1e9900 */
[----:B------:R-:W-:-:S05]  /*0640*/  VIADD R13, R13, 0x10 ;  /* 0x000000100d0d7836 */ /* 0x000fca0000000000 */
[----:B------:R-:W-:Y:S01]  /*0650*/  ISETP.NE.AND P2, PT, R13, RZ, PT ;  /* 0x000000ff0d00720c */ /* 0x000fe20003f45270 */
[----:B------:R0:W-:Y:S01]  /*0660*/  STG.E desc[UR8][R4.64+-0x4], R14 ;  /* 0xfffffc0e04007986 */ /* 0x0001e2000c101908 */
[----:B------:R-:W-:-:S03]  /*0670*/  VIADD R12, R12, 0x10 ;  /* 0x000000100c0c7836 */ /* 0x000fc60000000000 */
[----:B------:R1:W-:Y:S04]  /*0680*/  STG.E desc[UR8][R4.64+-0xc], R27 ;  /* 0xfffff41b04007986 */ /* 0x0003e8000c101908 */
[----:B------:R1:W-:Y:S01]  /*0690*/  STG.E desc[UR8][R4.64+-0x8], R29 ;  /* 0xfffff81d04007986 */ /* 0x0003e2000c101908 */
[----:B0-----:R-:W-:-:S03]  /*06a0*/  IADD3 R14, P3, PT, R4, 0x40, RZ ;  /* 0x00000040040e7810 */ /* 0x001fc60007f7e0ff */
[----:B------:R0:W-:Y:S04]  /*06b0*/  STG.E desc[UR8][R4.64], R20 ;  /* 0x0000001404007986 */ /* 0x0001e8000c101908 */
[----:B------:R0:W-:Y:S01]  /*06c0*/  STG.E desc[UR8][R4.64+0x4], R22 ;  /* 0x0000041604007986 */ /* 0x0001e2000c101908 */
[----:B-1----:R-:W-:-:S03]  /*06d0*/  IMAD.X R27, RZ, RZ, R5, P3 ;  /* 0x000000ffff1b7224 */ /* 0x002fc600018e0605 */
[----:B------:R0:W-:Y:S04]  /*06e0*/  STG.E desc[UR8][R4.64+0x8], R24 ;  /* 0x0000081804007986 */ /* 0x0001e8000c101908 */
[----:B-----5:R0:W-:Y:S04]  /*06f0*/  STG.E desc[UR8][R4.64+0xc], R15 ;  /* 0x00000c0f04007986 */ /* 0x0201e8000c101908 */
[----:B------:R0:W-:Y:S04]  /*0700*/  STG.E desc[UR8][R4.64+0x10], R17 ;  /* 0x0000101104007986 */ /* 0x0001e8000c101908 */
[----:B--2---:R0:W-:Y:S04]  /*0710*/  STG.E desc[UR8][R4.64+0x14], R21 ;  /* 0x0000141504007986 */ /* 0x0041e8000c101908 */
[----:B---3--:R0:W-:Y:S04]  /*0720*/  STG.E desc[UR8][R4.64+0x18], R23 ;  /* 0x0000181704007986 */ /* 0x0081e8000c101908 */
[----:B----4-:R0:W-:Y:S01]  /*0730*/  STG.E desc[UR8][R4.64+0x1c], R25 ;  /* 0x00001c1904007986 */ /* 0x0101e2000c101908 */
[----:B------:R-:W-:Y:S05]  /*0740*/  @P2 BRA `(.L_x_251) ;  /* 0xfffffffc00542947 */ /* 0x000fea000383ffff */
[----:B------:R-:W-:-:S07]  /*0750*/  IMAD.MOV.U32 R14, RZ, RZ, R6 ;  /* 0x000000ffff0e7224 */ /* 0x000fce00078e0006 */
.L_x_250:
[----:B------:R-:W-:-:S13]  /*0760*/  ISETP.NE.AND P2, PT, R16, RZ, PT ;  /* 0x000000ff1000720c */ /* 0x000fda0003f45270 */
[----:B------:R-:W-:Y:S05]  /*0770*/  @!P2 BRA `(.L_x_252) ;  /* 0x000000040040a947 */ /* 0x000fea0003800000 */
[----:B------:R-:W-:Y:S01]  /*0780*/  ISETP.NE.AND P2, PT, R18, RZ, PT ;  /* 0x000000ff1200720c */ /* 0x000fe20003f45270 */
[----:B------:R-:W-:-:S12]  /*0790*/  @!P1 BRA `(.L_x_253) ;  /* 0x0000000000789947 */ /* 0x000fd80003800000 */
[----:B------:R-:W2:Y:S01]  /*07a0*/  LDC.64 R12, c[0x0][0x380] ;  /* 0x0000e000ff0c7b82 */ /* 0x000ea20000000a00 */
[----:B------:R-:W-:Y:S01]  /*07b0*/  IMAD.IADD R3, R11, 0x1, R14 ;  /* 0x000000010b037824 */ /* 0x000fe200078e020e */
[----:B------:R-:W3:Y:S03]  /*07c0*/  LDCU.64 UR10, c[0x0][0x388] ;  /* 0x00007100ff0a77ac */ /* 0x000ee60008000a00 */
[----:B--2---:R-:W-:-:S05]  /*07d0*/  IMAD.WIDE R12, R3, 0x4, R12 ;  /* 0x00000004030c7825 */ /* 0x004fca00078e020c */
[----:B-1----:R-:W2:Y:S04]  /*07e0*/  LDG.E.CONSTANT R29, desc[UR8][R12.64] ;  /* 0x000000080c1d7981 */ /* 0x002ea8000c1e9900 */
[----:B------:R-:W4:Y:S04]  /*07f0*/  LDG.E.CONSTANT R27, desc[UR8][R12.64+0x4] ;  /* 0x000004080c1b7981 */ /* 0x000f28000c1e9900 */
[----:B0-----:R-:W5:Y:S04]  /*0800*/  LDG.E.CONSTANT R25, desc[UR8][R12.64+0x8] ;  /* 0x000008080c197981 */ /* 0x001f68000c1e9900 */
[----:B------:R-:W5:Y:S04]  /*0810*/  LDG.E.CONSTANT R23, desc[UR8][R12.64+0xc] ;  /* 0x00000c080c177981 */ /* 0x000f68000c1e9900 */
[----:B------:R-:W5:Y:S04]  /*0820*/  LDG.E.CONSTANT R21, desc[UR8][R12.64+0x10] ;  /* 0x000010080c157981 */ /* 0x000f68000c1e9900 */
[----:B------:R-:W5:Y:S04]  /*0830*/  LDG.E.CONSTANT R17, desc[UR8][R12.64+0x14] ;  /* 0x000014080c117981 */ /* 0x000f68000c1e9900 */
[----:B------:R-:W5:Y:S04]  /*0840*/  LDG.E.CONSTANT R15, desc[UR8][R12.64+0x18] ;  /* 0x000018080c0f7981 */ /* 0x000f68000c1e9900 */
[----:B------:R-:W5:Y:S01]  /*0850*/  LDG.E.CONSTANT R20, desc[UR8][R12.64+0x1c] ;  /* 0x00001c080c147981 */ /* 0x000f62000c1e9900 */
[C---:B------:R-:W-:Y:S01]  /*0860*/  VIADD R2, R14.reuse, UR12 ;  /* 0x0000000c0e027c36 */ /* 0x040fe20008000000 */
[----:B------:R-:W-:Y:S01]  /*0870*/  IADD3 R5, P3, P4, R7, UR12, R14 ;  /* 0x0000000c07057c10 */ /* 0x000fe2000fc7e00e */
[----:B------:R-:W-:-:S03]  /*0880*/  VIADD R14, R14, 0x8 ;  /* 0x000000080e0e7836 */ /* 0x000fc60000000000 */
[----:B------:R-:W-:Y:S02]  /*0890*/  IADD3 R3, P5, PT, R7, R2, RZ ;  /* 0x0000000207037210 */ /* 0x000fe40007fbe0ff */
[----:B------:R-:W-:Y:S02]  /*08a0*/  IADD3.X R22, PT, PT, R19, RZ, RZ, P3, P4 ;  /* 0x000000ff13167210 */ /* 0x000fe40001fe84ff */
[----:B------:R-:W-:Y:S02]  /*08b0*/  IADD3.X R24, PT, PT, RZ, R19, RZ, P5, !PT ;  /* 0x00000013ff187210 */ /* 0x000fe40002ffe4ff */
[----:B---3--:R-:W-:Y:S02]  /*08c0*/  LEA R2, P5, R3, UR10, 0x2 ;  /* 0x0000000a03027c11 */ /* 0x008fe4000f8a10ff */
[----:B------:R-:W-:Y:S02]  /*08d0*/  LEA R4, P3, R5, UR10, 0x2 ;  /* 0x0000000a05047c11 */ /* 0x000fe4000f8610ff */
[----:B------:R-:W-:-:S02]  /*08e0*/  LEA.HI.X R3, R3, UR11, R24, 0x2, P5 ;  /* 0x0000000b03037c11 */ /* 0x000fc4000a8f1418 */
[----:B------:R-:W-:-:S03]  /*08f0*/  LEA.HI.X R5, R5, UR11, R22, 0x2, P3 ;  /* 0x0000000b05057c11 */ /* 0x000fc600098f1416 */
[----:B--2---:R2:W-:Y:S04]  /*0900*/  STG.E desc[UR8][R2.64], R29 ;  /* 0x0000001d02007986 */ /* 0x0045e8000c101908 */
[----:B----4-:R2:W-:Y:S04]  /*0910*/  STG.E desc[UR8][R4.64+0x4], R27 ;  /* 0x0000041b04007986 */ /* 0x0105e8000c101908 */
[----:B-----5:R2:W-:Y:S04]  /*0920*/  STG.E desc[UR8][R4.64+0x8], R25 ;  /* 0x0000081904007986 */ /* 0x0205e8000c101908 */
[----:B------:R2:W-:Y:S04]  /*0930*/  STG.E desc[UR8][R4.64+0xc], R23 ;  /* 0x00000c1704007986 */ /* 0x0005e8000c101908 */
[----:B------:R2:W-:Y:S04]  /*0940*/  STG.E desc[UR8][R4.64+0x10], R21 ;  /* 0x0000101504007986 */ /* 0x0005e8000c101908 */
[----:B------:R2:W-:Y:S04]  /*0950*/  STG.E desc[UR8][R4.64+0x14], R17 ;  /* 0x0000141104007986 */ /* 0x0005e8000c101908 */
[----:B------:R2:W-:Y:S04]  /*0960*/  STG.E desc[UR8][R4.64+0x18], R15 ;  /* 0x0000180f04007986 */ /* 0x0005e8000c101908 */
[----:B------:R2:W-:Y:S02]  /*0970*/  STG.E desc[UR8][R4.64+0x1c], R20 ;  /* 0x00001c1404007986 */ /* 0x0005e4000c101908 */
.L_x_253:
[----:B------:R-:W-:Y:S05]  /*0980*/  @!P2 BRA `(.L_x_252) ;  /* 0x0000000000bca947 */ /* 0x000fea0003800000 */
[----:B------:R-:W-:Y:S01]  /*0990*/  ISETP.NE.AND P2, PT, R9, RZ, PT ;  /* 0x000000ff0900720c */ /* 0x000fe20003f45270 */
[----:B------:R-:W-:-:S12]  /*09a0*/  @!P0 BRA `(.L_x_254) ;  /* 0x0000000000588947 */ /* 0x000fd80003800000 */
[----:B------:R-:W3:Y:S01]  /*09b0*/  LDC.64 R12, c[0x0][0x380] ;  /* 0x0000e000ff0c7b82 */ /* 0x000ee20000000a00 */
[----:B--2---:R-:W-:Y:S01]  /*09c0*/  IMAD.IADD R3, R11, 0x1, R14 ;  /* 0x000000010b037824 */ /* 0x004fe200078e020e */
[----:B------:R-:W2:Y:S03]  /*09d0*/  LDCU.64 UR10, c[0x0][0x388] ;  /* 0x00007100ff0a77ac */ /* 0x000ea60008000a00 */
[----:B---3--:R-:W-:-:S05]  /*09e0*/  IMAD.WIDE R12, R3, 0x4, R12 ;  /* 0x00000004030c7825 */ /* 0x008fca00078e020c */
[----:B01----:R-:W3:Y:S04]  /*09f0*/  LDG.E.CONSTANT R15, desc[UR8][R12.64] ;  /* 0x000000080c0f7981 */ /* 0x003ee8000c1e9900 */
[----:B------:R-:W4:Y:S04]  /*0a00*/  LDG.E.CONSTANT R17, desc[UR8][R12.64+0x4] ;  /* 0x000004080c117981 */ /* 0x000f28000c1e9900 */
[----:B------:R-:W5:Y:S04]  /*0a10*/  LDG.E.CONSTANT R21, desc[UR8][R12.64+0x8] ;  /* 0x000008080c157981 */ /* 0x000f68000c1e9900 */
[----:B------:R-:W5:Y:S01]  /*0a20*/  LDG.E.CONSTANT R23, desc[UR8][R12.64+0xc] ;  /* 0x00000c080c177981 */ /* 0x000f62000c1e9900 */
[C---:B------:R-:W-:Y:S01]  /*0a30*/  VIADD R2, R14.reuse, UR12 ;  /* 0x0000000c0e027c36 */ /* 0x040fe20008000000 */
[----:B------:R-:W-:Y:S01]  /*0a40*/  IADD3 R5, P3, P4, R7, UR12, R14 ;  /* 0x0000000c07057c10 */ /* 0x000fe2000fc7e00e */
[----:B------:R-:W-:-:S03]  /*0a50*/  VIADD R14, R14, 0x4 ;  /* 0x000000040e0e7836 */ /* 0x000fc60000000000 */
[----:B------:R-:W-:Y:S02]  /*0a60*/  IADD3 R3, P5, PT, R7, R2, RZ ;  /* 0x0000000207037210 */ /* 0x000fe40007fbe0ff */
[----:B------:R-:W-:Y:S02]  /*0a70*/  IADD3.X R22, PT, PT, R19, RZ, RZ, P3, P4 ;  /* 0x000000ff13167210 */ /* 0x000fe40001fe84ff */
[----:B--2---:R-:W-:Y:S01]  /*0a80*/  LEA R4, P3, R5, UR10, 0x2 ;  /* 0x0000000a05047c11 */ /* 0x004fe2000f8610ff */
[----:B------:R-:W-:Y:S01]  /*0a90*/  IMAD.X R20, RZ, RZ, R19, P5 ;  /* 0x000000ffff147224 */ /* 0x000fe200028e0613 */
[----:B------:R-:W-:Y:S02]  /*0aa0*/  LEA R2, P5, R3, UR10, 0x2 ;  /* 0x0000000a03027c11 */ /* 0x000fe4000f8a10ff */
[----:B------:R-:W-:Y:S02]  /*0ab0*/  LEA.HI.X R5, R5, UR11, R22, 0x2, P3 ;  /* 0x0000000b05057c11 */ /* 0x000fe400098f1416 */
[----:B------:R-:W-:-:S05]  /*0ac0*/  LEA.HI.X R3, R3, UR11, R20, 0x2, P5 ;  /* 0x0000000b03037c11 */ /* 0x000fca000a8f1414 */
[----:B---3--:R3:W-:Y:S04]  /*0ad0*/  STG.E desc[UR8][R2.64], R15 ;  /* 0x0000000f02007986 */ /* 0x0087e8000c101908 */
[----:B----4-:R3:W-:Y:S04]  /*0ae0*/  STG.E desc[UR8][R4.64+0x4], R17 ;  /* 0x0000041104007986 */ /* 0x0107e8000c101908 */
[----:B-----5:R3:W-:Y:S04]  /*0af0*/  STG.E desc[UR8][R4.64+0x8], R21 ;  /* 0x0000081504007986 */ /* 0x0207e8000c101908 */
[----:B------:R3:W-:Y:S02]  /*0b00*/  STG.E desc[UR8][R4.64+0xc], R23 ;  /* 0x00000c1704007986 */ /* 0x0007e4000c101908 */
.L_x_254:
[----:B------:R-:W-:Y:S05]  /*0b10*/  @!P2 BRA `(.L_x_252) ;  /* 0x000000000058a947 */ /* 0x000fea0003800000 */
[----:B--23--:R-:W2:Y:S01]  /*0b20*/  LDC.64 R2, c[0x0][0x380] ;  /* 0x0000e000ff027b82 */ /* 0x00cea20000000a00 */
[----:B------:R-:W-:Y:S01]  /*0b30*/  IMAD.IADD R11, R11, 0x1, R14 ;  /* 0x000000010b0b7824 */ /* 0x000fe200078e020e */
[----:B------:R-:W3:Y:S03]  /*0b40*/  LDCU.64 UR10, c[0x0][0x388] ;  /* 0x00007100ff0a77ac */ /* 0x000ee60008000a00 */
[----:B--2---:R-:W-:-:S05]  /*0b50*/  IMAD.WIDE R2, R11, 0x4, R2 ;  /* 0x000000040b027825 */ /* 0x004fca00078e0202 */
[----:B-1----:R-:W2:Y:S01]  /*0b60*/  LDG.E.CONSTANT R11, desc[UR8][R2.64] ;  /* 0x00000008020b7981 */ /* 0x002ea2000c1e9900 */
[----:B0-----:R-:W-:-:S05]  /*0b70*/  VIADD R4, R14, UR12 ;  /* 0x0000000c0e047c36 */ /* 0x001fca0008000000 */
[----:B------:R-:W-:-:S05]  /*0b80*/  IADD3 R5, P2, PT, R7, R4, RZ ;  /* 0x0000000407057210 */ /* 0x000fca0007f5e0ff */
[----:B------:R-:W-:Y:S01]  /*0b90*/  IMAD.X R12, RZ, RZ, R19, P2 ;  /* 0x000000ffff0c7224 */ /* 0x000fe200010e0613 */
[----:B---3--:R-:W-:-:S04]  /*0ba0*/  LEA R4, P2, R5, UR10, 0x2 ;  /* 0x0000000a05047c11 */ /* 0x008fc8000f8410ff */
[----:B------:R-:W-:Y:S02]  /*0bb0*/  LEA.HI.X R5, R5, UR11, R12, 0x2, P2 ;  /* 0x0000000b05057c11 */ /* 0x000fe400090f140c */
[----:B------:R-:W-:-:S03]  /*0bc0*/  ISETP.NE.AND P2, PT, R9, 0x1, PT ;  /* 0x000000010900780c */ /* 0x000fc60003f45270 */
[----:B--2---:R4:W-:Y:S10]  /*0bd0*/  STG.E desc[UR8][R4.64], R11 ;  /* 0x0000000b04007986 */ /* 0x0049f4000c101908 */
[----:B------:R-:W-:Y:S05]  /*0be0*/  @!P2 BRA `(.L_x_252) ;  /* 0x000000000024a947 */ /* 0x000fea0003800000 */
[----:B------:R-:W-:Y:S01]  /*0bf0*/  ISETP.NE.AND P2, PT, R9, 0x2, PT ;  /* 0x000000020900780c */ /* 0x000fe20003f45270 */
[----:B----4-:R-:W2:-:S12]  /*0c00*/  LDG.E.CONSTANT R11, desc[UR8][R2.64+0x4] ;  /* 0x00000408020b7981 */ /* 0x010e98000c1e9900 */
[----:B------:R-:W3:Y:S01]  /*0c10*/  @P2 LDG.E.CONSTANT R13, desc[UR8][R2.64+0x8] ;  /* 0x00000808020d2981 */ /* 0x000ee2000c1e9900 */
[----:B------:R-:W-:-:S04]  /*0c20*/  IADD3 R5, P3, P4, R7, UR12, R14 ;  /* 0x0000000c07057c10 */ /* 0x000fc8000fc7e00e */
[----:B------:R-:W-:Y:S02]  /*0c30*/  IADD3.X R12, PT, PT, R19, RZ, RZ, P3, P4 ;  /* 0x000000ff130c7210 */ /* 0x000fe40001fe84ff */
[----:B------:R-:W-:-:S04]  /*0c40*/  LEA R4, P3, R5, UR10, 0x2 ;  /* 0x0000000a05047c11 */ /* 0x000fc8000f8610ff */
[----:B------:R-:W-:-:S05]  /*0c50*/  LEA.HI.X R5, R5, UR11, R12, 0x2, P3 ;  /* 0x0000000b05057c11 */ /* 0x000fca00098f140c */
[----:B--2---:R0:W-:Y:S04]  /*0c60*/  STG.E desc[UR8][R4.64+0x4], R11 ;  /* 0x0000040b04007986 */ /* 0x0041e8000c101908 */
[----:B---3--:R0:W-:Y:S02]  /*0c70*/  @P2 STG.E desc[UR8][R4.64+0x8], R13 ;  /* 0x0000080d04002986 */ /* 0x0081e4000c101908 */
.L_x_252:
[----:B------:R-:W-:Y:S05]  /*0c80*/  BRA.U UP1, `(.L_x_255) ;  /* 0xfffffff501b87547 */ /* 0x000fea000b83ffff */
[----:B-1----:R-:W-:Y:S05]  /*0c90*/  EXIT ;  /* 0x000000000000794d */ /* 0x002fea0003800000 */
.L_x_256:
        /* <DEDUP_REMOVED lines=14> */
.L_x_270:


//--------------------- .nv.shared.reserved.0     --------------------------
	.section	.nv.shared.reserved.0,"aw",@nobits
	.weak		__nv_reservedSMEM_offset_0_alias
	.size		__nv_reservedSMEM_offset_0_alias, 0, 64
	.other		__nv_reservedSMEM_offset_0_alias,@"STO_CUDA_RESERVED_SHARED STV_DEFAULT"
__nv_reservedSMEM_offset_0_alias:
	.zero		0
	.zero		64


//--------------------- .nv.shared._Z28kernel_update_atom_and_codesPfS_S_PKiPKfiiii --------------------------
	.section	.nv.shared._Z28kernel_update_atom_and_codesPfS_S_PKiPKfiiii,"aw",@nobits
	.sectionflags	@""
	.align	4
.nv.shared._Z28kernel_update_atom_and_codesPfS_S_PKiPKfiiii:
	.zero		1028


//--------------------- .nv.constant0._Z22kernel_normalize_imagePfPKfi --------------------------
	.section	.nv.constant0._Z22kernel_normalize_imagePfPKfi,"a",@progbits
	.sectionflags	@""
	.align	4
.nv.constant0._Z22kernel_normalize_imagePfPKfi:
	.zero		916


//--------------------- .nv.constant0._Z24kernel_reconstruct_imagePKfPfS1_iiiii --------------------------
	.section	.nv.constant0._Z24kernel_reconstruct_imagePKfPfS1_iiiii,"a",@progbits
	.sectionflags	@""
	.align	4
.nv.constant0._Z24kernel_reconstruct_imagePKfPfS1_iiiii:
	.zero		940


//--------------------- .nv.constant0._Z26kernel_reconstruct_patchesPKfS0_Pfiii --------------------------
	.section	.nv.constant0._Z26kernel_reconstruct_patchesPKfS0_Pfiii,"a",@progbits
	.sectionflags	@""
	.align	4
.nv.constant0._Z26kernel_reconstruct_patchesPKfS0_Pfiii:
	.zero		932


//--------------------- .nv.constant0._Z28kernel_update_atom_and_codesPfS_S_PKiPKfiiii --------------------------
	.section	.nv.constant0._Z28kernel_update_atom_and_codesPfS_S_PKiPKfiiii,"a",@progbits
	.sectionflags	@""
	.align	4
.nv.constant0._Z28kernel_update_atom_and_codesPfS_S_PKiPKfiiii:
	.zero		952


//--------------------- .nv.constant0._Z23kernel_compute_new_atomPKfiiPf --------------------------
	.section	.nv.constant0._Z23kernel_compute_new_atomPKfiiPf,"a",@progbits
	.sectionflags	@""
	.align	4
.nv.constant0._Z23kernel_compute_new_atomPKfiiPf:
	.zero		920


//--------------------- .nv.constant0._Z25kernel_build_error_matrixPKfS0_S0_PKiiiiiPf --------------------------
	.section	.nv.constant0._Z25kernel_build_error_matrixPKfS0_S0_PKiiiiiPf,"a",@progbits
	.sectionflags	@""
	.align	4
.nv.constant0._Z25kernel_build_error_matrixPKfS0_S0_PKiiiiiPf:
	.zero		952


//--------------------- .nv.constant0._Z23kernel_count_atom_usagePKfiiiPiS1_ --------------------------
	.section	.nv.constant0._Z23kernel_count_atom_usagePKfiiiPiS1_,"a",@progbits
	.sectionflags	@""
	.align	4
.nv.constant0._Z23kernel_count_atom_usagePKfiiiPiS1_:
	.zero		936


//--------------------- .nv.constant0._Z17kernel_omp_codingPKfS0_Pfiiii --------------------------
	.section	.nv.constant0._Z17kernel_omp_codingPKfS0_Pfiiii,"a",@progbits
	.sectionflags	@""
	.align	4
.nv.constant0._Z17kernel_omp_codingPKfS0_Pfiiii:
	.zero		936


//--------------------- .nv.constant0._Z22kernel_extract_patchesPKfPfiiiii --------------------------
	.section	.nv.constant0._Z22kernel_extract_patchesPKfPfiiiii,"a",@progbits
	.sectionflags	@""
	.align	4
.nv.constant0._Z22kernel_extract_patchesPKfPfiiiii:
	.zero		932


//--------------------- SYMBOLS --------------------------

	.type		.nv.reservedSmem.offset0,@object
	.size		.nv.reservedSmem.offset0,0x4
	.type		.nv.reservedSmem.cap,@object
	.size		.nv.reservedSmem.cap,0x4
